def matmul_kernel(
    a_ptr,
    b_ptr,
    c_ptr,
    M,
    N,
    K,
    stride_am,
    stride_ak,
    stride_bk,
    stride_bn,
    stride_cm,
    stride_cn,
    BLOCK_M: tl.constexpr,
    BLOCK_N: tl.constexpr,
    BLOCK_K: tl.constexpr,
    GROUP_M: tl.constexpr,
):
    pid = tl.program_id(axis=0)
    num_pid_m = tl.cdiv(M, BLOCK_M)
    num_pid_n = tl.cdiv(N, BLOCK_N)
    num_pid_in_group = GROUP_M * num_pid_n
    group_id = pid // num_pid_in_group
    first_pid_m = group_id * GROUP_M
    group_size_m = min(num_pid_m - first_pid_m, GROUP_M)
    pid_m = first_pid_m + ((pid % num_pid_in_group) % group_size_m)
    pid_n = (pid % num_pid_in_group) // group_size_m

    offs_am = (pid_m * BLOCK_M + tl.arange(0, BLOCK_M)) % M
    offs_bn = (pid_n * BLOCK_N + tl.arange(0, BLOCK_N)) % N
    offs_k = tl.arange(0, BLOCK_K)
    a_ptrs = a_ptr + offs_am[:, None] * stride_am + offs_k[None, :] * stride_ak
    b_ptrs = b_ptr + offs_k[:, None] * stride_bk + offs_bn[None, :] * stride_bn

    acc = tl.zeros((BLOCK_M, BLOCK_N), dtype=tl.float32)
    for kk in range(0, tl.cdiv(K, BLOCK_K)):
        a = tl.load(a_ptrs, mask=offs_k[None, :] < K - kk * BLOCK_K, other=0.0)
        b = tl.load(b_ptrs, mask=offs_k[:, None] < K - kk * BLOCK_K, other=0.0)
        acc = tl.dot(a, b, acc)
        a_ptrs += BLOCK_K * stride_ak
        b_ptrs += BLOCK_K * stride_bk

    c = acc.to(c_ptr.dtype.element_ty)
    offs_cm = pid_m * BLOCK_M + tl.arange(0, BLOCK_M)
    offs_cn = pid_n * BLOCK_N + tl.arange(0, BLOCK_N)
    c_ptrs = c_ptr + offs_cm[:, None] * stride_cm + offs_cn[None, :] * stride_cn
    mask = (offs_cm[:, None] < M) & (offs_cn[None, :] < N)
    tl.store(c_ptrs, c, mask=mask)

# config = {"BLOCK_K": 64, "BLOCK_M": 64, "BLOCK_N": 512, "GROUP_M": 1, "arch": "sm_100", "dtype": "fp8e4m3", "num_ctas": 1, "num_stages": 3, "num_warps": 4}
# arch = sm_100


// ===== COMPILED SASS (sm_100a) =====

	.target	sm_100a

	.elftype	@"ET_EXEC"


//--------------------- .note.nv.tkinfo           --------------------------
	.section	.note.nv.tkinfo,"",@"SHT_NOTE"
	.sectionflags	@"SHF_NOTE_NV_TKINFO"
	.tkinfo
        /*0018*/ 	.word	0x00000081
        /*0030*/ 	.string	""
        /*0030*/ 	.string	"ptxas-blackwell"
        /*0030*/ 	.string	"Cuda compilation tools, release 12.9, V12.9.86"
        /*0030*/ 	.string	"Build cuda_12.9.r12.9/compiler.36037853_0"
        /*0030*/ 	.string	"-v  -suppress-debug-info  -lineinfo  -arch sm_100a "



//--------------------- .note.nv.cuver            --------------------------
	.section	.note.nv.cuver,"",@"SHT_NOTE"
	.sectionflags	@"SHF_NOTE_NV_CUVER"
        /*0018*/ 	.short	0x0001
        /*001a*/ 	.short	0x0064
        /*001c*/ 	.short	0x0001
        /*001e*/ 	.short	0x0000
        /*0020*/ 	.short	0x0001
        /*0022*/ 	.short	0x0000


//--------------------- .nv.info                  --------------------------
	.section	.nv.info,"",@"SHT_CUDA_INFO"
	.align	4


	//----- nvinfo : EIATTR_REGCOUNT
	.align		4
        /*0000*/ 	.byte	0x04, 0x2f
        /*0002*/ 	.short	(.L_4 - .L_3)
	.align		4
.L_3:
        /*0004*/ 	.word	index@(matmul_kernel)
        /*0008*/ 	.word	0x00000060


	//----- nvinfo : EIATTR_FRAME_SIZE
	.align		4
.L_4:
        /*000c*/ 	.byte	0x04, 0x11
        /*000e*/ 	.short	(.L_6 - .L_5)
	.align		4
.L_5:
        /*0010*/ 	.word	index@($__internal_2_$__cuda_sm10x_tcgen05_guardrail_trap_unallocated_columns_being_dealloced)
        /*0014*/ 	.word	0x00001030


	//----- nvinfo : EIATTR_FRAME_SIZE
	.align		4
.L_6:
        /*0018*/ 	.byte	0x04, 0x11
        /*001a*/ 	.short	(.L_8 - .L_7)
	.align		4
.L_7:
        /*001c*/ 	.word	index@($__internal_1_$__cuda_sm10x_tcgen05_guardrail_trap_phase_invalid_during_alloc)
        /*0020*/ 	.word	0x00001030


	//----- nvinfo : EIATTR_FRAME_SIZE
	.align		4
.L_8:
        /*0024*/ 	.byte	0x04, 0x11
        /*0026*/ 	.short	(.L_10 - .L_9)
	.align		4
.L_9:
        /*0028*/ 	.word	index@($__internal_0_$__cuda_sm10x_tcgen05_guardrail_trap_col_being_dealloced_not_returned_by_alloc)
        /*002c*/ 	.word	0x00001030


	//----- nvinfo : EIATTR_FRAME_SIZE
	.align		4
.L_10:
        /*0030*/ 	.byte	0x04, 0x11
        /*0032*/ 	.short	(.L_12 - .L_11)
	.align		4
.L_11:
        /*0034*/ 	.word	index@(matmul_kernel)
        /*0038*/ 	.word	0x00001030


	//----- nvinfo : EIATTR_MIN_STACK_SIZE
	.align		4
.L_12:
        /*003c*/ 	.byte	0x04, 0x12
        /*003e*/ 	.short	(.L_14 - .L_13)
	.align		4
.L_13:
        /*0040*/ 	.word	index@(matmul_kernel)
        /*0044*/ 	.word	0x00001030
.L_14:


//--------------------- .nv.info.matmul_kernel    --------------------------
	.section	.nv.info.matmul_kernel,"",@"SHT_CUDA_INFO"
	.sectionflags	@""
	.align	4


	//----- nvinfo : EIATTR_CUDA_API_VERSION
	.align		4
        /*0000*/ 	.byte	0x04, 0x37
        /*0002*/ 	.short	(.L_16 - .L_15)
.L_15:
        /*0004*/ 	.word	0x00000081


	//----- nvinfo : EIATTR_KPARAM_INFO
	.align		4
.L_16:
        /*0008*/ 	.byte	0x04, 0x17
        /*000a*/ 	.short	(.L_18 - .L_17)
.L_17:
        /*000c*/ 	.word	0x00000000
        /*0010*/ 	.short	0x000d
        /*0012*/ 	.short	0x0048
        /*0014*/ 	.byte	0x00, 0xf4, 0x21, 0x00


	//----- nvinfo : EIATTR_KPARAM_INFO
	.align		4
.L_18:
        /*0018*/ 	.byte	0x04, 0x17
        /*001a*/ 	.short	(.L_20 - .L_19)
.L_19:
        /*001c*/ 	.word	0x00000000
        /*0020*/ 	.short	0x000c
        /*0022*/ 	.short	0x0040
        /*0024*/ 	.byte	0x00, 0xf4, 0x21, 0x00


	//----- nvinfo : EIATTR_KPARAM_INFO
	.align		4
.L_20:
        /*0028*/ 	.byte	0x04, 0x17
        /*002a*/ 	.short	(.L_22 - .L_21)
.L_21:
        /*002c*/ 	.word	0x00000000
        /*0030*/ 	.short	0x000b
        /*0032*/ 	.short	0x0038
        /*0034*/ 	.byte	0x00, 0xf0, 0x11, 0x00


	//----- nvinfo : EIATTR_KPARAM_INFO
	.align		4
.L_22:
        /*0038*/ 	.byte	0x04, 0x17
        /*003a*/ 	.short	(.L_24 - .L_23)
.L_23:
        /*003c*/ 	.word	0x00000000
        /*0040*/ 	.short	0x000a
        /*0042*/ 	.short	0x0034
        /*0044*/ 	.byte	0x00, 0xf0, 0x11, 0x00


	//----- nvinfo : EIATTR_KPARAM_INFO
	.align		4
.L_24:
        /*0048*/ 	.byte	0x04, 0x17
        /*004a*/ 	.short	(.L_26 - .L_25)
.L_25:
        /*004c*/ 	.word	0x00000000
        /*0050*/ 	.short	0x0009
        /*0052*/ 	.short	0x0030
        /*0054*/ 	.byte	0x00, 0xf0, 0x11, 0x00


	//----- nvinfo : EIATTR_KPARAM_INFO
	.align		4
.L_26:
        /*0058*/ 	.byte	0x04, 0x17
        /*005a*/ 	.short	(.L_28 - .L_27)
.L_27:
        /*005c*/ 	.word	0x00000000
        /*0060*/ 	.short	0x0008
        /*0062*/ 	.short	0x002c
        /*0064*/ 	.byte	0x00, 0xf0, 0x11, 0x00


	//----- nvinfo : EIATTR_KPARAM_INFO
	.align		4
.L_28:
        /*0068*/ 	.byte	0x04, 0x17
        /*006a*/ 	.short	(.L_30 - .L_29)
.L_29:
        /*006c*/ 	.word	0x00000000
        /*0070*/ 	.short	0x0007
        /*0072*/ 	.short	0x0028
        /*0074*/ 	.byte	0x00, 0xf0, 0x11, 0x00


	//----- nvinfo : EIATTR_KPARAM_INFO
	.align		4
.L_30:
        /*0078*/ 	.byte	0x04, 0x17
        /*007a*/ 	.short	(.L_32 - .L_31)
.L_31:
        /*007c*/ 	.word	0x00000000
        /*0080*/ 	.short	0x0006
        /*0082*/ 	.short	0x0024
        /*0084*/ 	.byte	0x00, 0xf0, 0x11, 0x00


	//----- nvinfo : EIATTR_KPARAM_INFO
	.align		4
.L_32:
        /*0088*/ 	.byte	0x04, 0x17
        /*008a*/ 	.short	(.L_34 - .L_33)
.L_33:
        /*008c*/ 	.word	0x00000000
        /*0090*/ 	.short	0x0005
        /*0092*/ 	.short	0x0020
        /*0094*/ 	.byte	0x00, 0xf0, 0x11, 0x00


	//----- nvinfo : EIATTR_KPARAM_INFO
	.align		4
.L_34:
        /*0098*/ 	.byte	0x04, 0x17
        /*009a*/ 	.short	(.L_36 - .L_35)
.L_35:
        /*009c*/ 	.word	0x00000000
        /*00a0*/ 	.short	0x0004
        /*00a2*/ 	.short	0x001c
        /*00a4*/ 	.byte	0x00, 0xf0, 0x11, 0x00


	//----- nvinfo : EIATTR_KPARAM_INFO
	.align		4
.L_36:
        /*00a8*/ 	.byte	0x04, 0x17
        /*00aa*/ 	.short	(.L_38 - .L_37)
.L_37:
        /*00ac*/ 	.word	0x00000000
        /*00b0*/ 	.short	0x0003
        /*00b2*/ 	.short	0x0018
        /*00b4*/ 	.byte	0x00, 0xf0, 0x11, 0x00


	//----- nvinfo : EIATTR_KPARAM_INFO
	.align		4
.L_38:
        /*00b8*/ 	.byte	0x04, 0x17
        /*00ba*/ 	.short	(.L_40 - .L_39)
.L_39:
        /*00bc*/ 	.word	0x00000000
        /*00c0*/ 	.short	0x0002
        /*00c2*/ 	.short	0x0010
        /*00c4*/ 	.byte	0x00, 0xf4, 0x21, 0x00


	//----- nvinfo : EIATTR_KPARAM_INFO
	.align		4
.L_40:
        /*00c8*/ 	.byte	0x04, 0x17
        /*00ca*/ 	.short	(.L_42 - .L_41)
.L_41:
        /*00cc*/ 	.word	0x00000000
        /*00d0*/ 	.short	0x0001
        /*00d2*/ 	.short	0x0008
        /*00d4*/ 	.byte	0x00, 0xf4, 0x21, 0x00


	//----- nvinfo : EIATTR_KPARAM_INFO
	.align		4
.L_42:
        /*00d8*/ 	.byte	0x04, 0x17
        /*00da*/ 	.short	(.L_44 - .L_43)
.L_43:
        /*00dc*/ 	.word	0x00000000
        /*00e0*/ 	.short	0x0000
        /*00e2*/ 	.short	0x0000
        /*00e4*/ 	.byte	0x00, 0xf4, 0x21, 0x00


	//----- nvinfo : EIATTR_AT_ENTRY_FRAGMENTS
	.align		4
.L_44:
        /*00e8*/ 	.byte	0x04, 0x4f
        /*00ea*/ 	.short	(.L_46 - .L_45)


	//   ....[0]....
.L_45:
        /*00ec*/ 	.word	0x00000004


	//----- nvinfo : EIATTR_RESERVED_SMEM_USED
	.align		4
.L_46:
        /*00f0*/ 	.byte	0x01, 0x41
	.zero		2


	//----- nvinfo : EIATTR_SPARSE_MMA_MASK
	.align		4
        /*00f4*/ 	.byte	0x03, 0x50
        /*00f6*/ 	.short	0x0000


	//----- nvinfo : EIATTR_TCGEN05_1CTA_USED
	.align		4
        /*00f8*/ 	.byte	0x01, 0x51
	.zero		2


	//----- nvinfo : EIATTR_MAXREG_COUNT
	.align		4
        /*00fc*/ 	.byte	0x03, 0x1b
        /*00fe*/ 	.short	0x00ff


	//----- nvinfo : EIATTR_NUM_BARRIERS
	.align		4
        /*0100*/ 	.byte	0x02, 0x4c
        /*0102*/ 	.byte	0x01
	.zero		1


	//----- nvinfo : EIATTR_ANNOTATIONS
	.align		4
        /*0104*/ 	.byte	0x04, 0x55
        /*0106*/ 	.short	(.L_48 - .L_47)


	//   ....[0]....
.L_47:
        /*0108*/ 	.word	0x00000001
        /*010c*/ 	.byte	0xc0, 0x0a, 0x00, 0x00, 0x01, 0x00, 0x00, 0x00, 0x20, 0x0b, 0x00, 0x00, 0x01, 0x00, 0x00, 0x00
        /* <DEDUP_REMOVED lines=2144> */
        /*871c*/ 	.byte	0xa0, 0xa9, 0x03, 0x00


	//----- nvinfo : EIATTR_INT_WARP_WIDE_INSTR_OFFSETS
	.align		4
.L_48:
        /*8720*/ 	.byte	0x04, 0x31
        /*8722*/ 	.short	(.L_50 - .L_49)


	//   ....[0]....
.L_49:
        /*8724*/ 	.word	0x000094a0


	//   ....[1]....
        /*8728*/ 	.word	0x000094e0


	//   ....[2]....
        /*872c*/ 	.word	0x00016750


	//   ....[3]....
        /*8730*/ 	.word	0x0003af70


	//   ....[4]....
        /*8734*/ 	.word	0x0003afc0


	//----- nvinfo : EIATTR_COOP_GROUP_MASK_REGIDS
	.align		4
.L_50:
        /*8738*/ 	.byte	0x04, 0x29
        /*873a*/ 	.short	(.L_52 - .L_51)


	//   ....[0]....
.L_51:
        /*873c*/ 	.word	0xffffffff


	//   ....[1]....
        /*8740*/ 	.word	0xffffffff


	//   ....[2]....
        /*8744*/ 	.word	0xffffffff


	//   ....[3]....
        /*8748*/ 	.word	0xffffffff


	//----- nvinfo : EIATTR_COOP_GROUP_INSTR_OFFSETS
	.align		4
.L_52:
        /*874c*/ 	.byte	0x04, 0x28
        /*874e*/ 	.short	(.L_54 - .L_53)


	//   ....[0]....
.L_53:
        /*8750*/ 	.word	0x00000070


	//   ....[1]....
        /*8754*/ 	.word	0x00000330


	//   ....[2]....
        /*8758*/ 	.word	0x0003ae00


	//   ....[3]....
        /*875c*/ 	.word	0x0003b070


	//----- nvinfo : EIATTR_VRC_CTA_INIT_COUNT
	.align		4
.L_54:
        /*8760*/ 	.byte	0x02, 0x4a
        /*8762*/ 	.byte	0x80
	.zero		1


	//----- nvinfo : EIATTR_MBARRIER_INSTR_OFFSETS
	.align		4
        /*8764*/ 	.byte	0x04, 0x39
        /*8766*/ 	.short	(.L_56 - .L_55)


	//   ....[0]....
.L_55:
        /*8768*/ 	.word	0x00009ba0
        /*876c*/ 	.word	0x000000ff
        /*8770*/ 	.word	0x00000000
        /*8774*/ 	.short	0x0100
        /*8776*/ 	.byte	0x08
	.zero		1


	//   ....[1]....
        /*8778*/ 	.word	0x000167e0
        /*877c*/ 	.word	0x000000ff
        /*8780*/ 	.word	0x00012008
        /*8784*/ 	.short	0x0100
        /*8786*/ 	.byte	0x0b
	.zero		1


	//   ....[2]....
        /*8788*/ 	.word	0x00025dc0
        /*878c*/ 	.word	0x000000ff
        /*8790*/ 	.word	0x00000000
        /*8794*/ 	.short	0x010a
        /*8796*/ 	.byte	0x08
	.zero		1


	//   ....[3]....
        /*8798*/ 	.word	0x0002f960
        /*879c*/ 	.word	0x000000ff
        /*87a0*/ 	.word	0x00000000
        /*87a4*/ 	.short	0x010a
        /*87a6*/ 	.byte	0x08
	.zero		1


	//   ....[4]....
        /*87a8*/ 	.word	0x0002fa10
        /*87ac*/ 	.word	0x000000ff
        /*87b0*/ 	.word	0x00012000
        /*87b4*/ 	.short	0x0108
        /*87b6*/ 	.byte	0x0b
	.zero		1


	//   ....[5]....
        /*87b8*/ 	.word	0x0002fa40
        /*87bc*/ 	.word	0x000000ff
        /*87c0*/ 	.word	0x00012008
        /*87c4*/ 	.short	0x0108
        /*87c6*/ 	.byte	0x0b
	.zero		1


	//   ....[6]....
        /*87c8*/ 	.word	0x0003b090
        /*87cc*/ 	.word	0x000000ff
        /*87d0*/ 	.word	0x00000000
        /*87d4*/ 	.short	0x010a
        /*87d6*/ 	.byte	0x08
	.zero		1


	//   ....[7]....
        /*87d8*/ 	.word	0x0003b0c0
        /*87dc*/ 	.word	0x000000ff
        /*87e0*/ 	.word	0x00000000
        /*87e4*/ 	.short	0x010a
        /*87e6*/ 	.byte	0x08
	.zero		1


	//----- nvinfo : EIATTR_NUM_MBARRIERS
	.align		4
.L_56:
        /*87e8*/ 	.byte	0x03, 0x38
        /*87ea*/ 	.short	0x0002


	//----- nvinfo : EIATTR_EXIT_INSTR_OFFSETS
	.align		4
        /*87ec*/ 	.byte	0x04, 0x1c
        /*87ee*/ 	.short	(.L_58 - .L_57)


	//   ....[0]....
.L_57:
        /*87f0*/ 	.word	0x0003b080


	//----- nvinfo : EIATTR_REQNTID
	.align		4
.L_58:
        /*87f4*/ 	.byte	0x04, 0x10
        /*87f6*/ 	.short	(.L_60 - .L_59)
.L_59:
        /*87f8*/ 	.word	0x00000080
        /*87fc*/ 	.word	0x00000001
        /*8800*/ 	.word	0x00000001


	//----- nvinfo : EIATTR_CRS_STACK_SIZE
	.align		4
.L_60:
        /*8804*/ 	.byte	0x04, 0x1e
        /*8806*/ 	.short	(.L_62 - .L_61)
.L_61:
        /*8808*/ 	.word	0x00000000


	//----- nvinfo : EIATTR_CBANK_PARAM_SIZE
	.align		4
.L_62:
        /*880c*/ 	.byte	0x03, 0x19
        /*880e*/ 	.short	0x0050


	//----- nvinfo : EIATTR_PARAM_CBANK
	.align		4
        /*8810*/ 	.byte	0x04, 0x0a
        /*8812*/ 	.short	(.L_64 - .L_63)
	.align		4
.L_63:
        /*8814*/ 	.word	index@(.nv.constant0.matmul_kernel)
        /*8818*/ 	.short	0x0380
        /*881a*/ 	.short	0x0050


	//----- nvinfo : EIATTR_SW_WAR
	.align		4
.L_64:
        /*881c*/ 	.byte	0x04, 0x36
        /*881e*/ 	.short	(.L_66 - .L_65)
.L_65:
        /*8820*/ 	.word	0x00000008
.L_66:


//--------------------- .nv.compat                --------------------------
	.section	.nv.compat,"",@"SHT_CUDA_COMPAT_INFO"
	.align	4
        /*0000*/ 	.byte	0x02, 0x02, 0x02, 0x00, 0x02, 0x05, 0x05, 0x00, 0x02, 0x03, 0x00, 0x00, 0x02, 0x06, 0x01, 0x00


//--------------------- .nv.callgraph             --------------------------
	.section	.nv.callgraph,"",@"SHT_CUDA_CALLGRAPH"
	.align	4
	.sectionentsize	8
	.align		4
        /*0000*/ 	.word	0x00000000
	.align		4
        /*0004*/ 	.word	0xffffffff
	.align		4
        /*0008*/ 	.word	0x00000000
	.align		4
        /*000c*/ 	.word	0xfffffffe
	.align		4
        /*0010*/ 	.word	0x00000000
	.align		4
        /*0014*/ 	.word	0xfffffffd
	.align		4
        /*0018*/ 	.word	0x00000000
	.align		4
        /*001c*/ 	.word	0xfffffffc


//--------------------- .text.matmul_kernel       --------------------------
	.section	.text.matmul_kernel,"ax",@progbits
	.align	128
        .global         matmul_kernel
        .type           matmul_kernel,@function
        .size           matmul_kernel,(.L_x_20 - matmul_kernel)
        .other          matmul_kernel,@"STO_CUDA_ENTRY STV_DEFAULT"
matmul_kernel:
.text.matmul_kernel:
[----:B------:R-:W0:Y:S01]  /*0000*/  LDC R1, c[0x0][0x37c] ;  /* 0x0000df00ff017b82 */ /* 0x000e220000000800 */
[----:B------:R-:W1:Y:S01]  /*0010*/  S2R R0, SR_TID.X ;  /* 0x0000000000007919 */ /* 0x000e620000002100 */
[----:B0-----:R-:W-:Y:S01]  /*0020*/  VIADD R1, R1, 0xffffefd0 ;  /* 0xffffefd001017836 */ /* 0x001fe20000000000 */
[----:B-1----:R-:W-:-:S13]  /*0030*/  ISETP.GE.U32.AND P0, PT, R0, 0x20, PT ;  /* 0x000000200000780c */ /* 0x002fda0003f06070 */
[----:B------:R-:W-:Y:S02]  /*0040*/  VOTEU.ANY UP0, P0 ;  /* 0x0000000000ff7886 */ /* 0x000fe40000000100 */
[----:B------:R-:W-:Y:S05]  /*0050*/  BRA.U UP0, `(.L_x_0) ;  /* 0x0000000100b87547 */ /* 0x000fea000b800000 */
[----:B------:R-:W0:Y:S01]  /*0060*/  S2UR UR6, SR_CgaCtaId ;  /* 0x00000000000679c3 */ /* 0x000e220000008800 */
[----:B------:R-:W-:Y:S01]  /*0070*/  NOP ;  /* 0x0000000000007918 */ /* 0x000fe20000000000 */
[----:B------:R-:W-:Y:S02]  /*0080*/  UMOV UR4, 0x40 ;  /* 0x0000004000047882 */ /* 0x000fe40000000000 */
[----:B0-----:R-:W-:-:S09]  /*0090*/  ULEA UR4, UR6, UR4, 0x18 ;  /* 0x0000000406047291 */ /* 0x001fd2000f8ec0ff */
[----:B------:R-:W0:Y:S01]  /*00a0*/  LDS.U8 R0, [UR4] ;  /* 0x00000004ff007984 */ /* 0x000e220008000000 */
[----:B------:R-:W-:Y:S02]  /*00b0*/  UMOV UR4, 0x400 ;  /* 0x0000040000047882 */ /* 0x000fe40000000000 */
[----:B------:R-:W-:Y:S01]  /*00c0*/  ULEA UR4, UR6, UR4, 0x18 ;  /* 0x0000000406047291 */ /* 0x000fe2000f8ec0ff */
[----:B0-----:R-:W-:-:S13]  /*00d0*/  ISETP.NE.AND P0, PT, R0, RZ, PT ;  /* 0x000000ff0000720c */ /* 0x001fda0003f05270 */
[----:B------:R-:W-:Y:S05]  /*00e0*/  @P0 BRA `(.L_x_1) ;  /* 0x00000000007c0947 */ /* 0x000fea0003800000 */
[----:B------:R-:W-:-:S13]  /*00f0*/  ELECT P0, URZ, PT ;  /* 0x0000000000ff782f */ /* 0x000fda0003800000 */
[----:B------:R-:W-:Y:S05]  /*0100*/  @!P0 BRA `(.L_x_2) ;  /* 0x0000000000848947 */ /* 0x000fea0003800000 */
[----:B------:R-:W-:Y:S01]  /*0110*/  UMOV UR5, 0x8 ;  /* 0x0000000800057882 */ /* 0x000fe20000000000 */
[----:B------:R-:W-:Y:S02]  /*0120*/  IMAD.MOV.U32 R4, RZ, RZ, 0x1 ;  /* 0x00000001ff047424 */ /* 0x000fe400078e00ff */
[----:B------:R-:W-:Y:S02]  /*0130*/  IMAD.MOV.U32 R5, RZ, RZ, 0xff ;  /* 0x000000ffff057424 */ /* 0x000fe400078e00ff */
[----:B------:R-:W-:Y:S04]  /*0140*/  DEPBAR.LE SB0, 0x36 ;  /* 0x00008d800000791a */ /* 0x000fe80000000000 */
[----:B------:R-:W0:Y:S02]  /*0150*/  UTCATOMSWS.FIND_AND_SET.ALIGN UP1, UR5, UR5 ;  /* 0x00000005000575e3 */ /* 0x000e240008020800 */
[----:B0-----:R-:W-:-:S04]  /*0160*/  PLOP3.LUT P0, PT, PT, PT, UP1, 0x80, 0x8 ;  /* 0x000000000008781c */ /* 0x001fc80003f0f018 */
[----:B------:R-:W-:-:S04]  /*0170*/  SEL R0, RZ, 0xffffffff, !P0 ;  /* 0xffffffffff007807 */ /* 0x000fc80004000000 */
[----:B------:R-:W-:Y:S01]  /*0180*/  ISETP.NE.AND P0, PT, R0, RZ, PT ;  /* 0x000000ff0000720c */ /* 0x000fe20003f05270 */
[----:B------:R-:W-:-:S12]  /*0190*/  IMAD.U32 R0, RZ, RZ, UR5 ;  /* 0x00000005ff007e24 */ /* 0x000fd8000f8e00ff */
[----:B------:R-:W-:Y:S05]  /*01a0*/  @P0 BRA `(.L_x_3) ;  /* 0x0000000000240947 */ /* 0x000fea0003800000 */
.L_x_4:
[----:B------:R-:W-:Y:S05]  /*01b0*/  NANOSLEEP 0x64 ;  /* 0x000000640000795d */ /* 0x000fea0003800000 */
[----:B------:R-:W-:-:S05]  /*01c0*/  UMOV UR5, 0x8 ;  /* 0x0000000800057882 */ /* 0x000fca0000000000 */
[----:B------:R-:W-:Y:S04]  /*01d0*/  DEPBAR.LE SB0, 0x36 ;  /* 0x00008d800000791a */ /* 0x000fe80000000000 */
[----:B------:R-:W0:Y:S02]  /*01e0*/  UTCATOMSWS.FIND_AND_SET.ALIGN UP1, UR5, UR5 ;  /* 0x00000005000575e3 */ /* 0x000e240008020800 */
[----:B0-----:R-:W-:-:S04]  /*01f0*/  PLOP3.LUT P0, PT, PT, PT, UP1, 0x80, 0x8 ;  /* 0x000000000008781c */ /* 0x001fc80003f0f018 */
[----:B------:R-:W-:-:S04]  /*0200*/  SEL R0, RZ, 0xffffffff, !P0 ;  /* 0xffffffffff007807 */ /* 0x000fc80004000000 */
[----:B------:R-:W-:Y:S01]  /*0210*/  ISETP.NE.AND P0, PT, R0, RZ, PT ;  /* 0x000000ff0000720c */ /* 0x000fe20003f05270 */
[----:B------:R-:W-:-:S12]  /*0220*/  IMAD.U32 R0, RZ, RZ, UR5 ;  /* 0x00000005ff007e24 */ /* 0x000fd8000f8e00ff */
[----:B------:R-:W-:Y:S05]  /*0230*/  @!P0 BRA `(.L_x_4) ;  /* 0xfffffffc00dc8947 */ /* 0x000fea000383ffff */
.L_x_3:
[C---:B------:R-:W-:Y:S01]  /*0240*/  VIADD R3, R0.reuse, 0x10 ;  /* 0x0000001000037836 */ /* 0x040fe20000000000 */
[----:B------:R-:W-:Y:S01]  /*0250*/  UMOV UR5, 0x50 ;  /* 0x0000005000057882 */ /* 0x000fe20000000000 */
[----:B------:R-:W-:Y:S01]  /*0260*/  SHF.L.U32 R2, R5, R0, RZ ;  /* 0x0000000005027219 */ /* 0x000fe200000006ff */
[----:B------:R-:W-:Y:S01]  /*0270*/  ULEA UR5, UR6, UR5, 0x18 ;  /* 0x0000000506057291 */ /* 0x000fe2000f8ec0ff */
[----:B------:R-:W-:Y:S01]  /*0280*/  IMAD.SHL.U32 R0, R0, 0x20, RZ ;  /* 0x0000002000007824 */ /* 0x000fe200078e00ff */
[----:B------:R-:W-:-:S04]  /*0290*/  SHF.L.U32 R3, R4, R3, RZ ;  /* 0x0000000304037219 */ /* 0x000fc800000006ff */
[----:B------:R-:W-:-:S05]  /*02a0*/  LOP3.LUT R2, R3, R2, RZ, 0xfc, !PT ;  /* 0x0000000203027212 */ /* 0x000fca00078efcff */
[----:B------:R0:W-:Y:S04]  /*02b0*/  ATOMS.OR RZ, [UR5], R2 ;  /* 0x00000002ffff798c */ /* 0x0001e8000b000005 */
[----:B------:R0:W-:Y:S01]  /*02c0*/  STS [UR4], R0 ;  /* 0x00000000ff007988 */ /* 0x0001e20008000804 */
[----:B------:R-:W-:Y:S05]  /*02d0*/  BRA `(.L_x_2) ;  /* 0x0000000000107947 */ /* 0x000fea0003800000 */
.L_x_1:
[----:B------:R-:W-:Y:S01]  /*02e0*/  IMAD.MOV.U32 R0, RZ, RZ, -0x1 ;  /* 0xffffffffff007424 */ /* 0x000fe200078e00ff */
[----:B------:R-:W-:-:S04]  /*02f0*/  MOV R2, 0x320 ;  /* 0x0000032000027802 */ /* 0x000fc80000000f00 */
[----:B------:R0:W-:Y:S03]  /*0300*/  STS [UR4], R0 ;  /* 0x00000000ff007988 */ /* 0x0001e60008000804 */
[----:B0-----:R-:W-:Y:S05]  /*0310*/  CALL.REL.NOINC `($__internal_1_$__cuda_sm10x_tcgen05_guardrail_trap_phase_invalid_during_alloc) ;  /* 0x000003ac00807944 */ /* 0x001fea0003c00000 */
.L_x_2:
[----:B------:R-:W-:Y:S05]  /*0320*/  WARPSYNC.ALL ;  /* 0x0000000000007948 */ /* 0x000fea0003800000 */
[----:B------:R-:W-:Y:S01]  /*0330*/  NOP ;  /* 0x0000000000007918 */ /* 0x000fe20000000000 */
.L_x_0:
[----:B0-----:R-:W0:Y:S01]  /*0340*/  LDC.64 R2, c[0x0][0x398] ;  /* 0x0000e600ff027b82 */ /* 0x001e220000000a00 */
[----:B------:R-:W1:Y:S01]  /*0350*/  S2R R7, SR_CTAID.X ;  /* 0x0000000000077919 */ /* 0x000e620000002500 */
[----:B------:R-:W2:Y:S01]  /*0360*/  LDCU UR13, c[0x0][0x3a0] ;  /* 0x00007400ff0d77ac */ /* 0x000ea20008000800 */
[----:B------:R-:W3:Y:S01]  /*0370*/  S2R R15, SR_TID.X ;  /* 0x00000000000f7919 */ /* 0x000ee20000002100 */
[----:B------:R-:W-:Y:S01]  /*0380*/  UMOV UR11, 0x400 ;  /* 0x00000400000b7882 */ /* 0x000fe20000000000 */
[----:B------:R-:W4:Y:S03]  /*0390*/  LDCU.64 UR14, c[0x0][0x3a8] ;  /* 0x00007500ff0e77ac */ /* 0x000f260008000a00 */
[----:B------:R-:W0:Y:S01]  /*03a0*/  S2UR UR5, SR_CgaCtaId ;  /* 0x00000000000579c3 */ /* 0x000e220000008800 */
[----:B------:R-:W0:Y:S01]  /*03b0*/  LDCU.128 UR16, c[0x0][0x380] ;  /* 0x00007000ff1077ac */ /* 0x000e220008000c00 */
[----:B------:R-:W0:Y:S01]  /*03c0*/  LDCU UR4, c[0x0][0x3a4] ;  /* 0x00007480ff0477ac */ /* 0x000e220008000800 */
[----:B------:R-:W0:Y:S01]  /*03d0*/  LDCU UR9, c[0x0][0x3b0] ;  /* 0x00007600ff0977ac */ /* 0x000e220008000800 */
[----:B--2---:R-:W-:Y:S01]  /*03e0*/  UIADD3 UR27, UPT, UPT, UR13, 0x3f, URZ ;  /* 0x0000003f0d1b7890 */ /* 0x004fe2000fffe0ff */
[----:B0-----:R-:W-:Y:S01]  /*03f0*/  VIADD R0, R3, 0x1ff ;  /* 0x000001ff03007836 */ /* 0x001fe20000000000 */
[----:B------:R-:W-:Y:S01]  /*0400*/  IABS R74, R2 ;  /* 0x00000002004a7213 */ /* 0x000fe20000000000 */
[----:B----4-:R-:W-:Y:S01]  /*0410*/  IMAD.U32 R87, RZ, RZ, UR14 ;  /* 0x0000000eff577e24 */ /* 0x010fe2000f8e00ff */
[----:B------:R-:W-:Y:S01]  /*0420*/  UISETP.GT.AND UP1, UPT, UR27, 0x3f, UPT ;  /* 0x0000003f1b00788c */ /* 0x000fe2000bf24270 */
[----:B------:R-:W-:Y:S01]  /*0430*/  IMAD.U32 R86, RZ, RZ, UR14 ;  /* 0x0000000eff567e24 */ /* 0x000fe2000f8e00ff */
[----:B------:R-:W-:Y:S01]  /*0440*/  SHF.R.S32.HI R5, RZ, 0x1f, R0 ;  /* 0x0000001fff057819 */ /* 0x000fe20000011400 */
[----:B------:R-:W-:-:S03]  /*0450*/  ULEA UR11, UR5, UR11, 0x18 ;  /* 0x0000000b050b7291 */ /* 0x000fc6000f8ec0ff */
[----:B------:R-:W-:Y:S01]  /*0460*/  LEA.HI R5, R5, R0, RZ, 0x9 ;  /* 0x0000000005057211 */ /* 0x000fe200078f48ff */
[----:B------:R-:W-:Y:S01]  /*0470*/  BAR.SYNC.DEFER_BLOCKING 0x0 ;  /* 0x0000000000007b1d */ /* 0x000fe20000010000 */
[----:B-1----:R-:W-:Y:S02]  /*0480*/  IABS R10, R7 ;  /* 0x00000007000a7213 */ /* 0x002fe40000000000 */
[----:B------:R-:W-:Y:S02]  /*0490*/  SHF.R.S32.HI R6, RZ, 0x9, R5 ;  /* 0x00000009ff067819 */ /* 0x000fe40000011405 */
[----:B------:R-:W-:Y:S02]  /*04a0*/  PLOP3.LUT P4, PT, PT, PT, UP1, 0x80, 0x8 ;  /* 0x000000000008781c */ /* 0x000fe40003f8f018 */
[-C--:B------:R-:W-:Y:S02]  /*04b0*/  IABS R9, R6.reuse ;  /* 0x0000000600097213 */ /* 0x080fe40000000000 */
[----:B------:R-:W-:-:S02]  /*04c0*/  IABS R12, R6 ;  /* 0x00000006000c7213 */ /* 0x000fc40000000000 */
[----:B------:R-:W0:Y:S01]  /*04d0*/  I2F.RP R0, R9 ;  /* 0x0000000900007306 */ /* 0x000e220000209400 */
[----:B------:R-:W1:Y:S07]  /*04e0*/  LDS R13, [UR11] ;  /* 0x0000000bff0d7984 */ /* 0x000e6e0008000800 */
[----:B0-----:R-:W0:Y:S02]  /*04f0*/  MUFU.RCP R0, R0 ;  /* 0x0000000000007308 */ /* 0x001e240000001000 */
[----:B0-----:R-:W-:-:S02]  /*0500*/  VIADD R4, R0, 0xffffffe ;  /* 0x0ffffffe00047836 */ /* 0x001fc40000000000 */
[----:B------:R-:W-:-:S04]  /*0510*/  IMAD.MOV R0, RZ, RZ, -R12 ;  /* 0x000000ffff007224 */ /* 0x000fc800078e0a0c */
[----:B------:R0:W2:Y:S02]  /*0520*/  F2I.FTZ.U32.TRUNC.NTZ R5, R4 ;  /* 0x0000000400057305 */ /* 0x0000a4000021f000 */
[----:B0-----:R-:W-:Y:S02]  /*0530*/  IMAD.MOV.U32 R4, RZ, RZ, RZ ;  /* 0x000000ffff047224 */ /* 0x001fe400078e00ff */
[----:B--2---:R-:W-:Y:S01]  /*0540*/  IMAD.MOV R8, RZ, RZ, -R5 ;  /* 0x000000ffff087224 */ /* 0x004fe200078e0a05 */
[----:B-1----:R-:W-:-:S03]  /*0550*/  R2UR UR10, R13 ;  /* 0x000000000d0a72ca */ /* 0x002fc600000e0000 */
[----:B------:R-:W-:Y:S02]  /*0560*/  IMAD R11, R8, R9, RZ ;  /* 0x00000009080b7224 */ /* 0x000fe400078e02ff */
[----:B------:R-:W-:Y:S02]  /*0570*/  IMAD.MOV.U32 R8, RZ, RZ, R10 ;  /* 0x000000ffff087224 */ /* 0x000fe400078e000a */
[----:B------:R-:W-:-:S06]  /*0580*/  IMAD.HI.U32 R5, R5, R11, R4 ;  /* 0x0000000b05057227 */ /* 0x000fcc00078e0004 */
[----:B------:R-:W-:-:S04]  /*0590*/  IMAD.HI.U32 R5, R5, R8, RZ ;  /* 0x0000000805057227 */ /* 0x000fc800078e00ff */
[----:B------:R-:W-:Y:S01]  /*05a0*/  IMAD R0, R5, R0, R8 ;  /* 0x0000000005007224 */ /* 0x000fe200078e0208 */
[----:B------:R-:W-:Y:S04]  /*05b0*/  BAR.SYNC.DEFER_BLOCKING 0x0 ;  /* 0x0000000000007b1d */ /* 0x000fe80000010000 */
[----:B------:R-:W-:-:S13]  /*05c0*/  ISETP.GT.U32.AND P1, PT, R9, R0, PT ;  /* 0x000000000900720c */ /* 0x000fda0003f24070 */
[----:B------:R-:W-:Y:S02]  /*05d0*/  @!P1 IMAD.IADD R0, R0, 0x1, -R9 ;  /* 0x0000000100009824 */ /* 0x000fe400078e0a09 */
[----:B------:R-:W-:Y:S01]  /*05e0*/  @!P1 VIADD R5, R5, 0x1 ;  /* 0x0000000105059836 */ /* 0x000fe20000000000 */
[----:B------:R-:W-:Y:S02]  /*05f0*/  ISETP.NE.AND P1, PT, R6, RZ, PT ;  /* 0x000000ff0600720c */ /* 0x000fe40003f25270 */
[----:B------:R-:W-:Y:S02]  /*0600*/  ISETP.GE.U32.AND P0, PT, R0, R9, PT ;  /* 0x000000090000720c */ /* 0x000fe40003f06070 */
[----:B------:R-:W-:-:S04]  /*0610*/  LOP3.LUT R0, R7, R6, RZ, 0x3c, !PT ;  /* 0x0000000607007212 */ /* 0x000fc800078e3cff */
[----:B------:R-:W-:Y:S01]  /*0620*/  ISETP.GE.AND P2, PT, R0, RZ, PT ;  /* 0x000000ff0000720c */ /* 0x000fe20003f46270 */
[----:B------:R-:W-:-:S06]  /*0630*/  VIADD R0, R2, 0x3f ;  /* 0x0000003f02007836 */ /* 0x000fcc0000000000 */
[----:B------:R-:W-:-:S04]  /*0640*/  @P0 VIADD R5, R5, 0x1 ;  /* 0x0000000105050836 */ /* 0x000fc80000000000 */
[----:B------:R-:W-:Y:S01]  /*0650*/  IMAD.MOV.U32 R10, RZ, RZ, R5 ;  /* 0x000000ffff0a7224 */ /* 0x000fe200078e0005 */
[----:B------:R-:W-:-:S03]  /*0660*/  SHF.R.S32.HI R5, RZ, 0x1f, R0 ;  /* 0x0000001fff057819 */ /* 0x000fc60000011400 */
[----:B------:R-:W-:Y:S01]  /*0670*/  @!P2 IMAD.MOV R10, RZ, RZ, -R10 ;  /* 0x000000ffff0aa224 */ /* 0x000fe200078e0a0a */
[----:B------:R-:W-:Y:S02]  /*0680*/  LEA.HI R5, R5, R0, RZ, 0x6 ;  /* 0x0000000005057211 */ /* 0x000fe400078f30ff */
[----:B------:R-:W-:-:S04]  /*0690*/  @!P1 LOP3.LUT R10, RZ, R6, RZ, 0x33, !PT ;  /* 0x00000006ff0a9212 */ /* 0x000fc800078e33ff */
[----:B------:R-:W-:Y:S01]  /*06a0*/  LEA.HI.SX32 R5, R5, -R10, 0x1a ;  /* 0x8000000a05057211 */ /* 0x000fe200078fd2ff */
[----:B------:R-:W-:-:S03]  /*06b0*/  IMAD.MOV R8, RZ, RZ, -R10 ;  /* 0x000000ffff087224 */ /* 0x000fc600078e0a0a */
[----:B------:R-:W-:Y:S01]  /*06c0*/  VIMNMX R11, PT, PT, R5, 0x1, PT ;  /* 0x00000001050b7848 */ /* 0x000fe20003fe0100 */
[----:B------:R-:W-:Y:S01]  /*06d0*/  IMAD R12, R6, R8, R7 ;  /* 0x00000008060c7224 */ /* 0x000fe200078e0207 */
[----:B------:R-:W-:Y:S02]  /*06e0*/  IABS R7, R3 ;  /* 0x0000000300077213 */ /* 0x000fe40000000000 */
[-C--:B------:R-:W-:Y:S02]  /*06f0*/  IABS R9, R11.reuse ;  /* 0x0000000b00097213 */ /* 0x080fe40000000000 */
[----:B------:R-:W-:Y:S02]  /*0700*/  IABS R6, R11 ;  /* 0x0000000b00067213 */ /* 0x000fe40000000000 */
[----:B------:R-:W0:Y:S08]  /*0710*/  I2F.RP R0, R9 ;  /* 0x0000000900007306 */ /* 0x000e300000209400 */
[----:B0-----:R-:W0:Y:S02]  /*0720*/  MUFU.RCP R0, R0 ;  /* 0x0000000000007308 */ /* 0x001e240000001000 */
[----:B0-----:R-:W-:Y:S01]  /*0730*/  VIADD R4, R0, 0xffffffe ;  /* 0x0ffffffe00047836 */ /* 0x001fe20000000000 */
[----:B------:R-:W-:-:S05]  /*0740*/  IABS R0, R12 ;  /* 0x0000000c00007213 */ /* 0x000fca0000000000 */
[----:B------:R0:W1:Y:S02]  /*0750*/  F2I.FTZ.U32.TRUNC.NTZ R5, R4 ;  /* 0x0000000400057305 */ /* 0x000064000021f000 */
[----:B0-----:R-:W-:Y:S02]  /*0760*/  IMAD.MOV.U32 R4, RZ, RZ, RZ ;  /* 0x000000ffff047224 */ /* 0x001fe400078e00ff */
[----:B-1----:R-:W-:-:S04]  /*0770*/  IMAD.MOV R14, RZ, RZ, -R5 ;  /* 0x000000ffff0e7224 */ /* 0x002fc800078e0a05 */
[----:B------:R-:W-:-:S04]  /*0780*/  IMAD R3, R14, R9, RZ ;  /* 0x000000090e037224 */ /* 0x000fc800078e02ff */
[----:B------:R-:W-:-:S04]  /*0790*/  IMAD.HI.U32 R5, R5, R3, R4 ;  /* 0x0000000305057227 */ /* 0x000fc800078e0004 */
[----:B------:R-:W-:Y:S02]  /*07a0*/  IMAD.MOV.U32 R3, RZ, RZ, R7 ;  /* 0x000000ffff037224 */ /* 0x000fe400078e0007 */
[----:B------:R-:W-:Y:S02]  /*07b0*/  IMAD.MOV R4, RZ, RZ, -R6 ;  /* 0x000000ffff047224 */ /* 0x000fe400078e0a06 */
[----:B------:R-:W-:Y:S01]  /*07c0*/  IMAD.HI.U32 R5, R5, R0, RZ ;  /* 0x0000000005057227 */ /* 0x000fe200078e00ff */
[----:B------:R-:W0:Y:S03]  /*07d0*/  I2F.RP R6, R3 ;  /* 0x0000000300067306 */ /* 0x000e260000209400 */
[----:B------:R-:W-:-:S05]  /*07e0*/  IMAD R0, R5, R4, R0 ;  /* 0x0000000405007224 */ /* 0x000fca00078e0200 */
[----:B------:R-:W-:Y:S01]  /*07f0*/  ISETP.GT.U32.AND P1, PT, R9, R0, PT ;  /* 0x000000000900720c */ /* 0x000fe20003f24070 */
[----:B------:R-:W1:Y:S08]  /*0800*/  I2F.RP R4, R74 ;  /* 0x0000004a00047306 */ /* 0x000e700000209400 */
[----:B0-----:R-:W0:Y:S04]  /*0810*/  MUFU.RCP R6, R6 ;  /* 0x0000000600067308 */ /* 0x001e280000001000 */
[----:B------:R-:W-:-:S02]  /*0820*/  @!P1 IMAD.IADD R0, R0, 0x1, -R9 ;  /* 0x0000000100009824 */ /* 0x000fc400078e0a09 */
[----:B------:R-:W-:Y:S01]  /*0830*/  @!P1 VIADD R5, R5, 0x1 ;  /* 0x0000000105059836 */ /* 0x000fe20000000000 */
[----:B------:R-:W-:Y:S01]  /*0840*/  ISETP.NE.AND P1, PT, R11, RZ, PT ;  /* 0x000000ff0b00720c */ /* 0x000fe20003f25270 */
[----:B-1----:R-:W1:Y:S01]  /*0850*/  MUFU.RCP R4, R4 ;  /* 0x0000000400047308 */ /* 0x002e620000001000 */
[----:B------:R-:W-:Y:S02]  /*0860*/  ISETP.GE.U32.AND P0, PT, R0, R9, PT ;  /* 0x000000090000720c */ /* 0x000fe40003f06070 */
[----:B------:R-:W-:-:S04]  /*0870*/  LOP3.LUT R0, R12, R11, RZ, 0x3c, !PT ;  /* 0x0000000b0c007212 */ /* 0x000fc800078e3cff */
[----:B------:R-:W-:Y:S01]  /*0880*/  ISETP.GE.AND P2, PT, R0, RZ, PT ;  /* 0x000000ff0000720c */ /* 0x000fe20003f46270 */
[----:B0-----:R-:W-:Y:S01]  /*0890*/  VIADD R8, R6, 0xffffffe ;  /* 0x0ffffffe06087836 */ /* 0x001fe20000000000 */
[----:B---3--:R-:W-:-:S03]  /*08a0*/  SHF.R.U32.HI R0, RZ, 0x6, R15 ;  /* 0x00000006ff007819 */ /* 0x008fc6000001160f */
[----:B------:R-:W0:Y:S02]  /*08b0*/  F2I.FTZ.U32.TRUNC.NTZ R9, R8 ;  /* 0x0000000800097305 */ /* 0x000e24000021f000 */
[----:B------:R-:W-:Y:S01]  /*08c0*/  @P0 VIADD R5, R5, 0x1 ;  /* 0x0000000105050836 */ /* 0x000fe20000000000 */
[----:B------:R-:W-:Y:S01]  /*08d0*/  SGXT.U32 R85, R0, 0x1 ;  /* 0x000000010055781a */ /* 0x000fe20000000000 */
[----:B-1----:R-:W-:Y:S02]  /*08e0*/  VIADD R6, R4, 0xffffffe ;  /* 0x0ffffffe04067836 */ /* 0x002fe40000000000 */
[----:B------:R-:W-:Y:S02]  /*08f0*/  IMAD.MOV.U32 R92, RZ, RZ, R5 ;  /* 0x000000ffff5c7224 */ /* 0x000fe400078e0005 */
[----:B------:R1:W2:Y:S01]  /*0900*/  F2I.FTZ.U32.TRUNC.NTZ R7, R6 ;  /* 0x0000000600077305 */ /* 0x0002a2000021f000 */
[----:B------:R-:W-:Y:S02]  /*0910*/  IMAD R89, R85, UR14, RZ ;  /* 0x0000000e55597c24 */ /* 0x000fe4000f8e02ff */
[----:B------:R-:W-:Y:S01]  /*0920*/  @!P2 IMAD.MOV R92, RZ, RZ, -R92 ;  /* 0x000000ffff5ca224 */ /* 0x000fe200078e0a5c */
[----:B------:R-:W-:Y:S01]  /*0930*/  @!P1 LOP3.LUT R92, RZ, R11, RZ, 0x33, !PT ;  /* 0x0000000bff5c9212 */ /* 0x000fe200078e33ff */
[----:B------:R-:W-:-:S02]  /*0940*/  IMAD R87, R87, 0x2, R89 ;  /* 0x0000000257577824 */ /* 0x000fc400078e0259 */
[----:B0-----:R-:W-:Y:S02]  /*0950*/  IMAD.MOV R8, RZ, RZ, -R9 ;  /* 0x000000ffff087224 */ /* 0x001fe400078e0a09 */
[----:B------:R-:W-:Y:S01]  /*0960*/  IMAD.SHL.U32 R4, R92, 0x200, RZ ;  /* 0x000002005c047824 */ /* 0x000fe200078e00ff */
[----:B-1----:R-:W-:Y:S01]  /*0970*/  SHF.R.U32.HI R6, RZ, 0x6, R15 ;  /* 0x00000006ff067819 */ /* 0x002fe2000001160f */
[----:B------:R-:W-:Y:S02]  /*0980*/  IMAD R5, R8, R3, RZ ;  /* 0x0000000308057224 */ /* 0x000fe400078e02ff */
[----:B------:R-:W-:Y:S01]  /*0990*/  IMAD.MOV.U32 R8, RZ, RZ, RZ ;  /* 0x000000ffff087224 */ /* 0x000fe200078e00ff */
[----:B------:R-:W-:Y:S01]  /*09a0*/  LOP3.LUT R82, R4, R85, RZ, 0xfc, !PT ;  /* 0x0000005504527212 */ /* 0x000fe200078efcff */
[----:B------:R-:W-:Y:S01]  /*09b0*/  IMAD.MOV R92, RZ, RZ, -R92 ;  /* 0x000000ffff5c7224 */ /* 0x000fe200078e0a5c */
[----:B------:R-:W-:Y:S01]  /*09c0*/  SGXT.U32 R6, R6, 0x1 ;  /* 0x000000010606781a */ /* 0x000fe20000000000 */
[----:B------:R-:W-:Y:S01]  /*09d0*/  IMAD.HI.U32 R5, R9, R5, R8 ;  /* 0x0000000509057227 */ /* 0x000fe200078e0008 */
[----:B------:R-:W-:-:S02]  /*09e0*/  IABS R8, R82 ;  /* 0x0000005200087213 */ /* 0x000fc40000000000 */
[C-C-:B------:R-:W-:Y:S01]  /*09f0*/  LOP3.LUT R18, R4.reuse, 0x4, R85.reuse, 0xfe, !PT ;  /* 0x0000000404127812 */ /* 0x140fe200078efe55 */
[----:B------:R-:W-:Y:S01]  /*0a00*/  IMAD R92, R11, R92, R12 ;  /* 0x0000005c0b5c7224 */ /* 0x000fe200078e020c */
[C-C-:B------:R-:W-:Y:S01]  /*0a10*/  LOP3.LUT R17, R4.reuse, 0x6, R85.reuse, 0xfe, !PT ;  /* 0x0000000604117812 */ /* 0x140fe200078efe55 */
[----:B------:R-:W-:Y:S01]  /*0a20*/  IMAD.HI.U32 R0, R5, R8, RZ ;  /* 0x0000000805007227 */ /* 0x000fe200078e00ff */
[----:B------:R-:W-:Y:S02]  /*0a30*/  LOP3.LUT R19, R4, 0x2, R85, 0xfe, !PT ;  /* 0x0000000204137812 */ /* 0x000fe400078efe55 */
[----:B------:R-:W-:Y:S01]  /*0a40*/  ISETP.LT.AND P4, PT, R6, UR13, P4 ;  /* 0x0000000d06007c0c */ /* 0x000fe2000a781270 */
[----:B--2---:R-:W-:Y:S01]  /*0a50*/  IMAD.MOV R93, RZ, RZ, -R7 ;  /* 0x000000ffff5d7224 */ /* 0x004fe200078e0a07 */
[--C-:B------:R-:W-:Y:S01]  /*0a60*/  LOP3.LUT R16, R4, 0x8, R85.reuse, 0xfe, !PT ;  /* 0x0000000804107812 */ /* 0x100fe200078efe55 */
[----:B------:R-:W-:Y:S01]  /*0a70*/  IMAD.MOV R0, RZ, RZ, -R0 ;  /* 0x000000ffff007224 */ /* 0x000fe200078e0a00 */
[----:B------:R-:W-:Y:S01]  /*0a80*/  IABS R12, R17 ;  /* 0x00000011000c7213 */ /* 0x000fe20000000000 */
[----:B------:R-:W-:Y:S01]  /*0a90*/  IMAD.IADD R92, R10, 0x1, R92 ;  /* 0x000000010a5c7824 */ /* 0x000fe200078e025c */
[----:B------:R-:W-:Y:S01]  /*0aa0*/  IABS R10, R18 ;  /* 0x00000012000a7213 */ /* 0x000fe20000000000 */
[----:B------:R-:W-:Y:S01]  /*0ab0*/  IMAD R93, R93, R74, RZ ;  /* 0x0000004a5d5d7224 */ /* 0x000fe200078e02ff */
[----:B------:R-:W-:Y:S01]  /*0ac0*/  STL [R1+0xabc], R19 ;  /* 0x000abc1301007387 */ /* 0x000fe20000100800 */
[----:B------:R-:W-:Y:S01]  /*0ad0*/  IMAD.MOV.U32 R6, RZ, RZ, RZ ;  /* 0x000000ffff067224 */ /* 0x000fe200078e00ff */
[----:B------:R-:W-:Y:S01]  /*0ae0*/  IABS R72, R19 ;  /* 0x0000001300487213 */ /* 0x000fe20000000000 */
[----:B------:R-:W-:Y:S01]  /*0af0*/  IMAD R73, R3, R0, R8 ;  /* 0x0000000003497224 */ /* 0x000fe200078e0208 */
[----:B------:R-:W-:Y:S01]  /*0b00*/  LOP3.LUT R0, R4, 0xa, R85, 0xfe, !PT ;  /* 0x0000000a04007812 */ /* 0x000fe200078efe55 */
[----:B------:R-:W-:Y:S01]  /*0b10*/  IMAD.HI.U32 R93, R7, R93, R6 ;  /* 0x0000005d075d7227 */ /* 0x000fe200078e0006 */
[----:B------:R-:W-:Y:S01]  /*0b20*/  STL [R1+0xac0], R18 ;  /* 0x000ac01201007387 */ /* 0x000fe20000100800 */
[----:B------:R-:W-:-:S02]  /*0b30*/  SHF.R.U32.HI R9, RZ, 0x5, R15 ;  /* 0x00000005ff097819 */ /* 0x000fc4000001160f */
[C---:B------:R-:W-:Y:S01]  /*0b40*/  IMAD.HI.U32 R6, R5.reuse, R10, RZ ;  /* 0x0000000a05067227 */ /* 0x040fe200078e00ff */
[----:B------:R0:W-:Y:S01]  /*0b50*/  STL [R1+0xac4], R17 ;  /* 0x000ac41101007387 */ /* 0x0001e20000100800 */
[----:B------:R-:W-:Y:S02]  /*0b60*/  IABS R14, R0 ;  /* 0x00000000000e7213 */ /* 0x000fe40000000000 */
[----:B------:R-:W-:Y:S01]  /*0b70*/  IMAD.HI.U32 R7, R5, R12, RZ ;  /* 0x0000000c05077227 */ /* 0x000fe200078e00ff */
[----:B------:R-:W-:Y:S01]  /*0b80*/  STL [R1+0xac8], R16 ;  /* 0x000ac81001007387 */ /* 0x000fe20000100800 */
[----:B------:R-:W-:Y:S02]  /*0b90*/  IABS R70, R16 ;  /* 0x0000001000467213 */ /* 0x000fe40000000000 */
[----:B------:R-:W-:Y:S01]  /*0ba0*/  IMAD.MOV R6, RZ, RZ, -R6 ;  /* 0x000000ffff067224 */ /* 0x000fe200078e0a06 */
[----:B------:R1:W-:Y:S01]  /*0bb0*/  STL [R1+0xacc], R0 ;  /* 0x000acc0001007387 */ /* 0x0003e20000100800 */
[----:B------:R-:W-:Y:S01]  /*0bc0*/  IMAD.MOV R7, RZ, RZ, -R7 ;  /* 0x000000ffff077224 */ /* 0x000fe200078e0a07 */
[----:B------:R-:W-:Y:S01]  /*0bd0*/  R2UR UR7, R9 ;  /* 0x00000000090772ca */ /* 0x000fe200000e0000 */
[----:B------:R-:W-:Y:S01]  /*0be0*/  IMAD R71, R3, R6, R10 ;  /* 0x0000000603477224 */ /* 0x000fe200078e020a */
[----:B------:R-:W-:Y:S01]  /*0bf0*/  LEA.HI R6, R15, 0xe, RZ, 0x1a ;  /* 0x0000000e0f067811 */ /* 0x000fe200078fd0ff */
[----:B------:R-:W-:Y:S01]  /*0c00*/  IMAD R7, R3, R7, R12 ;  /* 0x0000000703077224 */ /* 0x000fe200078e020c */
[C-C-:B------:R-:W-:Y:S01]  /*0c10*/  LOP3.LUT R10, R4.reuse, 0xc, R85.reuse, 0xfe, !PT ;  /* 0x0000000c040a7812 */ /* 0x140fe200078efe55 */
[----:B------:R-:W-:Y:S01]  /*0c20*/  IMAD.HI.U32 R8, R5, R14, RZ ;  /* 0x0000000e05087227 */ /* 0x000fe200078e00ff */
[----:B------:R-:W-:Y:S01]  /*0c30*/  STL [R1+0xe6c], R71 ;  /* 0x000e6c4701007387 */ /* 0x000fe20000100800 */
[----:B0-----:R-:W-:-:S02]  /*0c40*/  LOP3.LUT R17, R4, 0x16, R85, 0xfe, !PT ;  /* 0x0000001604117812 */ /* 0x001fc400078efe55 */
[C---:B-1----:R-:W-:Y:S01]  /*0c50*/  IMAD.HI.U32 R0, R5.reuse, R72, RZ ;  /* 0x0000004805007227 */ /* 0x042fe200078e00ff */
[----:B------:R0:W-:Y:S01]  /*0c60*/  STL [R1+0x380], R7 ;  /* 0x0003800701007387 */ /* 0x0001e20000100800 */
[----:B------:R-:W-:Y:S02]  /*0c70*/  IABS R68, R10 ;  /* 0x0000000a00447213 */ /* 0x000fe40000000000 */
[----:B------:R-:W-:Y:S01]  /*0c80*/  IMAD.MOV R9, RZ, RZ, -R0 ;  /* 0x000000ffff097224 */ /* 0x000fe200078e0a00 */
[----:B------:R1:W-:Y:S01]  /*0c90*/  STL [R1+0xad0], R10 ;  /* 0x000ad00a01007387 */ /* 0x0003e20000100800 */
[----:B------:R-:W-:Y:S01]  /*0ca0*/  IMAD.HI.U32 R0, R5, R70, RZ ;  /* 0x0000004605007227 */ /* 0x000fe200078e00ff */
[C-C-:B------:R-:W-:Y:S02]  /*0cb0*/  LOP3.LUT R16, R4.reuse, 0x18, R85.reuse, 0xfe, !PT ;  /* 0x0000001804107812 */ /* 0x140fe400078efe55 */
[C-C-:B------:R-:W-:Y:S01]  /*0cc0*/  LOP3.LUT R13, R4.reuse, 0x1a, R85.reuse, 0xfe, !PT ;  /* 0x0000001a040d7812 */ /* 0x140fe200078efe55 */
[----:B------:R-:W-:Y:S01]  /*0cd0*/  IMAD.MOV R0, RZ, RZ, -R0 ;  /* 0x000000ffff007224 */ /* 0x000fe200078e0a00 */
[C-C-:B0-----:R-:W-:Y:S01]  /*0ce0*/  LOP3.LUT R7, R4.reuse, 0x10, R85.reuse, 0xfe, !PT ;  /* 0x0000001004077812 */ /* 0x141fe200078efe55 */
[C---:B------:R-:W-:Y:S01]  /*0cf0*/  IMAD R72, R3.reuse, R9, R72 ;  /* 0x0000000903487224 */ /* 0x040fe200078e0248 */
[C-C-:B------:R-:W-:Y:S01]  /*0d00*/  LOP3.LUT R11, R4.reuse, 0x1c, R85.reuse, 0xfe, !PT ;  /* 0x0000001c040b7812 */ /* 0x140fe200078efe55 */
[C---:B------:R-:W-:Y:S01]  /*0d10*/  IMAD.IADD R9, R4.reuse, 0x1, R6 ;  /* 0x0000000104097824 */ /* 0x040fe200078e0206 */
[C-C-:B------:R-:W-:Y:S01]  /*0d20*/  LOP3.LUT R6, R4.reuse, 0x12, R85.reuse, 0xfe, !PT ;  /* 0x0000001204067812 */ /* 0x140fe200078efe55 */
[C---:B------:R-:W-:Y:S01]  /*0d30*/  IMAD R70, R3.reuse, R0, R70 ;  /* 0x0000000003467224 */ /* 0x040fe200078e0246 */
[----:B------:R-:W-:Y:S01]  /*0d40*/  LOP3.LUT R0, R4, 0x14, R85, 0xfe, !PT ;  /* 0x0000001404007812 */ /* 0x000fe200078efe55 */
[----:B------:R-:W-:Y:S01]  /*0d50*/  IMAD.MOV R8, RZ, RZ, -R8 ;  /* 0x000000ffff087224 */ /* 0x000fe200078e0a08 */
[----:B------:R0:W-:Y:S01]  /*0d60*/  STL [R1+0xad4], R9 ;  /* 0x000ad40901007387 */ /* 0x0001e20000100800 */
[----:B-1----:R-:W-:Y:S01]  /*0d70*/  IABS R10, R9 ;  /* 0x00000009000a7213 */ /* 0x002fe20000000000 */
[----:B------:R-:W-:Y:S01]  /*0d80*/  IMAD R86, R86, 0x2, R87 ;  /* 0x0000000256567824 */ /* 0x000fe200078e0257 */
[----:B------:R-:W-:Y:S01]  /*0d90*/  IABS R66, R6 ;  /* 0x0000000600427213 */ /* 0x000fe20000000000 */
[----:B------:R-:W-:Y:S01]  /*0da0*/  STL [R1+0xad8], R7 ;  /* 0x000ad80701007387 */ /* 0x000fe20000100800 */
[----:B------:R-:W-:Y:S01]  /*0db0*/  IMAD R69, R3, R8, R14 ;  /* 0x0000000803457224 */ /* 0x000fe200078e020e */
[----:B------:R-:W-:-:S02]  /*0dc0*/  IABS R14, R0 ;  /* 0x00000000000e7213 */ /* 0x000fc40000000000 */
[----:B------:R1:W-:Y:S01]  /*0dd0*/  STL [R1+0xadc], R6 ;  /* 0x000adc0601007387 */ /* 0x0003e20000100800 */
[----:B------:R-:W-:Y:S01]  /*0de0*/  IABS R12, R7 ;  /* 0x00000007000c7213 */ /* 0x000fe20000000000 */
[C---:B------:R-:W-:Y:S01]  /*0df0*/  IMAD.HI.U32 R8, R5.reuse, R66, RZ ;  /* 0x0000004205087227 */ /* 0x040fe200078e00ff */
[----:B------:R-:W-:Y:S01]  /*0e00*/  IABS R62, R11 ;  /* 0x0000000b003e7213 */ /* 0x000fe20000000000 */
[----:B------:R2:W-:Y:S01]  /*0e10*/  STL [R1+0xae0], R0 ;  /* 0x000ae00001007387 */ /* 0x0005e20000100800 */
[----:B------:R-:W-:Y:S01]  /*0e20*/  IABS R64, R16 ;  /* 0x0000001000407213 */ /* 0x000fe20000000000 */
[----:B0-----:R-:W-:Y:S01]  /*0e30*/  IMAD.HI.U32 R9, R5, R14, RZ ;  /* 0x0000000e05097227 */ /* 0x001fe200078e00ff */
[C---:B------:R-:W-:Y:S02]  /*0e40*/  ISETP.GT.U32.AND P3, PT, R3.reuse, R72, PT ;  /* 0x000000480300720c */ /* 0x040fe40003f64070 */
[----:B------:R-:W-:Y:S01]  /*0e50*/  ISETP.GT.U32.AND P2, PT, R3, R73, PT ;  /* 0x000000490300720c */ /* 0x000fe20003f44070 */
[----:B-1----:R-:W-:-:S04]  /*0e60*/  IMAD.HI.U32 R6, R5, R10, RZ ;  /* 0x0000000a05067227 */ /* 0x002fc800078e00ff */
[----:B--2---:R-:W-:-:S04]  /*0e70*/  IMAD.HI.U32 R0, R5, R68, RZ ;  /* 0x0000004405007227 */ /* 0x004fc800078e00ff */
[----:B------:R-:W-:Y:S02]  /*0e80*/  IMAD.MOV R0, RZ, RZ, -R0 ;  /* 0x000000ffff007224 */ /* 0x000fe400078e0a00 */
[----:B------:R-:W-:Y:S02]  /*0e90*/  IMAD.MOV R6, RZ, RZ, -R6 ;  /* 0x000000ffff067224 */ /* 0x000fe400078e0a06 */
[C---:B------:R-:W-:Y:S02]  /*0ea0*/  IMAD R68, R3.reuse, R0, R68 ;  /* 0x0000000003447224 */ /* 0x040fe400078e0244 */
[----:B------:R-:W-:Y:S01]  /*0eb0*/  IMAD R0, R3, R6, R10 ;  /* 0x0000000603007224 */ /* 0x000fe200078e020a */
[----:B------:R-:W-:Y:S01]  /*0ec0*/  IABS R10, R17 ;  /* 0x00000011000a7213 */ /* 0x000fe20000000000 */
[----:B------:R-:W-:Y:S02]  /*0ed0*/  IMAD.MOV R9, RZ, RZ, -R9 ;  /* 0x000000ffff097224 */ /* 0x000fe400078e0a09 */
[----:B------:R-:W-:Y:S01]  /*0ee0*/  IMAD.HI.U32 R7, R5, R12, RZ ;  /* 0x0000000c05077227 */ /* 0x000fe200078e00ff */
[----:B------:R0:W-:Y:S03]  /*0ef0*/  STL [R1+0x39c], R0 ;  /* 0x00039c0001007387 */ /* 0x0001e60000100800 */
[----:B------:R-:W-:Y:S01]  /*0f00*/  IMAD R65, R3, R9, R14 ;  /* 0x0000000903417224 */ /* 0x000fe200078e020e */
[----:B------:R-:W-:Y:S01]  /*0f10*/  STL [R1+0xae4], R17 ;  /* 0x000ae41101007387 */ /* 0x000fe20000100800 */
[----:B------:R-:W-:-:S02]  /*0f20*/  IMAD.MOV R7, RZ, RZ, -R7 ;  /* 0x000000ffff077224 */ /* 0x000fc400078e0a07 */
[----:B------:R-:W-:Y:S01]  /*0f30*/  IMAD.MOV R8, RZ, RZ, -R8 ;  /* 0x000000ffff087224 */ /* 0x000fe200078e0a08 */
[----:B------:R-:W-:Y:S01]  /*0f40*/  STL [R1+0xae8], R16 ;  /* 0x000ae81001007387 */ /* 0x000fe20000100800 */
[----:B------:R-:W-:Y:S01]  /*0f50*/  IMAD R67, R3, R7, R12 ;  /* 0x0000000703437224 */ /* 0x000fe200078e020c */
[----:B0-----:R-:W-:Y:S01]  /*0f60*/  LEA.HI R0, R15, 0x1e, RZ, 0x1a ;  /* 0x0000001e0f007811 */ /* 0x001fe200078fd0ff */
[----:B------:R-:W-:Y:S01]  /*0f70*/  IMAD R66, R3, R8, R66 ;  /* 0x0000000803427224 */ /* 0x000fe200078e0242 */
[----:B------:R0:W-:Y:S01]  /*0f80*/  STL [R1+0xaf0], R13 ;  /* 0x000af00d01007387 */ /* 0x0001e20000100800 */
[----:B------:R-:W-:Y:S01]  /*0f90*/  IABS R12, R13 ;  /* 0x0000000d000c7213 */ /* 0x000fe20000000000 */
[----:B------:R-:W-:Y:S02]  /*0fa0*/  IMAD.HI.U32 R6, R5, R64, RZ ;  /* 0x0000004005067227 */ /* 0x000fe400078e00ff */
[----:B------:R1:W-:Y:S02]  /*0fb0*/  STL [R1+0xaf4], R11 ;  /* 0x000af40b01007387 */ /* 0x0003e40000100800 */
[----:B------:R-:W-:-:S02]  /*0fc0*/  IMAD.IADD R0, R4, 0x1, R0 ;  /* 0x0000000104007824 */ /* 0x000fc400078e0200 */
[C---:B------:R-:W-:Y:S01]  /*0fd0*/  IMAD.HI.U32 R7, R5.reuse, R12, RZ ;  /* 0x0000000c05077227 */ /* 0x040fe200078e00ff */
[C-C-:B0-----:R-:W-:Y:S02]  /*0fe0*/  LOP3.LUT R13, R4.reuse, 0x38, R85.reuse, 0xfe, !PT ;  /* 0x00000038040d7812 */ /* 0x141fe400078efe55 */
[----:B------:R0:W-:Y:S01]  /*0ff0*/  STL [R1+0xaf8], R0 ;  /* 0x000af80001007387 */ /* 0x0001e20000100800 */
[----:B------:R-:W-:Y:S01]  /*1000*/  IABS R14, R0 ;  /* 0x00000000000e7213 */ /* 0x000fe20000000000 */
[----:B------:R-:W-:Y:S01]  /*1010*/  IMAD.MOV R6, RZ, RZ, -R6 ;  /* 0x000000ffff067224 */ /* 0x000fe200078e0a06 */
[----:B-1----:R-:W-:Y:S01]  /*1020*/  LOP3.LUT R11, R4, 0x20, R85, 0xfe, !PT ;  /* 0x00000020040b7812 */ /* 0x002fe200078efe55 */
[----:B------:R-:W-:Y:S01]  /*1030*/  IMAD.MOV R7, RZ, RZ, -R7 ;  /* 0x000000ffff077224 */ /* 0x000fe200078e0a07 */
[----:B------:R-:W-:Y:S01]  /*1040*/  IABS R52, R13 ;  /* 0x0000000d00347213 */ /* 0x000fe20000000000 */
[----:B------:R-:W-:-:S04]  /*1050*/  IMAD.HI.U32 R8, R5, R14, RZ ;  /* 0x0000000e05087227 */ /* 0x000fc800078e00ff */
[----:B0-----:R-:W-:-:S04]  /*1060*/  IMAD.HI.U32 R0, R5, R10, RZ ;  /* 0x0000000a05007227 */ /* 0x001fc800078e00ff */
[----:B------:R-:W-:Y:S02]  /*1070*/  IMAD.MOV R9, RZ, RZ, -R0 ;  /* 0x000000ffff097224 */ /* 0x000fe400078e0a00 */
[----:B------:R-:W-:-:S04]  /*1080*/  IMAD.HI.U32 R0, R5, R62, RZ ;  /* 0x0000003e05007227 */ /* 0x000fc800078e00ff */
[----:B------:R-:W-:Y:S02]  /*1090*/  IMAD.MOV R0, RZ, RZ, -R0 ;  /* 0x000000ffff007224 */ /* 0x000fe400078e0a00 */
[----:B------:R-:W-:Y:S02]  /*10a0*/  IMAD.MOV R8, RZ, RZ, -R8 ;  /* 0x000000ffff087224 */ /* 0x000fe400078e0a08 */
[C---:B------:R-:W-:Y:S02]  /*10b0*/  IMAD R9, R3.reuse, R9, R10 ;  /* 0x0000000903097224 */ /* 0x040fe400078e020a */
[C---:B------:R-:W-:Y:S02]  /*10c0*/  IMAD R62, R3.reuse, R0, R62 ;  /* 0x00000000033e7224 */ /* 0x040fe400078e023e */
[C---:B------:R-:W-:Y:S01]  /*10d0*/  IMAD R0, R3.reuse, R8, R14 ;  /* 0x0000000803007224 */ /* 0x040fe200078e020e */
[----:B------:R-:W-:Y:S01]  /*10e0*/  STL [R1+0x3a0], R9 ;  /* 0x0003a00901007387 */ /* 0x000fe20000100800 */
[C---:B------:R-:W-:Y:S01]  /*10f0*/  IMAD R64, R3.reuse, R6, R64 ;  /* 0x0000000603407224 */ /* 0x040fe200078e0240 */
[C-C-:B------:R-:W-:Y:S01]  /*1100*/  LOP3.LUT R6, R4.reuse, 0x22, R85.reuse, 0xfe, !PT ;  /* 0x0000002204067812 */ /* 0x140fe200078efe55 */
[----:B------:R-:W-:Y:S01]  /*1110*/  IMAD R63, R3, R7, R12 ;  /* 0x00000007033f7224 */ /* 0x000fe200078e020c */
[----:B------:R0:W-:Y:S01]  /*1120*/  STL [R1+0xafc], R11 ;  /* 0x000afc0b01007387 */ /* 0x0001e20000100800 */
[----:B------:R-:W-:-:S02]  /*1130*/  LOP3.LUT R7, R4, 0x24, R85, 0xfe, !PT ;  /* 0x0000002404077812 */ /* 0x000fc400078efe55 */
[----:B------:R-:W-:Y:S01]  /*1140*/  IABS R8, R11 ;  /* 0x0000000b00087213 */ /* 0x000fe20000000000 */
[----:B------:R1:W-:Y:S01]  /*1150*/  STL [R1+0x3b4], R0 ;  /* 0x0003b40001007387 */ /* 0x0003e20000100800 */
[----:B------:R-:W-:Y:S02]  /*1160*/  IABS R10, R7 ;  /* 0x00000007000a7213 */ /* 0x000fe40000000000 */
[----:B------:R-:W-:Y:S01]  /*1170*/  IABS R60, R6 ;  /* 0x00000006003c7213 */ /* 0x000fe20000000000 */
[----:B------:R2:W-:Y:S01]  /*1180*/  STL [R1+0xb00], R6 ;  /* 0x000b000601007387 */ /* 0x0005e20000100800 */
[----:B------:R-:W-:Y:S02]  /*1190*/  LOP3.LUT R14, R82, 0x68, RZ, 0xfc, !PT ;  /* 0x00000068520e7812 */ /* 0x000fe400078efcff */
[----:B0-----:R-:W-:Y:S01]  /*11a0*/  LOP3.LUT R11, R4, 0x2a, R85, 0xfe, !PT ;  /* 0x0000002a040b7812 */ /* 0x001fe200078efe55 */
[----:B------:R0:W-:Y:S01]  /*11b0*/  STL [R1+0xb08], R7 ;  /* 0x000b080701007387 */ /* 0x0001e20000100800 */
[----:B------:R-:W-:-:S02]  /*11c0*/  IABS R34, R14 ;  /* 0x0000000e00227213 */ /* 0x000fc40000000000 */
[C-C-:B-1----:R-:W-:Y:S02]  /*11d0*/  LOP3.LUT R0, R4.reuse, 0x26, R85.reuse, 0xfe, !PT ;  /* 0x0000002604007812 */ /* 0x142fe400078efe55 */
[----:B--2---:R-:W-:-:S03]  /*11e0*/  LOP3.LUT R6, R4, 0x28, R85, 0xfe, !PT ;  /* 0x0000002804067812 */ /* 0x004fc600078efe55 */
[----:B------:R1:W-:Y:S01]  /*11f0*/  STL [R1+0xb0c], R0 ;  /* 0x000b0c0001007387 */ /* 0x0003e20000100800 */
[----:B------:R-:W-:Y:S02]  /*1200*/  IABS R12, R0 ;  /* 0x00000000000c7213 */ /* 0x000fe40000000000 */
[----:B------:R-:W-:Y:S01]  /*1210*/  IABS R58, R6 ;  /* 0x00000006003a7213 */ /* 0x000fe20000000000 */
[----:B------:R2:W-:Y:S02]  /*1220*/  STL [R1+0xb10], R6 ;  /* 0x000b100601007387 */ /* 0x0005e40000100800 */
[C---:B0-----:R-:W-:Y:S02]  /*1230*/  IMAD.HI.U32 R7, R5.reuse, R12, RZ ;  /* 0x0000000c05077227 */ /* 0x041fe400078e00ff */
[----:B------:R-:W-:Y:S02]  /*1240*/  STL [R1+0xb18], R11 ;  /* 0x000b180b01007387 */ /* 0x000fe40000100800 */
[----:B-1----:R-:W-:-:S04]  /*1250*/  IMAD.HI.U32 R0, R5, R8, RZ ;  /* 0x0000000805007227 */ /* 0x002fc800078e00ff */
[----:B------:R-:W-:Y:S02]  /*1260*/  IMAD.MOV R61, RZ, RZ, -R0 ;  /* 0x000000ffff3d7224 */ /* 0x000fe400078e0a00 */
[----:B------:R-:W-:-:S04]  /*1270*/  IMAD.HI.U32 R0, R5, R10, RZ ;  /* 0x0000000a05007227 */ /* 0x000fc800078e00ff */
[----:B--2---:R-:W-:-:S04]  /*1280*/  IMAD.HI.U32 R6, R5, R60, RZ ;  /* 0x0000003c05067227 */ /* 0x004fc800078e00ff */
[----:B------:R-:W-:Y:S02]  /*1290*/  IMAD.MOV R0, RZ, RZ, -R0 ;  /* 0x000000ffff007224 */ /* 0x000fe400078e0a00 */
[----:B------:R-:W-:Y:S02]  /*12a0*/  IMAD.MOV R9, RZ, RZ, -R6 ;  /* 0x000000ffff097224 */ /* 0x000fe400078e0a06 */
[----:B------:R-:W-:Y:S02]  /*12b0*/  IMAD.MOV R7, RZ, RZ, -R7 ;  /* 0x000000ffff077224 */ /* 0x000fe400078e0a07 */
[----:B------:R-:W-:Y:S01]  /*12c0*/  IMAD R59, R3, R0, R10 ;  /* 0x00000000033b7224 */ /* 0x000fe200078e020a */
[----:B------:R-:W-:Y:S01]  /*12d0*/  LEA.HI R0, R15, 0x2e, RZ, 0x1a ;  /* 0x0000002e0f007811 */ /* 0x000fe200078fd0ff */
[----:B------:R-:W-:-:S04]  /*12e0*/  IMAD.HI.U32 R6, R5, R58, RZ ;  /* 0x0000003a05067227 */ /* 0x000fc800078e00ff */
[C---:B------:R-:W-:Y:S01]  /*12f0*/  IMAD R60, R3.reuse, R9, R60 ;  /* 0x00000009033c7224 */ /* 0x040fe200078e023c */
[C---:B------:R-:W-:Y:S01]  /*1300*/  LOP3.LUT R9, R4.reuse, 0x2c, R85, 0xfe, !PT ;  /* 0x0000002c04097812 */ /* 0x040fe200078efe55 */
[C---:B------:R-:W-:Y:S02]  /*1310*/  IMAD R7, R3.reuse, R7, R12 ;  /* 0x0000000703077224 */ /* 0x040fe400078e020c */
[C---:B------:R-:W-:Y:S01]  /*1320*/  IMAD R61, R3.reuse, R61, R8 ;  /* 0x0000003d033d7224 */ /* 0x040fe200078e0208 */
[----:B------:R-:W-:Y:S01]  /*1330*/  IABS R8, R11 ;  /* 0x0000000b00087213 */ /* 0x000fe20000000000 */
[----:B------:R-:W-:Y:S01]  /*1340*/  IMAD.IADD R0, R4, 0x1, R0 ;  /* 0x0000000104007824 */ /* 0x000fe200078e0200 */
[----:B------:R0:W-:Y:S01]  /*1350*/  STL [R1+0x3b8], R7 ;  /* 0x0003b80701007387 */ /* 0x0001e20000100800 */
[----:B------:R-:W-:Y:S01]  /*1360*/  IMAD.MOV R6, RZ, RZ, -R6 ;  /* 0x000000ffff067224 */ /* 0x000fe200078e0a06 */
[----:B------:R-:W-:Y:S02]  /*1370*/  IABS R56, R9 ;  /* 0x0000000900387213 */ /* 0x000fe40000000000 */
[----:B------:R1:W-:Y:S01]  /*1380*/  STL [R1+0xb1c], R9 ;  /* 0x000b1c0901007387 */ /* 0x0003e20000100800 */
[----:B------:R-:W-:Y:S01]  /*1390*/  IMAD R58, R3, R6, R58 ;  /* 0x00000006033a7224 */ /* 0x000fe200078e023a */
[----:B------:R-:W-:-:S02]  /*13a0*/  IABS R10, R0 ;  /* 0x00000000000a7213 */ /* 0x000fc40000000000 */
[----:B------:R2:W-:Y:S01]  /*13b0*/  STL [R1+0xb24], R0 ;  /* 0x000b240001007387 */ /* 0x0005e20000100800 */
[C-C-:B------:R-:W-:Y:S02]  /*13c0*/  LOP3.LUT R6, R4.reuse, 0x32, R85.reuse, 0xfe, !PT ;  /* 0x0000003204067812 */ /* 0x140fe400078efe55 */
[C-C-:B0-----:R-:W-:Y:S02]  /*13d0*/  LOP3.LUT R7, R4.reuse, 0x30, R85.reuse, 0xfe, !PT ;  /* 0x0000003004077812 */ /* 0x141fe400078efe55 */
[----:B------:R-:W-:Y:S02]  /*13e0*/  IABS R54, R6 ;  /* 0x0000000600367213 */ /* 0x000fe40000000000 */
[C-C-:B-1----:R-:W-:Y:S01]  /*13f0*/  LOP3.LUT R9, R4.reuse, 0x34, R85.reuse, 0xfe, !PT ;  /* 0x0000003404097812 */ /* 0x142fe200078efe55 */
[----:B------:R-:W-:Y:S01]  /*1400*/  STL [R1+0xb28], R7 ;  /* 0x000b280701007387 */ /* 0x000fe20000100800 */
[----:B------:R-:W-:Y:S01]  /*1410*/  IABS R12, R7 ;  /* 0x00000007000c7213 */ /* 0x000fe20000000000 */
[----:B--2---:R-:W-:Y:S01]  /*1420*/  IMAD.HI.U32 R0, R5, R8, RZ ;  /* 0x0000000805007227 */ /* 0x004fe200078e00ff */
[----:B------:R-:W-:Y:S01]  /*1430*/  LOP3.LUT R11, R4, 0x3a, R85, 0xfe, !PT ;  /* 0x0000003a040b7812 */ /* 0x000fe200078efe55 */
[----:B------:R0:W-:Y:S02]  /*1440*/  STL [R1+0xb2c], R6 ;  /* 0x000b2c0601007387 */ /* 0x0001e40000100800 */
[----:B------:R-:W-:-:S02]  /*1450*/  IMAD.MOV R57, RZ, RZ, -R0 ;  /* 0x000000ffff397224 */ /* 0x000fc400078e0a00 */
[C---:B------:R-:W-:Y:S01]  /*1460*/  IMAD.HI.U32 R0, R5.reuse, R56, RZ ;  /* 0x0000003805007227 */ /* 0x040fe200078e00ff */
[----:B------:R1:W-:Y:S03]  /*1470*/  STL [R1+0xb30], R9 ;  /* 0x000b300901007387 */ /* 0x0003e60000100800 */
[----:B------:R-:W-:Y:S02]  /*1480*/  IMAD.MOV R0, RZ, RZ, -R0 ;  /* 0x000000ffff007224 */ /* 0x000fe400078e0a00 */
[----:B0-----:R-:W-:-:S04]  /*1490*/  IMAD.HI.U32 R6, R5, R10, RZ ;  /* 0x0000000a05067227 */ /* 0x001fc800078e00ff */
[----:B------:R-:W-:Y:S02]  /*14a0*/  IMAD.MOV R6, RZ, RZ, -R6 ;  /* 0x000000ffff067224 */ /* 0x000fe400078e0a06 */
[C---:B------:R-:W-:Y:S02]  /*14b0*/  IMAD R56, R3.reuse, R0, R56 ;  /* 0x0000000003387224 */ /* 0x040fe400078e0238 */
[----:B------:R-:W-:Y:S01]  /*14c0*/  IMAD R0, R3, R6, R10 ;  /* 0x0000000603007224 */ /* 0x000fe200078e020a */
[----:B------:R-:W-:Y:S01]  /*14d0*/  IABS R6, R9 ;  /* 0x0000000900067213 */ /* 0x000fe20000000000 */
[----:B------:R-:W-:Y:S01]  /*14e0*/  IMAD.HI.U32 R7, R5, R12, RZ ;  /* 0x0000000c05077227 */ /* 0x000fe200078e00ff */
[----:B-1----:R-:W-:Y:S02]  /*14f0*/  LOP3.LUT R9, R4, 0x3c, R85, 0xfe, !PT ;  /* 0x0000003c04097812 */ /* 0x002fe400078efe55 */
[----:B------:R0:W-:Y:S01]  /*1500*/  STL [R1+0x3cc], R0 ;  /* 0x0003cc0001007387 */ /* 0x0001e20000100800 */
[----:B------:R-:W-:Y:S01]  /*1510*/  IMAD R57, R3, R57, R8 ;  /* 0x0000003903397224 */ /* 0x000fe200078e0208 */
[----:B------:R-:W-:Y:S01]  /*1520*/  IABS R50, R9 ;  /* 0x0000000900327213 */ /* 0x000fe20000000000 */
[----:B------:R-:W-:-:S04]  /*1530*/  IMAD.HI.U32 R8, R5, R54, RZ ;  /* 0x0000003605087227 */ /* 0x000fc800078e00ff */
[----:B------:R-:W-:Y:S02]  /*1540*/  IMAD.MOV R7, RZ, RZ, -R7 ;  /* 0x000000ffff077224 */ /* 0x000fe400078e0a07 */
[----:B------:R-:W-:Y:S01]  /*1550*/  IMAD.MOV R8, RZ, RZ, -R8 ;  /* 0x000000ffff087224 */ /* 0x000fe200078e0a08 */
[----:B0-----:R-:W-:Y:S01]  /*1560*/  LOP3.LUT R0, R4, 0x36, R85, 0xfe, !PT ;  /* 0x0000003604007812 */ /* 0x001fe200078efe55 */
[C---:B------:R-:W-:Y:S01]  /*1570*/  IMAD R55, R3.reuse, R7, R12 ;  /* 0x0000000703377224 */ /* 0x040fe200078e020c */
[----:B------:R-:W-:Y:S01]  /*1580*/  IABS R12, R11 ;  /* 0x0000000b000c7213 */ /* 0x000fe20000000000 */
[----:B------:R-:W-:Y:S01]  /*1590*/  IMAD R54, R3, R8, R54 ;  /* 0x0000000803367224 */ /* 0x000fe200078e0236 */
[----:B------:R-:W-:Y:S01]  /*15a0*/  IABS R10, R0 ;  /* 0x00000000000a7213 */ /* 0x000fe20000000000 */
[----:B------:R0:W-:Y:S01]  /*15b0*/  STL [R1+0xb38], R0 ;  /* 0x000b380001007387 */ /* 0x0001e20000100800 */
[----:B------:R-:W-:-:S03]  /*15c0*/  IMAD.HI.U32 R8, R5, R50, RZ ;  /* 0x0000003205087227 */ /* 0x000fc600078e00ff */
[----:B------:R1:W-:Y:S01]  /*15d0*/  STL [R1+0xb40], R13 ;  /* 0x000b400d01007387 */ /* 0x0003e20000100800 */
[----:B------:R-:W-:-:S03]  /*15e0*/  IMAD.HI.U32 R7, R5, R12, RZ ;  /* 0x0000000c05077227 */ /* 0x000fc600078e00ff */
[----:B------:R-:W-:Y:S01]  /*15f0*/  STL [R1+0xb44], R11 ;  /* 0x000b440b01007387 */ /* 0x000fe20000100800 */
[----:B------:R-:W-:Y:S02]  /*1600*/  IMAD.MOV R8, RZ, RZ, -R8 ;  /* 0x000000ffff087224 */ /* 0x000fe400078e0a08 */
[C---:B0-----:R-:W-:Y:S01]  /*1610*/  IMAD.HI.U32 R0, R5.reuse, R6, RZ ;  /* 0x0000000605007227 */ /* 0x041fe200078e00ff */
[----:B------:R0:W-:Y:S01]  /*1620*/  STL [R1+0xb48], R9 ;  /* 0x000b480901007387 */ /* 0x0001e20000100800 */
[----:B-1----:R-:W-:Y:S02]  /*1630*/  LOP3.LUT R13, R82, 0x5c, RZ, 0xfc, !PT ;  /* 0x0000005c520d7812 */ /* 0x002fe400078efcff */
[----:B------:R-:W-:Y:S02]  /*1640*/  IMAD.MOV R53, RZ, RZ, -R0 ;  /* 0x000000ffff357224 */ /* 0x000fe400078e0a00 */
[----:B------:R-:W-:Y:S01]  /*1650*/  IMAD.HI.U32 R0, R5, R10, RZ ;  /* 0x0000000a05007227 */ /* 0x000fe200078e00ff */
[----:B------:R-:W-:-:S03]  /*1660*/  IABS R38, R13 ;  /* 0x0000000d00267213 */ /* 0x000fc60000000000 */
[----:B------:R-:W-:Y:S01]  /*1670*/  IMAD R53, R3, R53, R6 ;  /* 0x0000003503357224 */ /* 0x000fe200078e0206 */
[----:B0-----:R-:W-:Y:S01]  /*1680*/  LEA.HI R9, R15, 0x3e, RZ, 0x1a ;  /* 0x0000003e0f097811 */ /* 0x001fe200078fd0ff */
[----:B------:R-:W-:-:S04]  /*1690*/  IMAD.HI.U32 R6, R5, R52, RZ ;  /* 0x0000003405067227 */ /* 0x000fc800078e00ff */
[----:B------:R-:W-:Y:S02]  /*16a0*/  IMAD.MOV R0, RZ, RZ, -R0 ;  /* 0x000000ffff007224 */ /* 0x000fe400078e0a00 */
[----:B------:R-:W-:Y:S02]  /*16b0*/  IMAD.MOV R7, RZ, RZ, -R7 ;  /* 0x000000ffff077224 */ /* 0x000fe400078e0a07 */
[----:B------:R-:W-:Y:S02]  /*16c0*/  IMAD.MOV R6, RZ, RZ, -R6 ;  /* 0x000000ffff067224 */ /* 0x000fe400078e0a06 */
[----:B------:R-:W-:Y:S02]  /*16d0*/  IMAD R0, R3, R0, R10 ;  /* 0x0000000003007224 */ /* 0x000fe400078e020a */
[----:B------:R-:W-:Y:S01]  /*16e0*/  IMAD.IADD R9, R4, 0x1, R9 ;  /* 0x0000000104097824 */ /* 0x000fe200078e0209 */
[----:B------:R-:W-:Y:S01]  /*16f0*/  LEA.HI R4, R15, R4, RZ, 0x1a ;  /* 0x000000040f047211 */ /* 0x000fe200078fd0ff */
[C---:B------:R-:W-:Y:S01]  /*1700*/  IMAD R50, R3.reuse, R8, R50 ;  /* 0x0000000803327224 */ /* 0x040fe200078e0232 */
[C---:B------:R-:W-:Y:S01]  /*1710*/  LOP3.LUT R8, R82.reuse, 0x40, RZ, 0xfc, !PT ;  /* 0x0000004052087812 */ /* 0x040fe200078efcff */
[C---:B------:R-:W-:Y:S01]  /*1720*/  IMAD R51, R3.reuse, R7, R12 ;  /* 0x0000000703337224 */ /* 0x040fe200078e020c */
[C---:B------:R-:W-:Y:S01]  /*1730*/  LOP3.LUT R7, R82.reuse, 0x42, RZ, 0xfc, !PT ;  /* 0x0000004252077812 */ /* 0x040fe200078efcff */
[----:B------:R-:W-:Y:S01]  /*1740*/  IMAD R52, R3, R6, R52 ;  /* 0x0000000603347224 */ /* 0x000fe200078e0234 */
[----:B------:R0:W-:Y:S01]  /*1750*/  STL [R1+0x3d0], R0 ;  /* 0x0003d00001007387 */ /* 0x0001e20000100800 */
[C---:B------:R-:W-:Y:S01]  /*1760*/  LOP3.LUT R6, R82.reuse, 0x44, RZ, 0xfc, !PT ;  /* 0x0000004452067812 */ /* 0x040fe200078efcff */
[----:B------:R-:W-:Y:S01]  /*1770*/  IMAD.U32 R85, RZ, RZ, UR14 ;  /* 0x0000000eff557e24 */ /* 0x000fe2000f8e00ff */
[----:B------:R-:W-:Y:S01]  /*1780*/  IABS R10, R9 ;  /* 0x00000009000a7213 */ /* 0x000fe20000000000 */
[----:B------:R1:W-:Y:S01]  /*1790*/  STL [R1+0xb4c], R9 ;  /* 0x000b4c0901007387 */ /* 0x0003e20000100800 */
[----:B------:R-:W-:Y:S01]  /*17a0*/  IABS R48, R7 ;  /* 0x0000000700307213 */ /* 0x000fe20000000000 */
[----:B------:R-:W-:Y:S01]  /*17b0*/  IMAD R85, R85, 0x2, R86 ;  /* 0x0000000255557824 */ /* 0x000fe200078e0256 */
[C---:B------:R-:W-:Y:S01]  /*17c0*/  LOP3.LUT R12, R82.reuse, 0x52, RZ, 0xfc, !PT ;  /* 0x00000052520c7812 */ /* 0x040fe200078efcff */
[----:B------:R2:W-:Y:S01]  /*17d0*/  STL [R1+0xb50], R8 ;  /* 0x000b500801007387 */ /* 0x0005e20000100800 */
[----:B0-----:R-:W-:Y:S01]  /*17e0*/  LOP3.LUT R0, R82, 0x46, RZ, 0xfc, !PT ;  /* 0x0000004652007812 */ /* 0x001fe200078efcff */
[----:B------:R-:W-:-:S02]  /*17f0*/  IMAD.HI.U32 R11, R5, R48, RZ ;  /* 0x00000030050b7227 */ /* 0x000fc400078e00ff */
[----:B------:R-:W-:Y:S01]  /*1800*/  STL [R1+0xab8], R7 ;  /* 0x000ab80701007387 */ /* 0x000fe20000100800 */
[----:B------:R-:W-:Y:S01]  /*1810*/  IABS R42, R12 ;  /* 0x0000000c002a7213 */ /* 0x000fe20000000000 */
[C---:B-1----:R-:W-:Y:S02]  /*1820*/  IMAD.HI.U32 R9, R5.reuse, R10, RZ ;  /* 0x0000000a05097227 */ /* 0x042fe400078e00ff */
[----:B------:R0:W-:Y:S01]  /*1830*/  STL [R1+0xab4], R6 ;  /* 0x000ab40601007387 */ /* 0x0001e20000100800 */
[----:B--2---:R-:W-:Y:S01]  /*1840*/  IABS R8, R8 ;  /* 0x0000000800087213 */ /* 0x004fe20000000000 */
[----:B------:R-:W-:Y:S02]  /*1850*/  IMAD.MOV R9, RZ, RZ, -R9 ;  /* 0x000000ffff097224 */ /* 0x000fe400078e0a09 */
[----:B------:R1:W-:Y:S01]  /*1860*/  STL [R1+0xbd8], R0 ;  /* 0x000bd80001007387 */ /* 0x0003e20000100800 */
[----:B------:R-:W-:Y:S02]  /*1870*/  IMAD.MOV R11, RZ, RZ, -R11 ;  /* 0x000000ffff0b7224 */ /* 0x000fe400078e0a0b */
[----:B------:R-:W-:Y:S01]  /*1880*/  IMAD.HI.U32 R49, R5, R8, RZ ;  /* 0x0000000805317227 */ /* 0x000fe200078e00ff */
[----:B0-----:R-:W-:-:S03]  /*1890*/  IABS R6, R6 ;  /* 0x0000000600067213 */ /* 0x001fc60000000000 */
[----:B------:R-:W-:Y:S02]  /*18a0*/  IMAD R9, R3, R9, R10 ;  /* 0x0000000903097224 */ /* 0x000fe400078e020a */
[----:B------:R-:W-:Y:S01]  /*18b0*/  IMAD.MOV R49, RZ, RZ, -R49 ;  /* 0x000000ffff317224 */ /* 0x000fe200078e0a31 */
[----:B-1----:R-:W-:Y:S01]  /*18c0*/  IABS R0, R0 ;  /* 0x0000000000007213 */ /* 0x002fe20000000000 */
[C---:B------:R-:W-:Y:S01]  /*18d0*/  IMAD.HI.U32 R47, R5.reuse, R6, RZ ;  /* 0x00000006052f7227 */ /* 0x040fe200078e00ff */
[----:B------:R0:W-:Y:S03]  /*18e0*/  STL [R1+0x3ec], R9 ;  /* 0x0003ec0901007387 */ /* 0x0001e60000100800 */
[----:B------:R-:W-:-:S04]  /*18f0*/  IMAD.HI.U32 R7, R5, R0, RZ ;  /* 0x0000000005077227 */ /* 0x000fc800078e00ff */
[----:B------:R-:W-:Y:S02]  /*1900*/  IMAD.MOV R7, RZ, RZ, -R7 ;  /* 0x000000ffff077224 */ /* 0x000fe400078e0a07 */
[----:B------:R-:W-:Y:S01]  /*1910*/  IMAD.MOV R47, RZ, RZ, -R47 ;  /* 0x000000ffff2f7224 */ /* 0x000fe200078e0a2f */
[C---:B0-----:R-:W-:Y:S01]  /*1920*/  LOP3.LUT R9, R82.reuse, 0x48, RZ, 0xfc, !PT ;  /* 0x0000004852097812 */ /* 0x041fe200078efcff */
[C---:B------:R-:W-:Y:S01]  /*1930*/  IMAD R0, R3.reuse, R7, R0 ;  /* 0x0000000703007224 */ /* 0x040fe200078e0200 */
[C---:B------:R-:W-:Y:S01]  /*1940*/  LOP3.LUT R7, R82.reuse, 0x4c, RZ, 0xfc, !PT ;  /* 0x0000004c52077812 */ /* 0x040fe200078efcff */
[C---:B------:R-:W-:Y:S01]  /*1950*/  IMAD R49, R3.reuse, R49, R8 ;  /* 0x0000003103317224 */ /* 0x040fe200078e0208 */
[----:B------:R-:W-:Y:S01]  /*1960*/  LOP3.LUT R8, R82, 0x4a, RZ, 0xfc, !PT ;  /* 0x0000004a52087812 */ /* 0x000fe200078efcff */
[C---:B------:R-:W-:Y:S01]  /*1970*/  IMAD R47, R3.reuse, R47, R6 ;  /* 0x0000002f032f7224 */ /* 0x040fe200078e0206 */
[----:B------:R0:W-:Y:S01]  /*1980*/  STL [R1+0x3f0], R0 ;  /* 0x0003f00001007387 */ /* 0x0001e20000100800 */
[----:B------:R-:W-:Y:S01]  /*1990*/  VIADD R6, R4, 0x4e ;  /* 0x0000004e04067836 */ /* 0x000fe20000000000 */
[----:B------:R-:W-:Y:S01]  /*19a0*/  IABS R46, R9 ;  /* 0x00000009002e7213 */ /* 0x000fe20000000000 */
[----:B------:R-:W-:Y:S01]  /*19b0*/  IMAD R48, R3, R11, R48 ;  /* 0x0000000b03307224 */ /* 0x000fe200078e0230 */
[----:B------:R1:W-:Y:S01]  /*19c0*/  STL [R1+0xbdc], R9 ;  /* 0x000bdc0901007387 */ /* 0x0003e20000100800 */
[----:B------:R-:W-:-:S02]  /*19d0*/  IABS R45, R8 ;  /* 0x00000008002d7213 */ /* 0x000fc40000000000 */
[----:B------:R-:W-:Y:S01]  /*19e0*/  IABS R44, R7 ;  /* 0x00000007002c7213 */ /* 0x000fe20000000000 */
[----:B------:R2:W-:Y:S01]  /*19f0*/  STL [R1+0xbe4], R8 ;  /* 0x000be40801007387 */ /* 0x0005e20000100800 */
[C---:B------:R-:W-:Y:S01]  /*1a00*/  IMAD.HI.U32 R10, R5.reuse, R46, RZ ;  /* 0x0000002e050a7227 */ /* 0x040fe200078e00ff */
[C---:B0-----:R-:W-:Y:S02]  /*1a10*/  LOP3.LUT R0, R82.reuse, 0x50, RZ, 0xfc, !PT ;  /* 0x0000005052007812 */ /* 0x041fe400078efcff */
[----:B------:R-:W-:Y:S01]  /*1a20*/  STL [R1+0xc44], R7 ;  /* 0x000c440701007387 */ /* 0x000fe20000100800 */
[----:B------:R-:W-:Y:S01]  /*1a30*/  IMAD.MOV R10, RZ, RZ, -R10 ;  /* 0x000000ffff0a7224 */ /* 0x000fe200078e0a0a */
[----:B------:R-:W-:Y:S01]  /*1a40*/  LOP3.LUT R11, R82, 0x54, RZ, 0xfc, !PT ;  /* 0x00000054520b7812 */ /* 0x000fe200078efcff */
[----:B-1----:R-:W-:Y:S01]  /*1a50*/  IMAD.HI.U32 R9, R5, R45, RZ ;  /* 0x0000002d05097227 */ /* 0x002fe200078e00ff */
[----:B------:R0:W-:Y:S01]  /*1a60*/  STL [R1+0xb5c], R6 ;  /* 0x000b5c0601007387 */ /* 0x0001e20000100800 */
[----:B------:R-:W-:-:S02]  /*1a70*/  IABS R43, R0 ;  /* 0x00000000002b7213 */ /* 0x000fc40000000000 */
[----:B--2---:R-:W-:Y:S01]  /*1a80*/  IMAD.HI.U32 R8, R5, R44, RZ ;  /* 0x0000002c05087227 */ /* 0x004fe200078e00ff */
[----:B------:R1:W-:Y:S01]  /*1a90*/  STL [R1+0xcd4], R0 ;  /* 0x000cd40001007387 */ /* 0x0003e20000100800 */
[----:B------:R-:W-:Y:S02]  /*1aa0*/  IABS R41, R11 ;  /* 0x0000000b00297213 */ /* 0x000fe40000000000 */
[----:B------:R-:W-:Y:S02]  /*1ab0*/  IMAD.MOV R9, RZ, RZ, -R9 ;  /* 0x000000ffff097224 */ /* 0x000fe400078e0a09 */
[----:B------:R-:W-:Y:S01]  /*1ac0*/  IMAD.MOV R8, RZ, RZ, -R8 ;  /* 0x000000ffff087224 */ /* 0x000fe200078e0a08 */
[----:B0-----:R-:W-:Y:S01]  /*1ad0*/  IABS R6, R6 ;  /* 0x0000000600067213 */ /* 0x001fe20000000000 */
[C---:B------:R-:W-:Y:S01]  /*1ae0*/  IMAD R46, R3.reuse, R10, R46 ;  /* 0x0000000a032e7224 */ /* 0x040fe200078e022e */
[C---:B------:R-:W-:Y:S01]  /*1af0*/  LOP3.LUT R10, R82.reuse, 0x56, RZ, 0xfc, !PT ;  /* 0x00000056520a7812 */ /* 0x040fe200078efcff */
[----:B------:R-:W-:Y:S01]  /*1b00*/  IMAD R45, R3, R9, R45 ;  /* 0x00000009032d7224 */ /* 0x000fe200078e022d */
[----:B------:R-:W-:Y:S01]  /*1b10*/  LOP3.LUT R9, R82, 0x58, RZ, 0xfc, !PT ;  /* 0x0000005852097812 */ /* 0x000fe200078efcff */
[----:B------:R-:W-:-:S03]  /*1b20*/  IMAD.HI.U32 R7, R5, R6, RZ ;  /* 0x0000000605077227 */ /* 0x000fc600078e00ff */
[----:B------:R-:W-:Y:S01]  /*1b30*/  IABS R40, R9 ;  /* 0x0000000900287213 */ /* 0x000fe20000000000 */
[----:B------:R-:W-:Y:S02]  /*1b40*/  IMAD.MOV R7, RZ, RZ, -R7 ;  /* 0x000000ffff077224 */ /* 0x000fe400078e0a07 */
[C---:B------:R-:W-:Y:S01]  /*1b50*/  IMAD R44, R3.reuse, R8, R44 ;  /* 0x00000008032c7224 */ /* 0x040fe200078e022c */
[----:B------:R-:W-:Y:S01]  /*1b60*/  LOP3.LUT R8, R82, 0x5a, RZ, 0xfc, !PT ;  /* 0x0000005a52087812 */ /* 0x000fe200078efcff */
[----:B------:R-:W-:Y:S01]  /*1b70*/  IMAD R6, R3, R7, R6 ;  /* 0x0000000703067224 */ /* 0x000fe200078e0206 */
[----:B------:R-:W-:Y:S01]  /*1b80*/  IABS R7, R10 ;  /* 0x0000000a00077213 */ /* 0x000fe20000000000 */
[----:B-1----:R-:W-:Y:S01]  /*1b90*/  IMAD.HI.U32 R0, R5, R43, RZ ;  /* 0x0000002b05007227 */ /* 0x002fe200078e00ff */
[----:B------:R-:W-:Y:S02]  /*1ba0*/  IABS R39, R8 ;  /* 0x0000000800277213 */ /* 0x000fe40000000000 */
[----:B------:R0:W-:Y:S01]  /*1bb0*/  STL [R1+0x40c], R6 ;  /* 0x00040c0601007387 */ /* 0x0001e20000100800 */
[----:B------:R-:W-:-:S03]  /*1bc0*/  IMAD.MOV R0, RZ, RZ, -R0 ;  /* 0x000000ffff007224 */ /* 0x000fc600078e0a00 */
[----:B------:R1:W-:Y:S01]  /*1bd0*/  STL [R1+0xbf8], R12 ;  /* 0x000bf80c01007387 */ /* 0x0003e20000100800 */
[----:B------:R-:W-:Y:S02]  /*1be0*/  IMAD R43, R3, R0, R43 ;  /* 0x00000000032b7224 */ /* 0x000fe400078e022b */
[C---:B------:R-:W-:Y:S01]  /*1bf0*/  IMAD.HI.U32 R0, R5.reuse, R39, RZ ;  /* 0x0000002705007227 */ /* 0x040fe200078e00ff */
[----:B------:R2:W-:Y:S03]  /*1c00*/  STL [R1+0xca0], R11 ;  /* 0x000ca00b01007387 */ /* 0x0005e60000100800 */
[----:B------:R-:W-:Y:S01]  /*1c10*/  IMAD.MOV R0, RZ, RZ, -R0 ;  /* 0x000000ffff007224 */ /* 0x000fe200078e0a00 */
[----:B------:R3:W-:Y:S01]  /*1c20*/  STL [R1+0xce8], R10 ;  /* 0x000ce80a01007387 */ /* 0x0007e20000100800 */
[----:B0-----:R-:W-:-:S03]  /*1c30*/  IMAD.HI.U32 R6, R5, R40, RZ ;  /* 0x0000002805067227 */ /* 0x001fc600078e00ff */
[----:B------:R0:W-:Y:S01]  /*1c40*/  STL [R1+0xd34], R9 ;  /* 0x000d340901007387 */ /* 0x0001e20000100800 */
[----:B-1----:R-:W-:Y:S01]  /*1c50*/  VIADD R12, R4, 0x5e ;  /* 0x0000005e040c7836 */ /* 0x002fe20000000000 */
[----:B--2---:R-:W-:Y:S01]  /*1c60*/  LOP3.LUT R11, R82, 0x60, RZ, 0xfc, !PT ;  /* 0x00000060520b7812 */ /* 0x004fe200078efcff */
[----:B------:R-:W-:Y:S01]  /*1c70*/  IMAD R39, R3, R0, R39 ;  /* 0x0000000003277224 */ /* 0x000fe200078e0227 */
[----:B------:R1:W-:Y:S01]  /*1c80*/  STL [R1+0xdb4], R8 ;  /* 0x000db40801007387 */ /* 0x0003e20000100800 */
[----:B------:R-:W-:Y:S01]  /*1c90*/  IMAD.MOV R6, RZ, RZ, -R6 ;  /* 0x000000ffff067224 */ /* 0x000fe200078e0a06 */
[----:B------:R-:W-:Y:S01]  /*1ca0*/  IABS R37, R11 ;  /* 0x0000000b00257213 */ /* 0x000fe20000000000 */
[----:B---3--:R-:W-:-:S04]  /*1cb0*/  IMAD.HI.U32 R10, R5, R42, RZ ;  /* 0x0000002a050a7227 */ /* 0x008fc800078e00ff */
[----:B0-----:R-:W-:-:S04]  /*1cc0*/  IMAD.HI.U32 R9, R5, R41, RZ ;  /* 0x0000002905097227 */ /* 0x001fc800078e00ff */
[----:B-1----:R-:W-:-:S04]  /*1cd0*/  IMAD.HI.U32 R8, R5, R7, RZ ;  /* 0x0000000705087227 */ /* 0x002fc800078e00ff */
[----:B------:R-:W-:Y:S02]  /*1ce0*/  IMAD.MOV R8, RZ, RZ, -R8 ;  /* 0x000000ffff087224 */ /* 0x000fe400078e0a08 */
[----:B------:R-:W-:Y:S02]  /*1cf0*/  IMAD.MOV R10, RZ, RZ, -R10 ;  /* 0x000000ffff0a7224 */ /* 0x000fe400078e0a0a */
[----:B------:R-:W-:Y:S02]  /*1d00*/  IMAD.MOV R9, RZ, RZ, -R9 ;  /* 0x000000ffff097224 */ /* 0x000fe400078e0a09 */
[C---:B------:R-:W-:Y:S01]  /*1d10*/  IMAD R7, R3.reuse, R8, R7 ;  /* 0x0000000803077224 */ /* 0x040fe200078e0207 */
[----:B------:R-:W-:Y:S01]  /*1d20*/  IABS R8, R12 ;  /* 0x0000000c00087213 */ /* 0x000fe20000000000 */
[C---:B------:R-:W-:Y:S01]  /*1d30*/  IMAD R42, R3.reuse, R10, R42 ;  /* 0x0000000a032a7224 */ /* 0x040fe200078e022a */
[C---:B------:R-:W-:Y:S01]  /*1d40*/  LOP3.LUT R10, R82.reuse, 0x62, RZ, 0xfc, !PT ;  /* 0x00000062520a7812 */ /* 0x040fe200078efcff */
[C---:B------:R-:W-:Y:S01]  /*1d50*/  IMAD R41, R3.reuse, R9, R41 ;  /* 0x0000000903297224 */ /* 0x040fe200078e0229 */
[----:B------:R-:W-:Y:S01]  /*1d60*/  STL [R1+0x410], R7 ;  /* 0x0004100701007387 */ /* 0x000fe20000100800 */
[----:B------:R-:W-:Y:S01]  /*1d70*/  LOP3.LUT R9, R82, 0x64, RZ, 0xfc, !PT ;  /* 0x0000006452097812 */ /* 0x000fe200078efcff */
[----:B------:R-:W-:Y:S01]  /*1d80*/  IMAD R40, R3, R6, R40 ;  /* 0x0000000603287224 */ /* 0x000fe200078e0228 */
[----:B------:R-:W-:Y:S01]  /*1d90*/  IABS R36, R10 ;  /* 0x0000000a00247213 */ /* 0x000fe20000000000 */
[----:B------:R0:W-:Y:S01]  /*1da0*/  STL [R1+0xc24], R13 ;  /* 0x000c240d01007387 */ /* 0x0001e20000100800 */
[----:B------:R-:W-:-:S03]  /*1db0*/  IABS R35, R9 ;  /* 0x0000000900237213 */ /* 0x000fc60000000000 */
[----:B------:R1:W-:Y:S01]  /*1dc0*/  STL [R1+0xb68], R12 ;  /* 0x000b680c01007387 */ /* 0x0003e20000100800 */
[----:B------:R-:W-:-:S03]  /*1dd0*/  IMAD.HI.U32 R6, R5, R36, RZ ;  /* 0x0000002405067227 */ /* 0x000fc600078e00ff */
[----:B------:R2:W-:Y:S01]  /*1de0*/  STL [R1+0xe04], R11 ;  /* 0x000e040b01007387 */ /* 0x0005e20000100800 */
[----:B------:R-:W-:Y:S01]  /*1df0*/  IMAD.HI.U32 R0, R5, R35, RZ ;  /* 0x0000002305007227 */ /* 0x000fe200078e00ff */
[C---:B0-----:R-:W-:Y:S02]  /*1e00*/  LOP3.LUT R13, R82.reuse, 0x6a, RZ, 0xfc, !PT ;  /* 0x0000006a520d7812 */ /* 0x041fe400078efcff */
[----:B------:R0:W-:Y:S01]  /*1e10*/  STL [R1+0xe08], R10 ;  /* 0x000e080a01007387 */ /* 0x0001e20000100800 */
[----:B------:R-:W-:Y:S01]  /*1e20*/  IMAD.MOV R0, RZ, RZ, -R0 ;  /* 0x000000ffff007224 */ /* 0x000fe200078e0a00 */
[----:B-1----:R-:W-:Y:S01]  /*1e30*/  LOP3.LUT R12, R82, 0x6c, RZ, 0xfc, !PT ;  /* 0x0000006c520c7812 */ /* 0x002fe200078efcff */
[----:B------:R-:W-:Y:S01]  /*1e40*/  IMAD.MOV R6, RZ, RZ, -R6 ;  /* 0x000000ffff067224 */ /* 0x000fe200078e0a06 */
[----:B------:R1:W-:Y:S01]  /*1e50*/  STL [R1+0xd88], R9 ;  /* 0x000d880901007387 */ /* 0x0003e20000100800 */
[C---:B------:R-:W-:Y:S01]  /*1e60*/  IMAD R35, R3.reuse, R0, R35 ;  /* 0x0000000003237224 */ /* 0x040fe200078e0223 */
[----:B------:R-:W-:Y:S01]  /*1e70*/  IABS R32, R13 ;  /* 0x0000000d00207213 */ /* 0x000fe20000000000 */
[----:B--2---:R-:W-:Y:S01]  /*1e80*/  VIADD R11, R4, 0x6e ;  /* 0x0000006e040b7836 */ /* 0x004fe20000000000 */
[----:B------:R-:W-:Y:S01]  /*1e90*/  IABS R33, R12 ;  /* 0x0000000c00217213 */ /* 0x000fe20000000000 */
[----:B------:R-:W-:-:S02]  /*1ea0*/  IMAD R36, R3, R6, R36 ;  /* 0x0000000603247224 */ /* 0x000fc400078e0224 */
[----:B0-----:R-:W-:Y:S01]  /*1eb0*/  IMAD.HI.U32 R10, R5, R38, RZ ;  /* 0x00000026050a7227 */ /* 0x001fe200078e00ff */
[----:B------:R-:W-:-:S03]  /*1ec0*/  IABS R0, R11 ;  /* 0x0000000b00007213 */ /* 0x000fc60000000000 */
[----:B-1----:R-:W-:-:S04]  /*1ed0*/  IMAD.HI.U32 R9, R5, R8, RZ ;  /* 0x0000000805097227 */ /* 0x002fc800078e00ff */
[----:B------:R-:W-:Y:S02]  /*1ee0*/  IMAD.MOV R10, RZ, RZ, -R10 ;  /* 0x000000ffff0a7224 */ /* 0x000fe400078e0a0a */
[----:B------:R-:W-:Y:S02]  /*1ef0*/  IMAD.MOV R9, RZ, RZ, -R9 ;  /* 0x000000ffff097224 */ /* 0x000fe400078e0a09 */
[C---:B------:R-:W-:Y:S01]  /*1f00*/  IMAD R38, R3.reuse, R10, R38 ;  /* 0x0000000a03267224 */ /* 0x040fe200078e0226 */
[----:B------:R-:W-:Y:S01]  /*1f10*/  LOP3.LUT R10, R82, 0x66, RZ, 0xfc, !PT ;  /* 0x00000066520a7812 */ /* 0x000fe200078efcff */
[----:B------:R-:W-:Y:S02]  /*1f20*/  IMAD R8, R3, R9, R8 ;  /* 0x0000000903087224 */ /* 0x000fe400078e0208 */
[----:B------:R-:W-:-:S03]  /*1f30*/  IMAD.HI.U32 R6, R5, R0, RZ ;  /* 0x0000000005067227 */ /* 0x000fc600078e00ff */
[----:B------:R0:W-:Y:S01]  /*1f40*/  STL [R1+0x44c], R8 ;  /* 0x00044c0801007387 */ /* 0x0001e20000100800 */
[----:B------:R-:W-:-:S03]  /*1f50*/  IMAD.HI.U32 R7, R5, R37, RZ ;  /* 0x0000002505077227 */ /* 0x000fc600078e00ff */
[----:B------:R1:W-:Y:S01]  /*1f60*/  STL [R1+0xc40], R10 ;  /* 0x000c400a01007387 */ /* 0x0003e20000100800 */
[----:B------:R-:W-:Y:S02]  /*1f70*/  IMAD.MOV R6, RZ, RZ, -R6 ;  /* 0x000000ffff067224 */ /* 0x000fe400078e0a06 */
[----:B------:R-:W-:Y:S01]  /*1f80*/  IMAD.MOV R7, RZ, RZ, -R7 ;  /* 0x000000ffff077224 */ /* 0x000fe200078e0a07 */
[----:B------:R-:W-:Y:S01]  /*1f90*/  STL [R1+0xc88], R14 ;  /* 0x000c880e01007387 */ /* 0x000fe20000100800 */
[----:B------:R-:W-:-:S03]  /*1fa0*/  IMAD.HI.U32 R9, R5, R34, RZ ;  /* 0x0000002205097227 */ /* 0x000fc600078e00ff */
[----:B------:R-:W-:Y:S01]  /*1fb0*/  STL [R1+0xcd0], R13 ;  /* 0x000cd00d01007387 */ /* 0x000fe20000100800 */
[----:B0-----:R-:W-:Y:S01]  /*1fc0*/  IMAD.HI.U32 R8, R5, R32, RZ ;  /* 0x0000002005087227 */ /* 0x001fe200078e00ff */
[----:B-1----:R-:W-:Y:S02]  /*1fd0*/  IABS R10, R10 ;  /* 0x0000000a000a7213 */ /* 0x002fe40000000000 */
[----:B------:R-:W-:Y:S01]  /*1fe0*/  STL [R1+0xd64], R12 ;  /* 0x000d640c01007387 */ /* 0x000fe20000100800 */
[----:B------:R-:W-:Y:S02]  /*1ff0*/  IMAD.MOV R8, RZ, RZ, -R8 ;  /* 0x000000ffff087224 */ /* 0x000fe400078e0a08 */
[C---:B------:R-:W-:Y:S01]  /*2000*/  IMAD R0, R3.reuse, R6, R0 ;  /* 0x0000000603007224 */ /* 0x040fe200078e0200 */
[----:B------:R0:W-:Y:S01]  /*2010*/  STL [R1+0xb7c], R11 ;  /* 0x000b7c0b01007387 */ /* 0x0001e20000100800 */
[----:B------:R-:W-:Y:S02]  /*2020*/  IMAD R37, R3, R7, R37 ;  /* 0x0000000703257224 */ /* 0x000fe400078e0225 */
[----:B------:R-:W-:-:S04]  /*2030*/  IMAD.HI.U32 R7, R5, R33, RZ ;  /* 0x0000002105077227 */ /* 0x000fc800078e00ff */
[----:B------:R-:W-:Y:S02]  /*2040*/  IMAD.MOV R9, RZ, RZ, -R9 ;  /* 0x000000ffff097224 */ /* 0x000fe400078e0a09 */
[----:B------:R-:W-:Y:S01]  /*2050*/  IMAD R32, R3, R8, R32 ;  /* 0x0000000803207224 */ /* 0x000fe200078e0220 */
[----:B------:R-:W-:Y:S01]  /*2060*/  LOP3.LUT R8, R82, 0x74, RZ, 0xfc, !PT ;  /* 0x0000007452087812 */ /* 0x000fe200078efcff */
[----:B0-----:R-:W-:-:S04]  /*2070*/  IMAD.HI.U32 R11, R5, R10, RZ ;  /* 0x0000000a050b7227 */ /* 0x001fc800078e00ff */
[----:B------:R-:W-:Y:S02]  /*2080*/  IMAD.MOV R11, RZ, RZ, -R11 ;  /* 0x000000ffff0b7224 */ /* 0x000fe400078e0a0b */
[----:B------:R-:W-:Y:S02]  /*2090*/  IMAD.MOV R7, RZ, RZ, -R7 ;  /* 0x000000ffff077224 */ /* 0x000fe400078e0a07 */
[C---:B------:R-:W-:Y:S01]  /*20a0*/  IMAD R10, R3.reuse, R11, R10 ;  /* 0x0000000b030a7224 */ /* 0x040fe200078e020a */
[C---:B------:R-:W-:Y:S01]  /*20b0*/  LOP3.LUT R11, R82.reuse, 0x70, RZ, 0xfc, !PT ;  /* 0x00000070520b7812 */ /* 0x040fe200078efcff */
[C---:B------:R-:W-:Y:S01]  /*20c0*/  IMAD R34, R3.reuse, R9, R34 ;  /* 0x0000000903227224 */ /* 0x040fe200078e0222 */
[C---:B------:R-:W-:Y:S01]  /*20d0*/  LOP3.LUT R9, R82.reuse, 0x76, RZ, 0xfc, !PT ;  /* 0x0000007652097812 */ /* 0x040fe200078efcff */
[----:B------:R-:W-:Y:S01]  /*20e0*/  IMAD R33, R3, R7, R33 ;  /* 0x0000000703217224 */ /* 0x000fe200078e0221 */
[----:B------:R0:W-:Y:S01]  /*20f0*/  STL [R1+0x490], R10 ;  /* 0x0004900a01007387 */ /* 0x0001e20000100800 */
[----:B------:R-:W-:-:S02]  /*2100*/  LOP3.LUT R7, R82, 0x78, RZ, 0xfc, !PT ;  /* 0x0000007852077812 */ /* 0x000fc400078efcff */
[----:B------:R-:W-:Y:S01]  /*2110*/  IABS R30, R11 ;  /* 0x0000000b001e7213 */ /* 0x000fe20000000000 */
[----:B------:R1:W-:Y:S01]  /*2120*/  STL [R1+0x4cc], R0 ;  /* 0x0004cc0001007387 */ /* 0x0003e20000100800 */
[----:B------:R-:W-:Y:S02]  /*2130*/  IABS R6, R9 ;  /* 0x0000000900067213 */ /* 0x000fe40000000000 */
[----:B------:R-:W-:Y:S01]  /*2140*/  IABS R31, R7 ;  /* 0x00000007001f7213 */ /* 0x000fe20000000000 */
[----:B------:R-:W-:Y:S01]  /*2150*/  STL [R1+0xbf0], R11 ;  /* 0x000bf00b01007387 */ /* 0x000fe20000100800 */
[----:B------:R-:W-:Y:S01]  /*2160*/  IMAD.HI.U32 R12, R5, R30, RZ ;  /* 0x0000001e050c7227 */ /* 0x000fe200078e00ff */
[----:B0-----:R-:W-:-:S03]  /*2170*/  LOP3.LUT R10, R82, 0x72, RZ, 0xfc, !PT ;  /* 0x00000072520a7812 */ /* 0x001fc600078efcff */
[----:B------:R-:W-:Y:S02]  /*2180*/  IMAD.MOV R12, RZ, RZ, -R12 ;  /* 0x000000ffff0c7224 */ /* 0x000fe400078e0a0c */
[----:B------:R0:W-:Y:S01]  /*2190*/  STL [R1+0xc14], R10 ;  /* 0x000c140a01007387 */ /* 0x0001e20000100800 */
[----:B-1----:R-:W-:-:S03]  /*21a0*/  IMAD.HI.U32 R0, R5, R31, RZ ;  /* 0x0000001f05007227 */ /* 0x002fc600078e00ff */
[----:B------:R1:W-:Y:S01]  /*21b0*/  STL [R1+0xce4], R8 ;  /* 0x000ce40801007387 */ /* 0x0003e20000100800 */
[C---:B------:R-:W-:Y:S01]  /*21c0*/  IMAD R30, R3.reuse, R12, R30 ;  /* 0x0000000c031e7224 */ /* 0x040fe200078e021e */
[----:B------:R-:W-:Y:S01]  /*21d0*/  LOP3.LUT R12, R82, 0x7a, RZ, 0xfc, !PT ;  /* 0x0000007a520c7812 */ /* 0x000fe200078efcff */
[----:B------:R-:W-:Y:S01]  /*21e0*/  IMAD.MOV R0, RZ, RZ, -R0 ;  /* 0x000000ffff007224 */ /* 0x000fe200078e0a00 */
[----:B------:R2:W-:Y:S01]  /*21f0*/  STL [R1+0xd30], R9 ;  /* 0x000d300901007387 */ /* 0x0005e20000100800 */
[----:B0-----:R-:W-:Y:S02]  /*2200*/  IABS R10, R10 ;  /* 0x0000000a000a7213 */ /* 0x001fe40000000000 */
[----:B------:R-:W-:Y:S01]  /*2210*/  IMAD R31, R3, R0, R31 ;  /* 0x00000000031f7224 */ /* 0x000fe200078e021f */
[----:B------:R0:W-:Y:S01]  /*2220*/  STL [R1+0xdb0], R7 ;  /* 0x000db00701007387 */ /* 0x0001e20000100800 */
[----:B-1----:R-:W-:Y:S01]  /*2230*/  IABS R8, R8 ;  /* 0x0000000800087213 */ /* 0x002fe20000000000 */
[----:B------:R-:W-:-:S04]  /*2240*/  IMAD.HI.U32 R11, R5, R10, RZ ;  /* 0x0000000a050b7227 */ /* 0x000fc800078e00ff */
[----:B--2---:R-:W-:-:S04]  /*2250*/  IMAD.HI.U32 R9, R5, R8, RZ ;  /* 0x0000000805097227 */ /* 0x004fc800078e00ff */
[----:B0-----:R-:W-:-:S04]  /*2260*/  IMAD.HI.U32 R7, R5, R6, RZ ;  /* 0x0000000605077227 */ /* 0x001fc800078e00ff */
[----:B------:R-:W-:Y:S02]  /*2270*/  IMAD.MOV R11, RZ, RZ, -R11 ;  /* 0x000000ffff0b7224 */ /* 0x000fe400078e0a0b */
[----:B------:R-:W-:Y:S02]  /*2280*/  IMAD.MOV R9, RZ, RZ, -R9 ;  /* 0x000000ffff097224 */ /* 0x000fe400078e0a09 */
[----:B------:R-:W-:Y:S02]  /*2290*/  IMAD.MOV R7, RZ, RZ, -R7 ;  /* 0x000000ffff077224 */ /* 0x000fe400078e0a07 */
[C---:B------:R-:W-:Y:S01]  /*22a0*/  IMAD R10, R3.reuse, R11, R10 ;  /* 0x0000000b030a7224 */ /* 0x040fe200078e020a */
[C---:B------:R-:W-:Y:S01]  /*22b0*/  LOP3.LUT R11, R82.reuse, 0x80, RZ, 0xfc, !PT ;  /* 0x00000080520b7812 */ /* 0x040fe200078efcff */
[C---:B------:R-:W-:Y:S01]  /*22c0*/  IMAD R8, R3.reuse, R9, R8 ;  /* 0x0000000903087224 */ /* 0x040fe200078e0208 */
[----:B------:R-:W-:Y:S01]  /*22d0*/  LOP3.LUT R9, R82, 0x82, RZ, 0xfc, !PT ;  /* 0x0000008252097812 */ /* 0x000fe200078efcff */
[----:B------:R-:W-:Y:S01]  /*22e0*/  IMAD R6, R3, R7, R6 ;  /* 0x0000000703067224 */ /* 0x000fe200078e0206 */
[----:B------:R0:W-:Y:S01]  /*22f0*/  STL [R1+0x68], R10 ;  /* 0x0000680a01007387 */ /* 0x0001e20000100800 */
[----:B------:R-:W-:-:S02]  /*2300*/  IABS R28, R11 ;  /* 0x0000000b001c7213 */ /* 0x000fc40000000000 */
[----:B------:R-:W-:Y:S01]  /*2310*/  IABS R0, R9 ;  /* 0x0000000900007213 */ /* 0x000fe20000000000 */
[----:B------:R1:W-:Y:S02]  /*2320*/  STL [R1+0x7c], R8 ;  /* 0x00007c0801007387 */ /* 0x0003e40000100800 */
[----:B------:R-:W-:Y:S02]  /*2330*/  IMAD.HI.U32 R7, R5, R28, RZ ;  /* 0x0000001c05077227 */ /* 0x000fe400078e00ff */
[----:B------:R2:W-:Y:S01]  /*2340*/  STL [R1+0x4d0], R6 ;  /* 0x0004d00601007387 */ /* 0x0005e20000100800 */
[----:B0-----:R-:W-:Y:S01]  /*2350*/  LOP3.LUT R10, R82, 0x7c, RZ, 0xfc, !PT ;  /* 0x0000007c520a7812 */ /* 0x001fe200078efcff */
[----:B------:R-:W-:Y:S02]  /*2360*/  IMAD.MOV R7, RZ, RZ, -R7 ;  /* 0x000000ffff077224 */ /* 0x000fe400078e0a07 */
[----:B------:R0:W-:Y:S01]  /*2370*/  STL [R1+0xc20], R12 ;  /* 0x000c200c01007387 */ /* 0x0001e20000100800 */
[----:B-1----:R-:W-:-:S03]  /*2380*/  VIADD R8, R4, 0x7e ;  /* 0x0000007e04087836 */ /* 0x002fc60000000000 */
[----:B------:R1:W-:Y:S01]  /*2390*/  STL [R1+0xc70], R10 ;  /* 0x000c700a01007387 */ /* 0x0003e20000100800 */
[----:B------:R-:W-:Y:S01]  /*23a0*/  IMAD R28, R3, R7, R28 ;  /* 0x00000007031c7224 */ /* 0x000fe200078e021c */
[----:B------:R-:W-:Y:S01]  /*23b0*/  LOP3.LUT R7, R82, 0x8a, RZ, 0xfc, !PT ;  /* 0x0000008a52077812 */ /* 0x000fe200078efcff */
[C---:B--2---:R-:W-:Y:S01]  /*23c0*/  IMAD.HI.U32 R6, R5.reuse, R0, RZ ;  /* 0x0000000005067227 */ /* 0x044fe200078e00ff */
[----:B------:R2:W-:Y:S01]  /*23d0*/  STL [R1+0xb70], R8 ;  /* 0x000b700801007387 */ /* 0x0005e20000100800 */
[----:B0-----:R-:W-:Y:S02]  /*23e0*/  IABS R12, R12 ;  /* 0x0000000c000c7213 */ /* 0x001fe40000000000 */
[----:B------:R-:W-:Y:S01]  /*23f0*/  IMAD.MOV R6, RZ, RZ, -R6 ;  /* 0x000000ffff067224 */ /* 0x000fe200078e0a06 */
[----:B------:R0:W-:Y:S01]  /*2400*/  STL [R1+0xd04], R11 ;  /* 0x000d040b01007387 */ /* 0x0001e20000100800 */
[----:B-1----:R-:W-:Y:S01]  /*2410*/  IABS R10, R10 ;  /* 0x0000000a000a7213 */ /* 0x002fe20000000000 */
[----:B------:R-:W-:-:S02]  /*2420*/  IMAD.HI.U32 R13, R5, R12, RZ ;  /* 0x0000000c050d7227 */ /* 0x000fc400078e00ff */
[----:B------:R1:W-:Y:S01]  /*2430*/  STL [R1+0xd44], R9 ;  /* 0x000d440901007387 */ /* 0x0003e20000100800 */
[----:B--2---:R-:W-:Y:S01]  /*2440*/  IABS R8, R8 ;  /* 0x0000000800087213 */ /* 0x004fe20000000000 */
[----:B------:R-:W-:Y:S02]  /*2450*/  IMAD.MOV R13, RZ, RZ, -R13 ;  /* 0x000000ffff0d7224 */ /* 0x000fe400078e0a0d */
[----:B------:R-:W-:Y:S02]  /*2460*/  IMAD R0, R3, R6, R0 ;  /* 0x0000000603007224 */ /* 0x000fe400078e0200 */
[----:B0-----:R-:W-:-:S04]  /*2470*/  IMAD.HI.U32 R11, R5, R10, RZ ;  /* 0x0000000a050b7227 */ /* 0x001fc800078e00ff */
[----:B-1----:R-:W-:-:S04]  /*2480*/  IMAD.HI.U32 R9, R5, R8, RZ ;  /* 0x0000000805097227 */ /* 0x002fc800078e00ff */
[----:B------:R-:W-:Y:S02]  /*2490*/  IMAD.MOV R11, RZ, RZ, -R11 ;  /* 0x000000ffff0b7224 */ /* 0x000fe400078e0a0b */
[----:B------:R-:W-:Y:S02]  /*24a0*/  IMAD.MOV R9, RZ, RZ, -R9 ;  /* 0x000000ffff097224 */ /* 0x000fe400078e0a09 */
[C---:B------:R-:W-:Y:S02]  /*24b0*/  IMAD R12, R3.reuse, R13, R12 ;  /* 0x0000000d030c7224 */ /* 0x040fe400078e020c */
[C---:B------:R-:W-:Y:S01]  /*24c0*/  IMAD R10, R3.reuse, R11, R10 ;  /* 0x0000000b030a7224 */ /* 0x040fe200078e020a */
[C---:B------:R-:W-:Y:S01]  /*24d0*/  LOP3.LUT R11, R82.reuse, 0x84, RZ, 0xfc, !PT ;  /* 0x00000084520b7812 */ /* 0x040fe200078efcff */
[----:B------:R-:W-:Y:S01]  /*24e0*/  IMAD R8, R3, R9, R8 ;  /* 0x0000000903087224 */ /* 0x000fe200078e0208 */
[----:B------:R0:W-:Y:S01]  /*24f0*/  STL [R1+0x70], R12 ;  /* 0x0000700c01007387 */ /* 0x0001e20000100800 */
[----:B------:R-:W-:-:S03]  /*2500*/  LOP3.LUT R9, R82, 0x88, RZ, 0xfc, !PT ;  /* 0x0000008852097812 */ /* 0x000fc600078efcff */
[----:B------:R1:W-:Y:S01]  /*2510*/  STL [R1+0x24c], R10 ;  /* 0x00024c0a01007387 */ /* 0x0003e20000100800 */
[----:B------:R-:W-:-:S03]  /*2520*/  IABS R29, R9 ;  /* 0x00000009001d7213 */ /* 0x000fc60000000000 */
[----:B------:R2:W-:Y:S01]  /*2530*/  STL [R1+0x570], R8 ;  /* 0x0005700801007387 */ /* 0x0005e20000100800 */
[----:B0-----:R-:W-:-:S03]  /*2540*/  IABS R12, R11 ;  /* 0x0000000b000c7213 */ /* 0x001fc60000000000 */
[----:B------:R0:W-:Y:S01]  /*2550*/  STL [R1+0x80], R0 ;  /* 0x0000800001007387 */ /* 0x0001e20000100800 */
[C---:B-1----:R-:W-:Y:S01]  /*2560*/  LOP3.LUT R10, R82.reuse, 0x86, RZ, 0xfc, !PT ;  /* 0x00000086520a7812 */ /* 0x042fe200078efcff */
[----:B------:R-:W-:Y:S02]  /*2570*/  IMAD.HI.U32 R13, R5, R12, RZ ;  /* 0x0000000c050d7227 */ /* 0x000fe400078e00ff */
[----:B------:R-:W-:Y:S01]  /*2580*/  STL [R1+0xc3c], R11 ;  /* 0x000c3c0b01007387 */ /* 0x000fe20000100800 */
[----:B--2---:R-:W-:Y:S01]  /*2590*/  LOP3.LUT R8, R82, 0x8c, RZ, 0xfc, !PT ;  /* 0x0000008c52087812 */ /* 0x004fe200078efcff */
[----:B------:R-:W-:Y:S02]  /*25a0*/  IMAD.MOV R13, RZ, RZ, -R13 ;  /* 0x000000ffff0d7224 */ /* 0x000fe400078e0a0d */
[----:B------:R1:W-:Y:S01]  /*25b0*/  STL [R1+0xc84], R10 ;  /* 0x000c840a01007387 */ /* 0x0003e20000100800 */
[----:B0-----:R-:W-:Y:S01]  /*25c0*/  IABS R0, R8 ;  /* 0x0000000800007213 */ /* 0x001fe20000000000 */
[----:B------:R-:W-:-:S02]  /*25d0*/  IMAD R12, R3, R13, R12 ;  /* 0x0000000d030c7224 */ /* 0x000fc400078e020c */
[----:B------:R0:W-:Y:S02]  /*25e0*/  STL [R1+0xccc], R9 ;  /* 0x000ccc0901007387 */ /* 0x0001e40000100800 */
[C---:B------:R-:W-:Y:S02]  /*25f0*/  IMAD.HI.U32 R6, R5.reuse, R0, RZ ;  /* 0x0000000005067227 */ /* 0x040fe400078e00ff */
[----:B------:R2:W-:Y:S01]  /*2600*/  STL [R1+0xd60], R7 ;  /* 0x000d600701007387 */ /* 0x0005e20000100800 */
[----:B-1----:R-:W-:Y:S01]  /*2610*/  IABS R10, R10 ;  /* 0x0000000a000a7213 */ /* 0x002fe20000000000 */
[----:B------:R-:W-:Y:S02]  /*2620*/  IMAD.MOV R6, RZ, RZ, -R6 ;  /* 0x000000ffff067224 */ /* 0x000fe400078e0a06 */
[----:B------:R1:W-:Y:S01]  /*2630*/  STL [R1+0xd84], R8 ;  /* 0x000d840801007387 */ /* 0x0003e20000100800 */
[----:B0-----:R-:W-:-:S03]  /*2640*/  IMAD.HI.U32 R9, R5, R29, RZ ;  /* 0x0000001d05097227 */ /* 0x001fc600078e00ff */
[----:B------:R0:W-:Y:S01]  /*2650*/  STL [R1+0x260], R12 ;  /* 0x0002600c01007387 */ /* 0x0001e20000100800 */
[----:B--2---:R-:W-:Y:S01]  /*2660*/  IABS R7, R7 ;  /* 0x0000000700077213 */ /* 0x004fe20000000000 */
[----:B------:R-:W-:-:S04]  /*2670*/  IMAD.HI.U32 R11, R5, R10, RZ ;  /* 0x0000000a050b7227 */ /* 0x000fc800078e00ff */
[----:B-1----:R-:W-:-:S04]  /*2680*/  IMAD.HI.U32 R8, R5, R7, RZ ;  /* 0x0000000705087227 */ /* 0x002fc800078e00ff */
[----:B------:R-:W-:Y:S02]  /*2690*/  IMAD.MOV R11, RZ, RZ, -R11 ;  /* 0x000000ffff0b7224 */ /* 0x000fe400078e0a0b */
[----:B------:R-:W-:Y:S02]  /*26a0*/  IMAD.MOV R8, RZ, RZ, -R8 ;  /* 0x000000ffff087224 */ /* 0x000fe400078e0a08 */
[C---:B------:R-:W-:Y:S02]  /*26b0*/  IMAD R10, R3.reuse, R11, R10 ;  /* 0x0000000b030a7224 */ /* 0x040fe400078e020a */
[----:B------:R-:W-:Y:S02]  /*26c0*/  IMAD.MOV R9, RZ, RZ, -R9 ;  /* 0x000000ffff097224 */ /* 0x000fe400078e0a09 */
[C---:B------:R-:W-:Y:S01]  /*26d0*/  IMAD R7, R3.reuse, R8, R7 ;  /* 0x0000000803077224 */ /* 0x040fe200078e0207 */
[----:B------:R1:W-:Y:S01]  /*26e0*/  STL [R1+0x5a8], R10 ;  /* 0x0005a80a01007387 */ /* 0x0003e20000100800 */
[C---:B------:R-:W-:Y:S01]  /*26f0*/  IMAD R0, R3.reuse, R6, R0 ;  /* 0x0000000603007224 */ /* 0x040fe200078e0200 */
[----:B------:R-:W-:Y:S01]  /*2700*/  LOP3.LUT R8, R82, 0x96, RZ, 0xfc, !PT ;  /* 0x0000009652087812 */ /* 0x000fe200078efcff */
[----:B------:R-:W-:Y:S01]  /*2710*/  VIADD R11, R4, 0x8e ;  /* 0x0000008e040b7836 */ /* 0x000fe20000000000 */
[----:B------:R2:W-:Y:S01]  /*2720*/  STL [R1+0x84], R7 ;  /* 0x0000840701007387 */ /* 0x0005e20000100800 */
[----:B------:R-:W-:Y:S01]  /*2730*/  IMAD R29, R3, R9, R29 ;  /* 0x00000009031d7224 */ /* 0x000fe200078e021d */
[----:B------:R-:W-:-:S02]  /*2740*/  LOP3.LUT R9, R82, 0x92, RZ, 0xfc, !PT ;  /* 0x0000009252097812 */ /* 0x000fc400078efcff */
[----:B------:R3:W-:Y:S01]  /*2750*/  STL [R1+0x264], R0 ;  /* 0x0002640001007387 */ /* 0x0007e20000100800 */
[----:B0-----:R-:W-:Y:S02]  /*2760*/  IABS R12, R11 ;  /* 0x0000000b000c7213 */ /* 0x001fe40000000000 */
[C---:B-1----:R-:W-:Y:S01]  /*2770*/  LOP3.LUT R10, R82.reuse, 0x90, RZ, 0xfc, !PT ;  /* 0x00000090520a7812 */ /* 0x042fe200078efcff */
[----:B------:R0:W-:Y:S01]  /*2780*/  STL [R1+0xb64], R11 ;  /* 0x000b640b01007387 */ /* 0x0001e20000100800 */
[----:B--2---:R-:W-:Y:S01]  /*2790*/  LOP3.LUT R7, R82, 0x94, RZ, 0xfc, !PT ;  /* 0x0000009452077812 */ /* 0x004fe200078efcff */
[----:B------:R-:W-:Y:S02]  /*27a0*/  IMAD.HI.U32 R13, R5, R12, RZ ;  /* 0x0000000c050d7227 */ /* 0x000fe400078e00ff */
[----:B------:R-:W-:Y:S01]  /*27b0*/  STL [R1+0xc10], R10 ;  /* 0x000c100a01007387 */ /* 0x000fe20000100800 */
[----:B------:R-:W-:Y:S02]  /*27c0*/  IABS R26, R10 ;  /* 0x0000000a001a7213 */ /* 0x000fe40000000000 */
[----:B---3--:R-:W-:Y:S01]  /*27d0*/  IABS R0, R8 ;  /* 0x0000000800007213 */ /* 0x008fe20000000000 */
[----:B------:R1:W-:Y:S01]  /*27e0*/  STL [R1+0xc80], R9 ;  /* 0x000c800901007387 */ /* 0x0003e20000100800 */
[----:B------:R-:W-:-:S02]  /*27f0*/  IMAD.MOV R13, RZ, RZ, -R13 ;  /* 0x000000ffff0d7224 */ /* 0x000fc400078e0a0d */
[C---:B0-----:R-:W-:Y:S01]  /*2800*/  IMAD.HI.U32 R11, R5.reuse, R26, RZ ;  /* 0x0000001a050b7227 */ /* 0x041fe200078e00ff */
[----:B------:R0:W-:Y:S03]  /*2810*/  STL [R1+0xd4c], R7 ;  /* 0x000d4c0701007387 */ /* 0x0001e60000100800 */
[C---:B------:R-:W-:Y:S01]  /*2820*/  IMAD.HI.U32 R6, R5.reuse, R0, RZ ;  /* 0x0000000005067227 */ /* 0x040fe200078e00ff */
[----:B------:R2:W-:Y:S01]  /*2830*/  STL [R1+0xdac], R8 ;  /* 0x000dac0801007387 */ /* 0x0005e20000100800 */
[----:B-1----:R-:W-:Y:S02]  /*2840*/  IABS R9, R9 ;  /* 0x0000000900097213 */ /* 0x002fe40000000000 */
[----:B------:R-:W-:Y:S02]  /*2850*/  IMAD.MOV R11, RZ, RZ, -R11 ;  /* 0x000000ffff0b7224 */ /* 0x000fe400078e0a0b */
[----:B------:R-:W-:Y:S01]  /*2860*/  IMAD.MOV R6, RZ, RZ, -R6 ;  /* 0x000000ffff067224 */ /* 0x000fe200078e0a06 */
[----:B0-----:R-:W-:Y:S01]  /*2870*/  IABS R7, R7 ;  /* 0x0000000700077213 */ /* 0x001fe20000000000 */
[----:B------:R-:W-:-:S04]  /*2880*/  IMAD.HI.U32 R10, R5, R9, RZ ;  /* 0x00000009050a7227 */ /* 0x000fc800078e00ff */
[----:B--2---:R-:W-:-:S04]  /*2890*/  IMAD.HI.U32 R8, R5, R7, RZ ;  /* 0x0000000705087227 */ /* 0x004fc800078e00ff */
[----:B------:R-:W-:Y:S02]  /*28a0*/  IMAD.MOV R10, RZ, RZ, -R10 ;  /* 0x000000ffff0a7224 */ /* 0x000fe400078e0a0a */
[----:B------:R-:W-:Y:S02]  /*28b0*/  IMAD.MOV R8, RZ, RZ, -R8 ;  /* 0x000000ffff087224 */ /* 0x000fe400078e0a08 */
[C---:B------:R-:W-:Y:S02]  /*28c0*/  IMAD R12, R3.reuse, R13, R12 ;  /* 0x0000000d030c7224 */ /* 0x040fe400078e020c */
[C---:B------:R-:W-:Y:S01]  /*28d0*/  IMAD R9, R3.reuse, R10, R9 ;  /* 0x0000000a03097224 */ /* 0x040fe200078e0209 */
[C---:B------:R-:W-:Y:S01]  /*28e0*/  LOP3.LUT R10, R82.reuse, 0x9a, RZ, 0xfc, !PT ;  /* 0x0000009a520a7812 */ /* 0x040fe200078efcff */
[C---:B------:R-:W-:Y:S01]  /*28f0*/  IMAD R7, R3.reuse, R8, R7 ;  /* 0x0000000803077224 */ /* 0x040fe200078e0207 */
[----:B------:R0:W-:Y:S01]  /*2900*/  STL [R1+0x5b0], R12 ;  /* 0x0005b00c01007387 */ /* 0x0001e20000100800 */
[C---:B------:R-:W-:Y:S01]  /*2910*/  IMAD R26, R3.reuse, R11, R26 ;  /* 0x0000000b031a7224 */ /* 0x040fe200078e021a */
[C---:B------:R-:W-:Y:S01]  /*2920*/  LOP3.LUT R11, R82.reuse, 0x98, RZ, 0xfc, !PT ;  /* 0x00000098520b7812 */ /* 0x040fe200078efcff */
[----:B------:R-:W-:Y:S01]  /*2930*/  IMAD R0, R3, R6, R0 ;  /* 0x0000000603007224 */ /* 0x000fe200078e0200 */
[----:B------:R1:W-:Y:S01]  /*2940*/  STL [R1+0xe8], R9 ;  /* 0x0000e80901007387 */ /* 0x0003e20000100800 */
[----:B------:R-:W-:-:S02]  /*2950*/  LOP3.LUT R8, R82, 0x9c, RZ, 0xfc, !PT ;  /* 0x0000009c52087812 */ /* 0x000fc400078efcff */
[----:B------:R-:W-:Y:S01]  /*2960*/  IABS R27, R11 ;  /* 0x0000000b001b7213 */ /* 0x000fe20000000000 */
[----:B------:R2:W-:Y:S04]  /*2970*/  STL [R1+0x26c], R7 ;  /* 0x00026c0701007387 */ /* 0x0005e80000100800 */
[----:B------:R-:W-:Y:S01]  /*2980*/  STL [R1+0x5c8], R0 ;  /* 0x0005c80001007387 */ /* 0x000fe20000100800 */
[----:B0-----:R-:W-:-:S03]  /*2990*/  IMAD.HI.U32 R12, R5, R27, RZ ;  /* 0x0000001b050c7227 */ /* 0x001fc600078e00ff */
[----:B------:R-:W-:Y:S01]  /*29a0*/  STL [R1+0xc0c], R11 ;  /* 0x000c0c0b01007387 */ /* 0x000fe20000100800 */
[----:B-1----:R-:W-:Y:S01]  /*29b0*/  VIADD R9, R4, 0x9e ;  /* 0x0000009e04097836 */ /* 0x002fe20000000000 */
[C---:B--2---:R-:W-:Y:S01]  /*29c0*/  LOP3.LUT R7, R82.reuse, 0xa0, RZ, 0xfc, !PT ;  /* 0x000000a052077812 */ /* 0x044fe200078efcff */
[----:B------:R-:W-:Y:S01]  /*29d0*/  IMAD.MOV R12, RZ, RZ, -R12 ;  /* 0x000000ffff0c7224 */ /* 0x000fe200078e0a0c */
[----:B------:R0:W-:Y:S02]  /*29e0*/  STL [R1+0xc6c], R10 ;  /* 0x000c6c0a01007387 */ /* 0x0001e40000100800 */
[----:B------:R-:W-:Y:S01]  /*29f0*/  IABS R6, R9 ;  /* 0x0000000900067213 */ /* 0x000fe20000000000 */
[----:B------:R-:W-:Y:S01]  /*2a00*/  IMAD R27, R3, R12, R27 ;  /* 0x0000000c031b7224 */ /* 0x000fe200078e021b */
[----:B------:R1:W-:Y:S01]  /*2a10*/  STL [R1+0xce0], R8 ;  /* 0x000ce00801007387 */ /* 0x0003e20000100800 */
[----:B------:R-:W-:Y:S02]  /*2a20*/  IABS R25, R7 ;  /* 0x0000000700197213 */ /* 0x000fe40000000000 */
[----:B------:R-:W-:Y:S01]  /*2a30*/  LOP3.LUT R12, R82, 0xa2, RZ, 0xfc, !PT ;  /* 0x000000a2520c7812 */ /* 0x000fe200078efcff */
[----:B------:R2:W-:Y:S01]  /*2a40*/  STL [R1+0xb74], R9 ;  /* 0x000b740901007387 */ /* 0x0005e20000100800 */
[----:B0-----:R-:W-:Y:S01]  /*2a50*/  IABS R10, R10 ;  /* 0x0000000a000a7213 */ /* 0x001fe20000000000 */
[----:B------:R-:W-:-:S02]  /*2a60*/  IMAD.HI.U32 R0, R5, R25, RZ ;  /* 0x0000001905007227 */ /* 0x000fc400078e00ff */
        /* <DEDUP_REMOVED lines=14> */
[----:B------:R-:W-:Y:S01]  /*2b50*/  IMAD.MOV R0, RZ, RZ, -R0 ;  /* 0x000000ffff007224 */ /* 0x000fe200078e0a00 */
[----:B------:R-:W-:-:S02]  /*2b60*/  IABS R7, R11 ;  /* 0x0000000b00077213 */ /* 0x000fc40000000000 */
[----:B------:R1:W-:Y:S01]  /*2b70*/  STL [R1+0x280], R8 ;  /* 0x0002800801007387 */ /* 0x0003e20000100800 */
[----:B------:R-:W-:Y:S01]  /*2b80*/  IMAD R25, R3, R0, R25 ;  /* 0x0000000003197224 */ /* 0x000fe200078e0219 */
[----:B------:R-:W-:Y:S02]  /*2b90*/  IABS R24, R9 ;  /* 0x0000000900187213 */ /* 0x000fe40000000000 */
[----:B------:R-:W-:Y:S01]  /*2ba0*/  STL [R1+0x5ec], R6 ;  /* 0x0005ec0601007387 */ /* 0x000fe20000100800 */
[----:B0-----:R-:W-:-:S03]  /*2bb0*/  LOP3.LUT R10, R82, 0xa4, RZ, 0xfc, !PT ;  /* 0x000000a4520a7812 */ /* 0x001fc600078efcff */
[----:B------:R0:W-:Y:S01]  /*2bc0*/  STL [R1+0xbf4], R12 ;  /* 0x000bf40c01007387 */ /* 0x0001e20000100800 */
[----:B-1----:R-:W-:-:S03]  /*2bd0*/  LOP3.LUT R8, R82, 0xaa, RZ, 0xfc, !PT ;  /* 0x000000aa52087812 */ /* 0x002fc600078efcff */
[----:B------:R1:W-:Y:S01]  /*2be0*/  STL [R1+0xc68], R10 ;  /* 0x000c680a01007387 */ /* 0x0003e20000100800 */
[----:B------:R-:W-:-:S03]  /*2bf0*/  IABS R0, R8 ;  /* 0x0000000800007213 */ /* 0x000fc60000000000 */
[----:B------:R2:W-:Y:S01]  /*2c00*/  STL [R1+0xd00], R11 ;  /* 0x000d000b01007387 */ /* 0x0005e20000100800 */
[----:B0-----:R-:W-:Y:S01]  /*2c10*/  IABS R12, R12 ;  /* 0x0000000c000c7213 */ /* 0x001fe20000000000 */
[C---:B------:R-:W-:Y:S02]  /*2c20*/  IMAD.HI.U32 R6, R5.reuse, R0, RZ ;  /* 0x0000000005067227 */ /* 0x040fe400078e00ff */
[----:B------:R0:W-:Y:S01]  /*2c30*/  STL [R1+0xd2c], R9 ;  /* 0x000d2c0901007387 */ /* 0x0001e20000100800 */
[----:B-1----:R-:W-:Y:S01]  /*2c40*/  IABS R10, R10 ;  /* 0x0000000a000a7213 */ /* 0x002fe20000000000 */
[C---:B------:R-:W-:Y:S02]  /*2c50*/  IMAD.HI.U32 R13, R5.reuse, R12, RZ ;  /* 0x0000000c050d7227 */ /* 0x040fe400078e00ff */
[----:B------:R1:W-:Y:S02]  /*2c60*/  STL [R1+0xd80], R8 ;  /* 0x000d800801007387 */ /* 0x0003e40000100800 */
[----:B--2---:R-:W-:-:S04]  /*2c70*/  IMAD.HI.U32 R11, R5, R10, RZ ;  /* 0x0000000a050b7227 */ /* 0x004fc800078e00ff */
[----:B------:R-:W-:Y:S02]  /*2c80*/  IMAD.MOV R13, RZ, RZ, -R13 ;  /* 0x000000ffff0d7224 */ /* 0x000fe400078e0a0d */
[----:B0-----:R-:W-:-:S04]  /*2c90*/  IMAD.HI.U32 R9, R5, R24, RZ ;  /* 0x0000001805097227 */ /* 0x001fc800078e00ff */
[----:B-1----:R-:W-:-:S04]  /*2ca0*/  IMAD.HI.U32 R8, R5, R7, RZ ;  /* 0x0000000705087227 */ /* 0x002fc800078e00ff */
[----:B------:R-:W-:Y:S02]  /*2cb0*/  IMAD.MOV R11, RZ, RZ, -R11 ;  /* 0x000000ffff0b7224 */ /* 0x000fe400078e0a0b */
[----:B------:R-:W-:Y:S02]  /*2cc0*/  IMAD.MOV R8, RZ, RZ, -R8 ;  /* 0x000000ffff087224 */ /* 0x000fe400078e0a08 */
[----:B------:R-:W-:Y:S02]  /*2cd0*/  IMAD.MOV R6, RZ, RZ, -R6 ;  /* 0x000000ffff067224 */ /* 0x000fe400078e0a06 */
[C---:B------:R-:W-:Y:S02]  /*2ce0*/  IMAD R12, R3.reuse, R13, R12 ;  /* 0x0000000d030c7224 */ /* 0x040fe400078e020c */
[----:B------:R-:W-:Y:S02]  /*2cf0*/  IMAD.MOV R9, RZ, RZ, -R9 ;  /* 0x000000ffff097224 */ /* 0x000fe400078e0a09 */
[C---:B------:R-:W-:Y:S01]  /*2d00*/  IMAD R10, R3.reuse, R11, R10 ;  /* 0x0000000b030a7224 */ /* 0x040fe200078e020a */
[----:B------:R0:W-:Y:S01]  /*2d10*/  STL [R1+0x12c], R12 ;  /* 0x00012c0c01007387 */ /* 0x0001e20000100800 */
[C---:B------:R-:W-:Y:S01]  /*2d20*/  IMAD R7, R3.reuse, R8, R7 ;  /* 0x0000000803077224 */ /* 0x040fe200078e0207 */
[C---:B------:R-:W-:Y:S01]  /*2d30*/  LOP3.LUT R11, R82.reuse, 0xac, RZ, 0xfc, !PT ;  /* 0x000000ac520b7812 */ /* 0x040fe200078efcff */
[C---:B------:R-:W-:Y:S01]  /*2d40*/  IMAD R0, R3.reuse, R6, R0 ;  /* 0x0000000603007224 */ /* 0x040fe200078e0200 */
[----:B------:R1:W-:Y:S01]  /*2d50*/  STL [R1+0x288], R10 ;  /* 0x0002880a01007387 */ /* 0x0003e20000100800 */
[----:B------:R-:W-:Y:S01]  /*2d60*/  IMAD R24, R3, R9, R24 ;  /* 0x0000000903187224 */ /* 0x000fe200078e0218 */
[----:B------:R-:W-:Y:S01]  /*2d70*/  LOP3.LUT R8, R82, 0xb4, RZ, 0xfc, !PT ;  /* 0x000000b452087812 */ /* 0x000fe200078efcff */
[----:B------:R-:W-:Y:S01]  /*2d80*/  VIADD R9, R4, 0xae ;  /* 0x000000ae04097836 */ /* 0x000fe20000000000 */
[----:B------:R2:W-:Y:S01]  /*2d90*/  STL [R1+0x5f0], R7 ;  /* 0x0005f00701007387 */ /* 0x0005e20000100800 */
[----:B0-----:R-:W-:-:S03]  /*2da0*/  IABS R12, R11 ;  /* 0x0000000b000c7213 */ /* 0x001fc60000000000 */
[----:B------:R0:W-:Y:S01]  /*2db0*/  STL [R1+0x16c], R0 ;  /* 0x00016c0001007387 */ /* 0x0001e20000100800 */
[C---:B-1----:R-:W-:Y:S01]  /*2dc0*/  LOP3.LUT R10, R82.reuse, 0xb0, RZ, 0xfc, !PT ;  /* 0x000000b0520a7812 */ /* 0x042fe200078efcff */
[----:B------:R-:W-:Y:S02]  /*2dd0*/  IMAD.HI.U32 R13, R5, R12, RZ ;  /* 0x0000000c050d7227 */ /* 0x000fe400078e00ff */
[----:B------:R1:W-:Y:S01]  /*2de0*/  STL [R1+0xc38], R11 ;  /* 0x000c380b01007387 */ /* 0x0003e20000100800 */
[----:B--2---:R-:W-:Y:S01]  /*2df0*/  LOP3.LUT R7, R82, 0xb2, RZ, 0xfc, !PT ;  /* 0x000000b252077812 */ /* 0x004fe200078efcff */
[----:B------:R-:W-:Y:S02]  /*2e00*/  IMAD.MOV R13, RZ, RZ, -R13 ;  /* 0x000000ffff0d7224 */ /* 0x000fe400078e0a0d */
[----:B------:R2:W-:Y:S01]  /*2e10*/  STL [R1+0xb6c], R9 ;  /* 0x000b6c0901007387 */ /* 0x0005e20000100800 */
[----:B------:R-:W-:Y:S02]  /*2e20*/  IABS R22, R10 ;  /* 0x0000000a00167213 */ /* 0x000fe40000000000 */
[----:B0-----:R-:W-:Y:S01]  /*2e30*/  IABS R0, R8 ;  /* 0x0000000800007213 */ /* 0x001fe20000000000 */
[----:B------:R0:W-:Y:S01]  /*2e40*/  STL [R1+0xc64], R10 ;  /* 0x000c640a01007387 */ /* 0x0001e20000100800 */
[----:B------:R-:W-:-:S02]  /*2e50*/  IMAD R12, R3, R13, R12 ;  /* 0x0000000d030c7224 */ /* 0x000fc400078e020c */
[C---:B-1----:R-:W-:Y:S01]  /*2e60*/  IMAD.HI.U32 R11, R5.reuse, R22, RZ ;  /* 0x00000016050b7227 */ /* 0x042fe200078e00ff */
[----:B------:R1:W-:Y:S01]  /*2e70*/  STL [R1+0xcc8], R7 ;  /* 0x000cc80701007387 */ /* 0x0003e20000100800 */
[----:B--2---:R-:W-:Y:S02]  /*2e80*/  IABS R9, R9 ;  /* 0x0000000900097213 */ /* 0x004fe40000000000 */
[C---:B------:R-:W-:Y:S01]  /*2e90*/  IMAD.HI.U32 R6, R5.reuse, R0, RZ ;  /* 0x0000000005067227 */ /* 0x040fe200078e00ff */
[----:B------:R2:W-:Y:S03]  /*2ea0*/  STL [R1+0xd94], R8 ;  /* 0x000d940801007387 */ /* 0x0005e60000100800 */
[----:B0-----:R-:W-:Y:S01]  /*2eb0*/  IMAD.HI.U32 R10, R5, R9, RZ ;  /* 0x00000009050a7227 */ /* 0x001fe200078e00ff */
[----:B------:R-:W-:Y:S01]  /*2ec0*/  STL [R1+0x28c], R12 ;  /* 0x00028c0c01007387 */ /* 0x000fe20000100800 */
[----:B-1----:R-:W-:-:S02]  /*2ed0*/  IABS R7, R7 ;  /* 0x0000000700077213 */ /* 0x002fc40000000000 */
[----:B------:R-:W-:Y:S02]  /*2ee0*/  IMAD.MOV R10, RZ, RZ, -R10 ;  /* 0x000000ffff0a7224 */ /* 0x000fe400078e0a0a */
[----:B------:R-:W-:Y:S02]  /*2ef0*/  IMAD.MOV R11, RZ, RZ, -R11 ;  /* 0x000000ffff0b7224 */ /* 0x000fe400078e0a0b */
[----:B--2---:R-:W-:-:S04]  /*2f00*/  IMAD.HI.U32 R8, R5, R7, RZ ;  /* 0x0000000705087227 */ /* 0x004fc800078e00ff */
[----:B------:R-:W-:Y:S02]  /*2f10*/  IMAD.MOV R8, RZ, RZ, -R8 ;  /* 0x000000ffff087224 */ /* 0x000fe400078e0a08 */
[----:B------:R-:W-:Y:S02]  /*2f20*/  IMAD.MOV R6, RZ, RZ, -R6 ;  /* 0x000000ffff067224 */ /* 0x000fe400078e0a06 */
[C---:B------:R-:W-:Y:S01]  /*2f30*/  IMAD R9, R3.reuse, R10, R9 ;  /* 0x0000000a03097224 */ /* 0x040fe200078e0209 */
[C---:B------:R-:W-:Y:S01]  /*2f40*/  LOP3.LUT R10, R82.reuse, 0xb8, RZ, 0xfc, !PT ;  /* 0x000000b8520a7812 */ /* 0x040fe200078efcff */
[C---:B------:R-:W-:Y:S02]  /*2f50*/  IMAD R7, R3.reuse, R8, R7 ;  /* 0x0000000803077224 */ /* 0x040fe400078e0207 */
[C---:B------:R-:W-:Y:S01]  /*2f60*/  IMAD R22, R3.reuse, R11, R22 ;  /* 0x0000000b03167224 */ /* 0x040fe200078e0216 */
[----:B------:R-:W-:Y:S01]  /*2f70*/  LOP3.LUT R11, R82, 0xb6, RZ, 0xfc, !PT ;  /* 0x000000b6520b7812 */ /* 0x000fe200078efcff */
[----:B------:R-:W-:Y:S01]  /*2f80*/  IMAD R0, R3, R6, R0 ;  /* 0x0000000603007224 */ /* 0x000fe200078e0200 */
[----:B------:R0:W-:Y:S01]  /*2f90*/  STL [R1+0x5c4], R9 ;  /* 0x0005c40901007387 */ /* 0x0001e20000100800 */
[----:B------:R-:W-:Y:S01]  /*2fa0*/  VIADD R8, R4, 0xbe ;  /* 0x000000be04087836 */ /* 0x000fe20000000000 */
[----:B------:R-:W-:-:S02]  /*2fb0*/  IABS R23, R10 ;  /* 0x0000000a00177213 */ /* 0x000fc40000000000 */
[----:B------:R1:W-:Y:S03]  /*2fc0*/  STL [R1+0x188], R7 ;  /* 0x0001880701007387 */ /* 0x0003e60000100800 */
[----:B------:R-:W-:Y:S01]  /*2fd0*/  IMAD.HI.U32 R13, R5, R23, RZ ;  /* 0x00000017050d7227 */ /* 0x000fe200078e00ff */
[----:B------:R2:W-:Y:S01]  /*2fe0*/  STL [R1+0x2a8], R0 ;  /* 0x0002a80001007387 */ /* 0x0005e20000100800 */
[C---:B0-----:R-:W-:Y:S02]  /*2ff0*/  LOP3.LUT R9, R82.reuse, 0xba, RZ, 0xfc, !PT ;  /* 0x000000ba52097812 */ /* 0x041fe400078efcff */
[----:B------:R-:W-:Y:S01]  /*3000*/  IMAD.MOV R13, RZ, RZ, -R13 ;  /* 0x000000ffff0d7224 */ /* 0x000fe200078e0a0d */
[----:B------:R0:W-:Y:S01]  /*3010*/  STL [R1+0xc08], R11 ;  /* 0x000c080b01007387 */ /* 0x0001e20000100800 */
[----:B-1----:R-:W-:Y:S02]  /*3020*/  LOP3.LUT R7, R82, 0xbc, RZ, 0xfc, !PT ;  /* 0x000000bc52077812 */ /* 0x002fe400078efcff */
[----:B------:R-:W-:Y:S01]  /*3030*/  IMAD R23, R3, R13, R23 ;  /* 0x0000000d03177224 */ /* 0x000fe200078e0217 */
[----:B------:R-:W-:Y:S01]  /*3040*/  STL [R1+0xc9c], R10 ;  /* 0x000c9c0a01007387 */ /* 0x000fe20000100800 */
[----:B--2---:R-:W-:-:S03]  /*3050*/  IABS R0, R8 ;  /* 0x0000000800007213 */ /* 0x004fc60000000000 */
[----:B------:R1:W-:Y:S01]  /*3060*/  STL [R1+0xcc4], R9 ;  /* 0x000cc40901007387 */ /* 0x0003e20000100800 */
[----:B0-----:R-:W-:Y:S01]  /*3070*/  IABS R11, R11 ;  /* 0x0000000b000b7213 */ /* 0x001fe20000000000 */
[C---:B------:R-:W-:Y:S02]  /*3080*/  IMAD.HI.U32 R6, R5.reuse, R0, RZ ;  /* 0x0000000005067227 */ /* 0x040fe400078e00ff */
[----:B------:R0:W-:Y:S02]  /*3090*/  STL [R1+0xd28], R7 ;  /* 0x000d280701007387 */ /* 0x0001e40000100800 */
[----:B------:R-:W-:Y:S02]  /*30a0*/  IMAD.HI.U32 R12, R5, R11, RZ ;  /* 0x0000000b050c7227 */ /* 0x000fe400078e00ff */
[----:B------:R2:W-:Y:S01]  /*30b0*/  STL [R1+0xb78], R8 ;  /* 0x000b780801007387 */ /* 0x0005e20000100800 */
[----:B-1----:R-:W-:Y:S01]  /*30c0*/  IABS R9, R9 ;  /* 0x0000000900097213 */ /* 0x002fe20000000000 */
[----:B------:R-:W-:-:S02]  /*30d0*/  IMAD.MOV R12, RZ, RZ, -R12 ;  /* 0x000000ffff0c7224 */ /* 0x000fc400078e0a0c */
        /* <DEDUP_REMOVED lines=11> */
[----:B------:R-:W-:Y:S01]  /*3190*/  IMAD R0, R3, R6, R0 ;  /* 0x0000000603007224 */ /* 0x000fe200078e0200 */
[----:B------:R-:W-:-:S02]  /*31a0*/  LOP3.LUT R8, R82, 0xc4, RZ, 0xfc, !PT ;  /* 0x000000c452087812 */ /* 0x000fc400078efcff */
[----:B------:R1:W-:Y:S04]  /*31b0*/  STL [R1+0x1c8], R9 ;  /* 0x0001c80901007387 */ /* 0x0003e80000100800 */
[----:B------:R2:W-:Y:S01]  /*31c0*/  STL [R1+0x2ac], R7 ;  /* 0x0002ac0701007387 */ /* 0x0005e20000100800 */
[----:B0-----:R-:W-:-:S03]  /*31d0*/  LOP3.LUT R11, R82, 0xc0, RZ, 0xfc, !PT ;  /* 0x000000c0520b7812 */ /* 0x001fc600078efcff */
[----:B------:R0:W-:Y:S01]  /*31e0*/  STL [R1+0x590], R0 ;  /* 0x0005900001007387 */ /* 0x0001e20000100800 */
[----:B-1----:R-:W-:-:S03]  /*31f0*/  LOP3.LUT R9, R82, 0xc6, RZ, 0xfc, !PT ;  /* 0x000000c652097812 */ /* 0x002fc600078efcff */
[----:B------:R-:W-:Y:S01]  /*3200*/  STL [R1+0xc00], R11 ;  /* 0x000c000b01007387 */ /* 0x000fe20000100800 */
[----:B------:R-:W-:Y:S02]  /*3210*/  IABS R20, R11 ;  /* 0x0000000b00147213 */ /* 0x000fe40000000000 */
[----:B--2---:R-:W-:Y:S01]  /*3220*/  LOP3.LUT R7, R82, 0xc8, RZ, 0xfc, !PT ;  /* 0x000000c852077812 */ /* 0x004fe200078efcff */
[----:B------:R1:W-:Y:S01]  /*3230*/  STL [R1+0xc1c], R10 ;  /* 0x000c1c0a01007387 */ /* 0x0003e20000100800 */
[----:B0-----:R-:W-:Y:S01]  /*3240*/  IABS R0, R9 ;  /* 0x0000000900007213 */ /* 0x001fe20000000000 */
[C---:B------:R-:W-:Y:S02]  /*3250*/  IMAD.HI.U32 R12, R5.reuse, R20, RZ ;  /* 0x00000014050c7227 */ /* 0x040fe400078e00ff */
[----:B------:R0:W-:Y:S01]  /*3260*/  STL [R1+0xcfc], R8 ;  /* 0x000cfc0801007387 */ /* 0x0001e20000100800 */
[----:B------:R-:W-:Y:S01]  /*3270*/  IABS R21, R7 ;  /* 0x0000000700157213 */ /* 0x000fe20000000000 */
[----:B------:R-:W-:-:S02]  /*3280*/  IMAD.HI.U32 R6, R5, R0, RZ ;  /* 0x0000000005067227 */ /* 0x000fc400078e00ff */
[----:B------:R2:W-:Y:S01]  /*3290*/  STL [R1+0xd24], R9 ;  /* 0x000d240901007387 */ /* 0x0005e20000100800 */
[----:B-1----:R-:W-:Y:S01]  /*32a0*/  IABS R10, R10 ;  /* 0x0000000a000a7213 */ /* 0x002fe20000000000 */
[----:B------:R-:W-:Y:S02]  /*32b0*/  IMAD.MOV R12, RZ, RZ, -R12 ;  /* 0x000000ffff0c7224 */ /* 0x000fe400078e0a0c */
[----:B------:R1:W-:Y:S01]  /*32c0*/  STL [R1+0xd7c], R7 ;  /* 0x000d7c0701007387 */ /* 0x0003e20000100800 */
        /* <DEDUP_REMOVED lines=12> */
[----:B------:R-:W-:Y:S01]  /*3390*/  LOP3.LUT R12, R82, 0xca, RZ, 0xfc, !PT ;  /* 0x000000ca520c7812 */ /* 0x000fe200078efcff */
[----:B-1----:R-:W-:Y:S01]  /*33a0*/  IMAD.HI.U32 R7, R5, R21, RZ ;  /* 0x0000001505077227 */ /* 0x002fe200078e00ff */
[----:B------:R1:W-:Y:S01]  /*33b0*/  STL [R1+0x2c4], R8 ;  /* 0x0002c40801007387 */ /* 0x0003e20000100800 */
[----:B------:R-:W-:-:S02]  /*33c0*/  IABS R18, R9 ;  /* 0x0000000900127213 */ /* 0x000fc40000000000 */
[----:B------:R-:W-:Y:S01]  /*33d0*/  IMAD.MOV R7, RZ, RZ, -R7 ;  /* 0x000000ffff077224 */ /* 0x000fe200078e0a07 */
[----:B------:R2:W-:Y:S01]  /*33e0*/  STL [R1+0x54c], R0 ;  /* 0x00054c0001007387 */ /* 0x0005e20000100800 */
[----:B------:R-:W-:Y:S01]  /*33f0*/  VIADD R11, R4, 0xce ;  /* 0x000000ce040b7836 */ /* 0x000fe20000000000 */
[C---:B0-----:R-:W-:Y:S01]  /*3400*/  LOP3.LUT R10, R82.reuse, 0xcc, RZ, 0xfc, !PT ;  /* 0x000000cc520a7812 */ /* 0x041fe200078efcff */
[----:B------:R-:W-:Y:S01]  /*3410*/  IMAD R21, R3, R7, R21 ;  /* 0x0000000703157224 */ /* 0x000fe200078e0215 */
[----:B------:R0:W-:Y:S01]  /*3420*/  STL [R1+0xc34], R12 ;  /* 0x000c340c01007387 */ /* 0x0001e20000100800 */
[----:B-1----:R-:W-:-:S03]  /*3430*/  LOP3.LUT R8, R82, 0xd2, RZ, 0xfc, !PT ;  /* 0x000000d252087812 */ /* 0x002fc600078efcff */
[----:B------:R1:W-:Y:S01]  /*3440*/  STL [R1+0xc60], R10 ;  /* 0x000c600a01007387 */ /* 0x0003e20000100800 */
[----:B------:R-:W-:Y:S02]  /*3450*/  IABS R7, R11 ;  /* 0x0000000b00077213 */ /* 0x000fe40000000000 */
[----:B--2---:R-:W-:Y:S01]  /*3460*/  IABS R0, R8 ;  /* 0x0000000800007213 */ /* 0x004fe20000000000 */
[----:B------:R2:W-:Y:S01]  /*3470*/  STL [R1+0xb60], R11 ;  /* 0x000b600b01007387 */ /* 0x0005e20000100800 */
[----:B0-----:R-:W-:-:S03]  /*3480*/  IABS R12, R12 ;  /* 0x0000000c000c7213 */ /* 0x001fc60000000000 */
[----:B------:R-:W-:Y:S01]  /*3490*/  STL [R1+0xcc0], R9 ;  /* 0x000cc00901007387 */ /* 0x000fe20000100800 */
[C---:B------:R-:W-:Y:S01]  /*34a0*/  IMAD.HI.U32 R6, R5.reuse, R0, RZ ;  /* 0x0000000005067227 */ /* 0x040fe200078e00ff */
[----:B-1----:R-:W-:Y:S02]  /*34b0*/  IABS R10, R10 ;  /* 0x0000000a000a7213 */ /* 0x002fe40000000000 */
[----:B------:R0:W-:Y:S01]  /*34c0*/  STL [R1+0xd3c], R8 ;  /* 0x000d3c0801007387 */ /* 0x0001e20000100800 */
[----:B------:R-:W-:-:S04]  /*34d0*/  IMAD.HI.U32 R13, R5, R12, RZ ;  /* 0x0000000c050d7227 */ /* 0x000fc800078e00ff */
[----:B--2---:R-:W-:-:S04]  /*34e0*/  IMAD.HI.U32 R11, R5, R10, RZ ;  /* 0x0000000a050b7227 */ /* 0x004fc800078e00ff */
[----:B------:R-:W-:Y:S02]  /*34f0*/  IMAD.MOV R13, RZ, RZ, -R13 ;  /* 0x000000ffff0d7224 */ /* 0x000fe400078e0a0d */
[----:B0-----:R-:W-:-:S04]  /*3500*/  IMAD.HI.U32 R8, R5, R7, RZ ;  /* 0x0000000705087227 */ /* 0x001fc800078e00ff */
[----:B------:R-:W-:Y:S02]  /*3510*/  IMAD.MOV R11, RZ, RZ, -R11 ;  /* 0x000000ffff0b7224 */ /* 0x000fe400078e0a0b */
[----:B------:R-:W-:-:S04]  /*3520*/  IMAD.HI.U32 R9, R5, R18, RZ ;  /* 0x0000001205097227 */ /* 0x000fc800078e00ff */
[----:B------:R-:W-:Y:S02]  /*3530*/  IMAD.MOV R8, RZ, RZ, -R8 ;  /* 0x000000ffff087224 */ /* 0x000fe400078e0a08 */
[C---:B------:R-:W-:Y:S02]  /*3540*/  IMAD R12, R3.reuse, R13, R12 ;  /* 0x0000000d030c7224 */ /* 0x040fe400078e020c */
[C---:B------:R-:W-:Y:S01]  /*3550*/  IMAD R10, R3.reuse, R11, R10 ;  /* 0x0000000b030a7224 */ /* 0x040fe200078e020a */
[C---:B------:R-:W-:Y:S01]  /*3560*/  LOP3.LUT R11, R82.reuse, 0xd8, RZ, 0xfc, !PT ;  /* 0x000000d8520b7812 */ /* 0x040fe200078efcff */
[----:B------:R-:W-:Y:S01]  /*3570*/  IMAD.MOV R6, RZ, RZ, -R6 ;  /* 0x000000ffff067224 */ /* 0x000fe200078e0a06 */
[----:B------:R-:W-:Y:S01]  /*3580*/  STL [R1+0x1e8], R12 ;  /* 0x0001e80c01007387 */ /* 0x000fe20000100800 */
[----:B------:R-:W-:Y:S01]  /*3590*/  IMAD.MOV R9, RZ, RZ, -R9 ;  /* 0x000000ffff097224 */ /* 0x000fe200078e0a09 */
[----:B------:R-:W-:Y:S01]  /*35a0*/  IABS R19, R11 ;  /* 0x0000000b00137213 */ /* 0x000fe20000000000 */
[C---:B------:R-:W-:Y:S01]  /*35b0*/  IMAD R7, R3.reuse, R8, R7 ;  /* 0x0000000803077224 */ /* 0x040fe200078e0207 */
[----:B------:R0:W-:Y:S01]  /*35c0*/  STL [R1+0x2c8], R10 ;  /* 0x0002c80a01007387 */ /* 0x0001e20000100800 */
[C---:B------:R-:W-:Y:S01]  /*35d0*/  IMAD R0, R3.reuse, R6, R0 ;  /* 0x0000000603007224 */ /* 0x040fe200078e0200 */
[C---:B------:R-:W-:Y:S01]  /*35e0*/  LOP3.LUT R8, R82.reuse, 0xdc, RZ, 0xfc, !PT ;  /* 0x000000dc52087812 */ /* 0x040fe200078efcff */
[----:B------:R-:W-:Y:S01]  /*35f0*/  IMAD R18, R3, R9, R18 ;  /* 0x0000000903127224 */ /* 0x000fe200078e0212 */
[----:B------:R-:W-:Y:S01]  /*3600*/  LOP3.LUT R9, R82, 0xd6, RZ, 0xfc, !PT ;  /* 0x000000d652097812 */ /* 0x000fe200078efcff */
[----:B------:R1:W-:Y:S01]  /*3610*/  STL [R1+0x4f0], R7 ;  /* 0x0004f00701007387 */ /* 0x0003e20000100800 */
[----:B------:R-:W-:-:S03]  /*3620*/  IMAD.HI.U32 R13, R5, R19, RZ ;  /* 0x00000013050d7227 */ /* 0x000fc600078e00ff */
[----:B------:R2:W-:Y:S01]  /*3630*/  STL [R1+0x1f0], R0 ;  /* 0x0001f00001007387 */ /* 0x0005e20000100800 */
[C---:B0-----:R-:W-:Y:S01]  /*3640*/  LOP3.LUT R10, R82.reuse, 0xd4, RZ, 0xfc, !PT ;  /* 0x000000d4520a7812 */ /* 0x041fe200078efcff */
[----:B------:R-:W-:Y:S01]  /*3650*/  IMAD.MOV R13, RZ, RZ, -R13 ;  /* 0x000000ffff0d7224 */ /* 0x000fe200078e0a0d */
[----:B-1----:R-:W-:-:S03]  /*3660*/  LOP3.LUT R7, R82, 0xda, RZ, 0xfc, !PT ;  /* 0x000000da52077812 */ /* 0x002fc600078efcff */
[----:B------:R0:W-:Y:S01]  /*3670*/  STL [R1+0xc2c], R10 ;  /* 0x000c2c0a01007387 */ /* 0x0001e20000100800 */
[----:B------:R-:W-:Y:S01]  /*3680*/  IMAD R19, R3, R13, R19 ;  /* 0x0000000d03137224 */ /* 0x000fe200078e0213 */
[----:B--2---:R-:W-:Y:S02]  /*3690*/  IABS R0, R8 ;  /* 0x0000000800007213 */ /* 0x004fe40000000000 */
[----:B------:R1:W-:Y:S04]  /*36a0*/  STL [R1+0xc7c], R9 ;  /* 0x000c7c0901007387 */ /* 0x0003e80000100800 */
[----:B------:R2:W-:Y:S01]  /*36b0*/  STL [R1+0xcbc], R11 ;  /* 0x000cbc0b01007387 */ /* 0x0005e20000100800 */
[----:B------:R-:W-:Y:S01]  /*36c0*/  IMAD.HI.U32 R6, R5, R0, RZ ;  /* 0x0000000005067227 */ /* 0x000fe200078e00ff */
[----:B0-----:R-:W-:-:S02]  /*36d0*/  IABS R10, R10 ;  /* 0x0000000a000a7213 */ /* 0x001fc40000000000 */
[----:B------:R0:W-:Y:S01]  /*36e0*/  STL [R1+0xd20], R7 ;  /* 0x000d200701007387 */ /* 0x0001e20000100800 */
[----:B------:R-:W-:Y:S01]  /*36f0*/  IMAD.MOV R6, RZ, RZ, -R6 ;  /* 0x000000ffff067224 */ /* 0x000fe200078e0a06 */
[----:B-1----:R-:W-:Y:S02]  /*3700*/  IABS R9, R9 ;  /* 0x0000000900097213 */ /* 0x002fe40000000000 */
[----:B------:R1:W-:Y:S01]  /*3710*/  STL [R1+0xd90], R8 ;  /* 0x000d900801007387 */ /* 0x0003e20000100800 */
[----:B------:R-:W-:Y:S02]  /*3720*/  IMAD R0, R3, R6, R0 ;  /* 0x0000000603007224 */ /* 0x000fe400078e0200 */
[----:B--2---:R-:W-:Y:S01]  /*3730*/  IMAD.HI.U32 R11, R5, R10, RZ ;  /* 0x0000000a050b7227 */ /* 0x004fe200078e00ff */
[----:B0-----:R-:W-:-:S03]  /*3740*/  IABS R7, R7 ;  /* 0x0000000700077213 */ /* 0x001fc60000000000 */
[----:B------:R-:W-:-:S04]  /*3750*/  IMAD.HI.U32 R12, R5, R9, RZ ;  /* 0x00000009050c7227 */ /* 0x000fc800078e00ff */
[----:B-1----:R-:W-:-:S04]  /*3760*/  IMAD.HI.U32 R8, R5, R7, RZ ;  /* 0x0000000705087227 */ /* 0x002fc800078e00ff */
[----:B------:R-:W-:Y:S02]  /*3770*/  IMAD.MOV R11, RZ, RZ, -R11 ;  /* 0x000000ffff0b7224 */ /* 0x000fe400078e0a0b */
[----:B------:R-:W-:Y:S02]  /*3780*/  IMAD.MOV R12, RZ, RZ, -R12 ;  /* 0x000000ffff0c7224 */ /* 0x000fe400078e0a0c */
[----:B------:R-:W-:Y:S02]  /*3790*/  IMAD.MOV R8, RZ, RZ, -R8 ;  /* 0x000000ffff087224 */ /* 0x000fe400078e0a08 */
[C---:B------:R-:W-:Y:S02]  /*37a0*/  IMAD R10, R3.reuse, R11, R10 ;  /* 0x0000000b030a7224 */ /* 0x040fe400078e020a */
[C---:B------:R-:W-:Y:S02]  /*37b0*/  IMAD R9, R3.reuse, R12, R9 ;  /* 0x0000000c03097224 */ /* 0x040fe400078e0209 */
[----:B------:R-:W-:Y:S01]  /*37c0*/  IMAD R7, R3, R8, R7 ;  /* 0x0000000803077224 */ /* 0x000fe200078e0207 */
[----:B------:R0:W-:Y:S01]  /*37d0*/  STL [R1+0x2e0], R10 ;  /* 0x0002e00a01007387 */ /* 0x0001e20000100800 */
[----:B------:R-:W-:Y:S01]  /*37e0*/  VIADD R11, R4, 0xde ;  /* 0x000000de040b7836 */ /* 0x000fe20000000000 */
[----:B------:R-:W-:-:S02]  /*37f0*/  LOP3.LUT R8, R82, 0xe4, RZ, 0xfc, !PT ;  /* 0x000000e452087812 */ /* 0x000fc400078efcff */
[----:B------:R1:W-:Y:S04]  /*3800*/  STL [R1+0x4ec], R9 ;  /* 0x0004ec0901007387 */ /* 0x0003e80000100800 */
[----:B------:R2:W-:Y:S01]  /*3810*/  STL [R1+0x1f4], R7 ;  /* 0x0001f40701007387 */ /* 0x0005e20000100800 */
[----:B0-----:R-:W-:-:S03]  /*3820*/  LOP3.LUT R10, R82, 0xe0, RZ, 0xfc, !PT ;  /* 0x000000e0520a7812 */ /* 0x001fc600078efcff */
[----:B------:R0:W-:Y:S01]  /*3830*/  STL [R1+0x2fc], R0 ;  /* 0x0002fc0001007387 */ /* 0x0001e20000100800 */
[----:B-1----:R-:W-:-:S03]  /*3840*/  LOP3.LUT R9, R82, 0xe2, RZ, 0xfc, !PT ;  /* 0x000000e252097812 */ /* 0x002fc600078efcff */
[----:B------:R1:W-:Y:S01]  /*3850*/  STL [R1+0xb58], R11 ;  /* 0x000b580b01007387 */ /* 0x0003e20000100800 */
[----:B------:R-:W-:Y:S02]  /*3860*/  IABS R16, R10 ;  /* 0x0000000a00107213 */ /* 0x000fe40000000000 */
[----:B--2---:R-:W-:Y:S01]  /*3870*/  LOP3.LUT R7, R82, 0xe6, RZ, 0xfc, !PT ;  /* 0x000000e652077812 */ /* 0x004fe200078efcff */
[----:B------:R-:W-:Y:S01]  /*3880*/  STL [R1+0xbfc], R10 ;  /* 0x000bfc0a01007387 */ /* 0x000fe20000100800 */
[----:B0-----:R-:W-:Y:S01]  /*3890*/  IABS R0, R8 ;  /* 0x0000000800007213 */ /* 0x001fe20000000000 */
[----:B------:R-:W-:Y:S02]  /*38a0*/  IMAD.HI.U32 R13, R5, R16, RZ ;  /* 0x00000010050d7227 */ /* 0x000fe400078e00ff */
[----:B------:R0:W-:Y:S01]  /*38b0*/  STL [R1+0xcb8], R9 ;  /* 0x000cb80901007387 */ /* 0x0001e20000100800 */
[----:B------:R-:W-:Y:S02]  /*38c0*/  IABS R6, R7 ;  /* 0x0000000700067213 */ /* 0x000fe40000000000 */
[----:B-1----:R-:W-:Y:S01]  /*38d0*/  IABS R11, R11 ;  /* 0x0000000b000b7213 */ /* 0x002fe20000000000 */
[----:B------:R1:W-:Y:S01]  /*38e0*/  STL [R1+0xd8c], R8 ;  /* 0x000d8c0801007387 */ /* 0x0003e20000100800 */
[----:B------:R-:W-:-:S03]  /*38f0*/  IMAD.MOV R13, RZ, RZ, -R13 ;  /* 0x000000ffff0d7224 */ /* 0x000fc600078e0a0d */
[C---:B------:R-:W-:Y:S01]  /*3900*/  IMAD.HI.U32 R12, R5.reuse, R11, RZ ;  /* 0x0000000b050c7227 */ /* 0x040fe200078e00ff */
[----:B------:R2:W-:Y:S01]  /*3910*/  STL [R1+0xdcc], R7 ;  /* 0x000dcc0701007387 */ /* 0x0005e20000100800 */
[----:B0-----:R-:W-:Y:S02]  /*3920*/  IABS R9, R9 ;  /* 0x0000000900097213 */ /* 0x001fe40000000000 */
[----:B------:R-:W-:Y:S02]  /*3930*/  IMAD.MOV R12, RZ, RZ, -R12 ;  /* 0x000000ffff0c7224 */ /* 0x000fe400078e0a0c */
[----:B-1----:R-:W-:-:S04]  /*3940*/  IMAD.HI.U32 R8, R5, R6, RZ ;  /* 0x0000000605087227 */ /* 0x002fc800078e00ff */
[----:B------:R-:W-:-:S04]  /*3950*/  IMAD.HI.U32 R10, R5, R9, RZ ;  /* 0x00000009050a7227 */ /* 0x000fc800078e00ff */
[----:B--2---:R-:W-:-:S04]  /*3960*/  IMAD.HI.U32 R7, R5, R0, RZ ;  /* 0x0000000005077227 */ /* 0x004fc800078e00ff */
[----:B------:R-:W-:Y:S02]  /*3970*/  IMAD.MOV R10, RZ, RZ, -R10 ;  /* 0x000000ffff0a7224 */ /* 0x000fe400078e0a0a */
[----:B------:R-:W-:Y:S02]  /*3980*/  IMAD.MOV R7, RZ, RZ, -R7 ;  /* 0x000000ffff077224 */ /* 0x000fe400078e0a07 */
[----:B------:R-:W-:Y:S02]  /*3990*/  IMAD.MOV R8, RZ, RZ, -R8 ;  /* 0x000000ffff087224 */ /* 0x000fe400078e0a08 */
[C---:B------:R-:W-:Y:S02]  /*39a0*/  IMAD R11, R3.reuse, R12, R11 ;  /* 0x0000000c030b7224 */ /* 0x040fe400078e020b */
[C---:B------:R-:W-:Y:S01]  /*39b0*/  IMAD R9, R3.reuse, R10, R9 ;  /* 0x0000000a03097224 */ /* 0x040fe200078e0209 */
[----:B------:R-:W-:Y:S01]  /*39c0*/  LOP3.LUT R10, R82, 0xea, RZ, 0xfc, !PT ;  /* 0x000000ea520a7812 */ /* 0x000fe200078efcff */
[C---:B------:R-:W-:Y:S01]  /*39d0*/  IMAD R7, R3.reuse, R7, R0 ;  /* 0x0000000703077224 */ /* 0x040fe200078e0200 */
[----:B------:R0:W-:Y:S01]  /*39e0*/  STL [R1+0x450], R11 ;  /* 0x0004500b01007387 */ /* 0x0001e20000100800 */
[----:B------:R-:W-:-:S02]  /*39f0*/  IMAD R0, R3, R8, R6 ;  /* 0x0000000803007224 */ /* 0x000fc400078e0206 */
[----:B------:R-:W-:Y:S01]  /*3a00*/  IMAD R16, R3, R13, R16 ;  /* 0x0000000d03107224 */ /* 0x000fe200078e0210 */
[----:B------:R1:W-:Y:S04]  /*3a10*/  STL [R1+0x204], R9 ;  /* 0x0002040901007387 */ /* 0x0003e80000100800 */
[----:B------:R2:W-:Y:S01]  /*3a20*/  STL [R1+0x300], R7 ;  /* 0x0003000701007387 */ /* 0x0005e20000100800 */
[----:B0-----:R-:W-:-:S03]  /*3a30*/  LOP3.LUT R11, R82, 0xe8, RZ, 0xfc, !PT ;  /* 0x000000e8520b7812 */ /* 0x001fc600078efcff */
[----:B------:R0:W-:Y:S01]  /*3a40*/  STL [R1+0x48c], R0 ;  /* 0x00048c0001007387 */ /* 0x0001e20000100800 */
[----:B-1----:R-:W-:Y:S01]  /*3a50*/  VIADD R9, R4, 0xee ;  /* 0x000000ee04097836 */ /* 0x002fe20000000000 */
[----:B------:R-:W-:Y:S02]  /*3a60*/  IABS R17, R11 ;  /* 0x0000000b00117213 */ /* 0x000fe40000000000 */
[----:B------:R-:W-:Y:S01]  /*3a70*/  STL [R1+0xc98], R11 ;  /* 0x000c980b01007387 */ /* 0x000fe20000100800 */
[----:B--2---:R-:W-:-:S03]  /*3a80*/  LOP3.LUT R7, R82, 0xf0, RZ, 0xfc, !PT ;  /* 0x000000f052077812 */ /* 0x004fc600078efcff */
[----:B------:R1:W-:Y:S01]  /*3a90*/  STL [R1+0xcb4], R10 ;  /* 0x000cb40a01007387 */ /* 0x0003e20000100800 */
[----:B------:R-:W-:Y:S01]  /*3aa0*/  IABS R6, R9 ;  /* 0x0000000900067213 */ /* 0x000fe20000000000 */
[C---:B------:R-:W-:Y:S01]  /*3ab0*/  IMAD.HI.U32 R12, R5.reuse, R17, RZ ;  /* 0x00000011050c7227 */ /* 0x040fe200078e00ff */
[----:B0-----:R-:W-:Y:S02]  /*3ac0*/  LOP3.LUT R0, R82, 0xec, RZ, 0xfc, !PT ;  /* 0x000000ec52007812 */ /* 0x001fe400078efcff */
[----:B------:R-:W-:Y:S01]  /*3ad0*/  IABS R14, R7 ;  /* 0x00000007000e7213 */ /* 0x000fe20000000000 */
[----:B------:R-:W-:Y:S02]  /*3ae0*/  IMAD.HI.U32 R8, R5, R6, RZ ;  /* 0x0000000605087227 */ /* 0x000fe400078e00ff */
[----:B------:R0:W-:Y:S01]  /*3af0*/  STL [R1+0xd1c], R0 ;  /* 0x000d1c0001007387 */ /* 0x0001e20000100800 */
[----:B-1----:R-:W-:Y:S01]  /*3b00*/  IABS R10, R10 ;  /* 0x0000000a000a7213 */ /* 0x002fe20000000000 */
[----:B------:R-:W-:-:S02]  /*3b10*/  IMAD.MOV R8, RZ, RZ, -R8 ;  /* 0x000000ffff087224 */ /* 0x000fc400078e0a08 */
[----:B------:R1:W-:Y:S01]  /*3b20*/  STL [R1+0xb54], R9 ;  /* 0x000b540901007387 */ /* 0x0003e20000100800 */
[----:B------:R-:W-:Y:S02]  /*3b30*/  IMAD.MOV R12, RZ, RZ, -R12 ;  /* 0x000000ffff0c7224 */ /* 0x000fe400078e0a0c */
[----:B------:R-:W-:Y:S01]  /*3b40*/  IMAD.HI.U32 R11, R5, R10, RZ ;  /* 0x0000000a050b7227 */ /* 0x000fe200078e00ff */
[----:B------:R2:W-:Y:S01]  /*3b50*/  STL [R1+0xda8], R7 ;  /* 0x000da80701007387 */ /* 0x0005e20000100800 */
[----:B0-----:R-:W-:Y:S02]  /*3b60*/  IABS R0, R0 ;  /* 0x0000000000007213 */ /* 0x001fe40000000000 */
[----:B------:R-:W-:Y:S02]  /*3b70*/  IMAD.MOV R11, RZ, RZ, -R11 ;  /* 0x000000ffff0b7224 */ /* 0x000fe400078e0a0b */
[C---:B------:R-:W-:Y:S01]  /*3b80*/  IMAD R17, R3.reuse, R12, R17 ;  /* 0x0000000c03117224 */ /* 0x040fe200078e0211 */
[C---:B------:R-:W-:Y:S01]  /*3b90*/  LOP3.LUT R12, R82.reuse, 0xf2, RZ, 0xfc, !PT ;  /* 0x000000f2520c7812 */ /* 0x040fe200078efcff */
[----:B------:R-:W-:Y:S01]  /*3ba0*/  IMAD R10, R3, R11, R10 ;  /* 0x0000000b030a7224 */ /* 0x000fe200078e020a */
[----:B------:R-:W-:Y:S01]  /*3bb0*/  LOP3.LUT R11, R82, 0xf6, RZ, 0xfc, !PT ;  /* 0x000000f6520b7812 */ /* 0x000fe200078efcff */
[----:B-1----:R-:W-:-:S03]  /*3bc0*/  IMAD.HI.U32 R9, R5, R14, RZ ;  /* 0x0000000e05097227 */ /* 0x002fc600078e00ff */
[----:B------:R0:W-:Y:S01]  /*3bd0*/  STL [R1+0x224], R10 ;  /* 0x0002240a01007387 */ /* 0x0001e20000100800 */
[----:B--2---:R-:W-:-:S04]  /*3be0*/  IMAD.HI.U32 R7, R5, R0, RZ ;  /* 0x0000000005077227 */ /* 0x004fc800078e00ff */
[----:B------:R-:W-:Y:S02]  /*3bf0*/  IMAD.MOV R7, RZ, RZ, -R7 ;  /* 0x000000ffff077224 */ /* 0x000fe400078e0a07 */
[----:B------:R-:W-:Y:S02]  /*3c00*/  IMAD.MOV R9, RZ, RZ, -R9 ;  /* 0x000000ffff097224 */ /* 0x000fe400078e0a09 */
[C---:B------:R-:W-:Y:S01]  /*3c10*/  IMAD R7, R3.reuse, R7, R0 ;  /* 0x0000000703077224 */ /* 0x040fe200078e0200 */
[----:B0-----:R-:W-:Y:S01]  /*3c20*/  LOP3.LUT R10, R82, 0xf8, RZ, 0xfc, !PT ;  /* 0x000000f8520a7812 */ /* 0x001fe200078efcff */
[C---:B------:R-:W-:Y:S01]  /*3c30*/  IMAD R0, R3.reuse, R8, R6 ;  /* 0x0000000803007224 */ /* 0x040fe200078e0206 */
[----:B------:R-:W-:Y:S01]  /*3c40*/  IABS R8, R11 ;  /* 0x0000000b00087213 */ /* 0x000fe20000000000 */
[----:B------:R-:W-:Y:S01]  /*3c50*/  IMAD R14, R3, R9, R14 ;  /* 0x00000009030e7224 */ /* 0x000fe200078e020e */
[----:B------:R0:W-:Y:S01]  /*3c60*/  STL [R1+0x32c], R7 ;  /* 0x00032c0701007387 */ /* 0x0001e20000100800 */
[----:B------:R-:W-:-:S03]  /*3c70*/  IABS R15, R10 ;  /* 0x0000000a000f7213 */ /* 0x000fc60000000000 */
[----:B------:R1:W-:Y:S04]  /*3c80*/  STL [R1+0x430], R0 ;  /* 0x0004300001007387 */ /* 0x0003e80000100800 */
[----:B------:R2:W-:Y:S01]  /*3c90*/  STL [R1+0xc18], R12 ;  /* 0x000c180c01007387 */ /* 0x0005e20000100800 */
[C---:B0-----:R-:W-:Y:S02]  /*3ca0*/  LOP3.LUT R7, R82.reuse, 0xf4, RZ, 0xfc, !PT ;  /* 0x000000f452077812 */ /* 0x041fe400078efcff */
[----:B-1----:R-:W-:-:S03]  /*3cb0*/  LOP3.LUT R0, R82, 0xfa, RZ, 0xfc, !PT ;  /* 0x000000fa52007812 */ /* 0x002fc600078efcff */
[----:B------:R0:W-:Y:S01]  /*3cc0*/  STL [R1+0xcec], R7 ;  /* 0x000cec0701007387 */ /* 0x0001e20000100800 */
[----:B--2---:R-:W-:-:S03]  /*3cd0*/  IABS R12, R12 ;  /* 0x0000000c000c7213 */ /* 0x004fc60000000000 */
[----:B------:R-:W-:Y:S04]  /*3ce0*/  STL [R1+0xd5c], R11 ;  /* 0x000d5c0b01007387 */ /* 0x000fe80000100800 */
[----:B------:R1:W-:Y:S01]  /*3cf0*/  STL [R1+0xd78], R10 ;  /* 0x000d780a01007387 */ /* 0x0003e20000100800 */
[C---:B------:R-:W-:Y:S01]  /*3d00*/  IMAD.HI.U32 R13, R5.reuse, R12, RZ ;  /* 0x0000000c050d7227 */ /* 0x040fe200078e00ff */
[----:B0-----:R-:W-:Y:S02]  /*3d10*/  IABS R7, R7 ;  /* 0x0000000700077213 */ /* 0x001fe40000000000 */
[----:B------:R0:W-:Y:S01]  /*3d20*/  STL [R1+0xdc8], R0 ;  /* 0x000dc80001007387 */ /* 0x0001e20000100800 */
[----:B------:R-:W-:Y:S02]  /*3d30*/  IMAD.MOV R13, RZ, RZ, -R13 ;  /* 0x000000ffff0d7224 */ /* 0x000fe400078e0a0d */
[----:B------:R-:W-:-:S04]  /*3d40*/  IMAD.HI.U32 R9, R5, R7, RZ ;  /* 0x0000000705097227 */ /* 0x000fc800078e00ff */
[----:B-1----:R-:W-:Y:S01]  /*3d50*/  IMAD.HI.U32 R10, R5, R8, RZ ;  /* 0x00000008050a7227 */ /* 0x002fe200078e00ff */
[----:B0-----:R-:W-:-:S03]  /*3d60*/  IABS R0, R0 ;  /* 0x0000000000007213 */ /* 0x001fc60000000000 */
[----:B------:R-:W-:Y:S02]  /*3d70*/  IMAD.MOV R9, RZ, RZ, -R9 ;  /* 0x000000ffff097224 */ /* 0x000fe400078e0a09 */
[----:B------:R-:W-:-:S04]  /*3d80*/  IMAD.HI.U32 R11, R5, R15, RZ ;  /* 0x0000000f050b7227 */ /* 0x000fc800078e00ff */
[----:B------:R-:W-:-:S04]  /*3d90*/  IMAD.HI.U32 R6, R5, R0, RZ ;  /* 0x0000000005067227 */ /* 0x000fc800078e00ff */
[----:B------:R-:W-:Y:S02]  /*3da0*/  IMAD.MOV R10, RZ, RZ, -R10 ;  /* 0x000000ffff0a7224 */ /* 0x000fe400078e0a0a */
[----:B------:R-:W-:Y:S02]  /*3db0*/  IMAD.MOV R6, RZ, RZ, -R6 ;  /* 0x000000ffff067224 */ /* 0x000fe400078e0a06 */
[C---:B------:R-:W-:Y:S02]  /*3dc0*/  IMAD R12, R3.reuse, R13, R12 ;  /* 0x0000000d030c7224 */ /* 0x040fe400078e020c */
[C---:B------:R-:W-:Y:S02]  /*3dd0*/  IMAD R9, R3.reuse, R9, R7 ;  /* 0x0000000903097224 */ /* 0x040fe400078e0207 */
[----:B------:R-:W-:Y:S01]  /*3de0*/  IMAD.MOV R11, RZ, RZ, -R11 ;  /* 0x000000ffff0b7224 */ /* 0x000fe200078e0a0b */
[----:B------:R-:W-:Y:S01]  /*3df0*/  STL [R1+0x244], R12 ;  /* 0x0002440c01007387 */ /* 0x000fe20000100800 */
[C---:B------:R-:W-:Y:S01]  /*3e00*/  IMAD R7, R3.reuse, R10, R8 ;  /* 0x0000000a03077224 */ /* 0x040fe200078e0208 */
[C---:B------:R-:W-:Y:S01]  /*3e10*/  LOP3.LUT R10, R82.reuse, 0xfc, RZ, 0xfc, !PT ;  /* 0x000000fc520a7812 */ /* 0x040fe200078efcff */
[C---:B------:R-:W-:Y:S01]  /*3e20*/  IMAD R0, R3.reuse, R6, R0 ;  /* 0x0000000603007224 */ /* 0x040fe200078e0200 */
[----:B------:R0:W-:Y:S01]  /*3e30*/  STL [R1+0x330], R9 ;  /* 0x0003300901007387 */ /* 0x0001e20000100800 */
[----:B------:R-:W-:Y:S01]  /*3e40*/  IMAD R15, R3, R11, R15 ;  /* 0x0000000b030f7224 */ /* 0x000fe200078e020f */
[----:B------:R-:W-:-:S02]  /*3e50*/  LOP3.LUT R11, R82, 0x100, RZ, 0xfc, !PT ;  /* 0x00000100520b7812 */ /* 0x000fc400078efcff */
[----:B------:R1:W-:Y:S01]  /*3e60*/  STL [R1+0x42c], R7 ;  /* 0x00042c0701007387 */ /* 0x0003e20000100800 */
[----:B------:R-:W-:Y:S02]  /*3e70*/  LOP3.LUT R8, R82, 0x104, RZ, 0xfc, !PT ;  /* 0x0000010452087812 */ /* 0x000fe400078efcff */
[----:B------:R-:W-:Y:S01]  /*3e80*/  IABS R13, R11 ;  /* 0x0000000b000d7213 */ /* 0x000fe20000000000 */
[----:B------:R2:W-:Y:S01]  /*3e90*/  STL [R1+0x248], R0 ;  /* 0x0002480001007387 */ /* 0x0005e20000100800 */
[----:B0-----:R-:W-:-:S03]  /*3ea0*/  VIADD R9, R4, 0xfe ;  /* 0x000000fe04097836 */ /* 0x001fc60000000000 */
[----:B------:R0:W-:Y:S01]  /*3eb0*/  STL [R1+0xc94], R10 ;  /* 0x000c940a01007387 */ /* 0x0001e20000100800 */
[----:B------:R-:W-:Y:S01]  /*3ec0*/  IMAD.HI.U32 R75, R5, R13, RZ ;  /* 0x0000000d054b7227 */ /* 0x000fe200078e00ff */
[----:B-1----:R-:W-:Y:S02]  /*3ed0*/  LOP3.LUT R7, R82, 0x102, RZ, 0xfc, !PT ;  /* 0x0000010252077812 */ /* 0x002fe400078efcff */
[----:B------:R1:W-:Y:S01]  /*3ee0*/  STL [R1+0xb3c], R9 ;  /* 0x000b3c0901007387 */ /* 0x0003e20000100800 */
[----:B------:R-:W-:Y:S01]  /*3ef0*/  IMAD.MOV R75, RZ, RZ, -R75 ;  /* 0x000000ffff4b7224 */ /* 0x000fe200078e0a4b */
[----:B--2---:R-:W-:Y:S02]  /*3f00*/  IABS R0, R8 ;  /* 0x0000000800007213 */ /* 0x004fe40000000000 */
[----:B------:R2:W-:Y:S01]  /*3f10*/  STL [R1+0xcb0], R11 ;  /* 0x000cb00b01007387 */ /* 0x0005e20000100800 */
[----:B------:R-:W-:Y:S01]  /*3f20*/  IMAD R13, R3, R75, R13 ;  /* 0x0000004b030d7224 */ /* 0x000fe200078e020d */
[----:B0-----:R-:W-:Y:S01]  /*3f30*/  IABS R10, R10 ;  /* 0x0000000a000a7213 */ /* 0x001fe20000000000 */
[----:B------:R-:W-:Y:S01]  /*3f40*/  IMAD.HI.U32 R6, R5, R0, RZ ;  /* 0x0000000005067227 */ /* 0x000fe200078e00ff */
[----:B------:R0:W-:Y:S01]  /*3f50*/  STL [R1+0xd18], R7 ;  /* 0x000d180701007387 */ /* 0x0001e20000100800 */
[----:B-1----:R-:W-:-:S02]  /*3f60*/  IABS R9, R9 ;  /* 0x0000000900097213 */ /* 0x002fc40000000000 */
[----:B------:R-:W-:Y:S01]  /*3f70*/  IMAD.MOV R6, RZ, RZ, -R6 ;  /* 0x000000ffff067224 */ /* 0x000fe200078e0a06 */
[----:B------:R1:W-:Y:S01]  /*3f80*/  STL [R1+0xdd4], R8 ;  /* 0x000dd40801007387 */ /* 0x0003e20000100800 */
[----:B--2---:R-:W-:Y:S01]  /*3f90*/  IMAD.HI.U32 R11, R5, R10, RZ ;  /* 0x0000000a050b7227 */ /* 0x004fe200078e00ff */
[----:B0-----:R-:W-:-:S03]  /*3fa0*/  IABS R7, R7 ;  /* 0x0000000700077213 */ /* 0x001fc60000000000 */
[----:B------:R-:W-:-:S04]  /*3fb0*/  IMAD.HI.U32 R12, R5, R9, RZ ;  /* 0x00000009050c7227 */ /* 0x000fc800078e00ff */
[----:B-1----:R-:W-:-:S04]  /*3fc0*/  IMAD.HI.U32 R8, R5, R7, RZ ;  /* 0x0000000705087227 */ /* 0x002fc800078e00ff */
[----:B------:R-:W-:Y:S02]  /*3fd0*/  IMAD.MOV R11, RZ, RZ, -R11 ;  /* 0x000000ffff0b7224 */ /* 0x000fe400078e0a0b */
[----:B------:R-:W-:Y:S02]  /*3fe0*/  IMAD.MOV R12, RZ, RZ, -R12 ;  /* 0x000000ffff0c7224 */ /* 0x000fe400078e0a0c */
[----:B------:R-:W-:Y:S02]  /*3ff0*/  IMAD.MOV R8, RZ, RZ, -R8 ;  /* 0x000000ffff087224 */ /* 0x000fe400078e0a08 */
[C---:B------:R-:W-:Y:S01]  /*4000*/  IMAD R10, R3.reuse, R11, R10 ;  /* 0x0000000b030a7224 */ /* 0x040fe200078e020a */
[C---:B------:R-:W-:Y:S01]  /*4010*/  LOP3.LUT R11, R82.reuse, 0x106, RZ, 0xfc, !PT ;  /* 0x00000106520b7812 */ /* 0x040fe200078efcff */
[C---:B------:R-:W-:Y:S02]  /*4020*/  IMAD R9, R3.reuse, R12, R9 ;  /* 0x0000000c03097224 */ /* 0x040fe400078e0209 */
[C---:B------:R-:W-:Y:S01]  /*4030*/  IMAD R7, R3.reuse, R8, R7 ;  /* 0x0000000803077224 */ /* 0x040fe200078e0207 */
[----:B------:R0:W-:Y:S01]  /*4040*/  STL [R1+0x350], R10 ;  /* 0x0003500a01007387 */ /* 0x0001e20000100800 */
[----:B------:R-:W-:Y:S01]  /*4050*/  IMAD R0, R3, R6, R0 ;  /* 0x0000000603007224 */ /* 0x000fe200078e0200 */
[----:B------:R-:W-:-:S02]  /*4060*/  LOP3.LUT R8, R82, 0x10c, RZ, 0xfc, !PT ;  /* 0x0000010c52087812 */ /* 0x000fc400078efcff */
[----:B------:R-:W-:Y:S02]  /*4070*/  STL [R1+0xe0c], R13 ;  /* 0x000e0c0d01007387 */ /* 0x000fe40000100800 */
[----:B------:R-:W-:Y:S02]  /*4080*/  IABS R6, R8 ;  /* 0x0000000800067213 */ /* 0x000fe40000000000 */
[----:B------:R1:W-:Y:S01]  /*4090*/  STL [R1+0x470], R9 ;  /* 0x0004700901007387 */ /* 0x0003e20000100800 */
[----:B0-----:R-:W-:-:S03]  /*40a0*/  LOP3.LUT R10, R82, 0x108, RZ, 0xfc, !PT ;  /* 0x00000108520a7812 */ /* 0x001fc600078efcff */
[----:B------:R0:W-:Y:S01]  /*40b0*/  STL [R1+0x240], R7 ;  /* 0x0002400701007387 */ /* 0x0001e20000100800 */
[----:B------:R-:W-:-:S03]  /*40c0*/  IABS R12, R10 ;  /* 0x0000000a000c7213 */ /* 0x000fc60000000000 */
[----:B------:R2:W-:Y:S01]  /*40d0*/  STL [R1+0x368], R0 ;  /* 0x0003680001007387 */ /* 0x0005e20000100800 */
[----:B-1----:R-:W-:Y:S01]  /*40e0*/  LOP3.LUT R9, R82, 0x10a, RZ, 0xfc, !PT ;  /* 0x0000010a52097812 */ /* 0x002fe200078efcff */
[----:B------:R-:W-:Y:S02]  /*40f0*/  IMAD.HI.U32 R76, R5, R12, RZ ;  /* 0x0000000c054c7227 */ /* 0x000fe400078e00ff */
[----:B------:R1:W-:Y:S02]  /*4100*/  STL [R1+0xc5c], R11 ;  /* 0x000c5c0b01007387 */ /* 0x0003e40000100800 */
[----:B0-----:R-:W-:Y:S02]  /*4110*/  VIADD R7, R4, 0x10e ;  /* 0x0000010e04077836 */ /* 0x001fe40000000000 */
[----:B------:R-:W-:Y:S01]  /*4120*/  STL [R1+0xcf8], R10 ;  /* 0x000cf80a01007387 */ /* 0x000fe20000100800 */
[----:B------:R-:W-:Y:S01]  /*4130*/  IMAD.MOV R76, RZ, RZ, -R76 ;  /* 0x000000ffff4c7224 */ /* 0x000fe200078e0a4c */
[----:B--2---:R-:W-:-:S02]  /*4140*/  IABS R0, R9 ;  /* 0x0000000900007213 */ /* 0x004fc40000000000 */
[----:B------:R0:W-:Y:S01]  /*4150*/  STL [R1+0xd14], R9 ;  /* 0x000d140901007387 */ /* 0x0001e20000100800 */
[----:B------:R-:W-:Y:S01]  /*4160*/  IMAD R12, R3, R76, R12 ;  /* 0x0000004c030c7224 */ /* 0x000fe200078e020c */
[----:B-1----:R-:W-:Y:S02]  /*4170*/  IABS R11, R11 ;  /* 0x0000000b000b7213 */ /* 0x002fe40000000000 */
[----:B------:R1:W-:Y:S03]  /*4180*/  STL [R1+0xd74], R8 ;  /* 0x000d740801007387 */ /* 0x0003e60000100800 */
[C---:B------:R-:W-:Y:S01]  /*4190*/  IMAD.HI.U32 R75, R5.reuse, R11, RZ ;  /* 0x0000000b054b7227 */ /* 0x040fe200078e00ff */
[----:B------:R2:W-:Y:S03]  /*41a0*/  STL [R1+0xb34], R7 ;  /* 0x000b340701007387 */ /* 0x0005e60000100800 */
[C---:B0-----:R-:W-:Y:S01]  /*41b0*/  IMAD.HI.U32 R9, R5.reuse, R6, RZ ;  /* 0x0000000605097227 */ /* 0x041fe200078e00ff */
[----:B------:R-:W-:Y:S03]  /*41c0*/  STL [R1+0xe10], R12 ;  /* 0x000e100c01007387 */ /* 0x000fe60000100800 */
[----:B-1----:R-:W-:Y:S01]  /*41d0*/  IMAD.HI.U32 R8, R5, R0, RZ ;  /* 0x0000000005087227 */ /* 0x002fe200078e00ff */
[----:B------:R-:W0:Y:S01]  /*41e0*/  S2R R13, SR_TID.X ;  /* 0x00000000000d7919 */ /* 0x000e220000002100 */
[----:B--2---:R-:W-:-:S02]  /*41f0*/  IABS R7, R7 ;  /* 0x0000000700077213 */ /* 0x004fc40000000000 */
[----:B------:R-:W-:Y:S02]  /*4200*/  IMAD.MOV R75, RZ, RZ, -R75 ;  /* 0x000000ffff4b7224 */ /* 0x000fe400078e0a4b */
[----:B------:R-:W-:Y:S02]  /*4210*/  IMAD.MOV R8, RZ, RZ, -R8 ;  /* 0x000000ffff087224 */ /* 0x000fe400078e0a08 */
[----:B------:R-:W-:-:S04]  /*4220*/  IMAD.HI.U32 R10, R5, R7, RZ ;  /* 0x00000007050a7227 */ /* 0x000fc800078e00ff */
[----:B------:R-:W-:Y:S02]  /*4230*/  IMAD.MOV R9, RZ, RZ, -R9 ;  /* 0x000000ffff097224 */ /* 0x000fe400078e0a09 */
[----:B------:R-:W-:Y:S02]  /*4240*/  IMAD.MOV R10, RZ, RZ, -R10 ;  /* 0x000000ffff0a7224 */ /* 0x000fe400078e0a0a */
[C---:B------:R-:W-:Y:S02]  /*4250*/  IMAD R11, R3.reuse, R75, R11 ;  /* 0x0000004b030b7224 */ /* 0x040fe400078e020b */
[C---:B------:R-:W-:Y:S02]  /*4260*/  IMAD R8, R3.reuse, R8, R0 ;  /* 0x0000000803087224 */ /* 0x040fe400078e0200 */
[C---:B------:R-:W-:Y:S01]  /*4270*/  IMAD R0, R3.reuse, R9, R6 ;  /* 0x0000000903007224 */ /* 0x040fe200078e0206 */
[----:B------:R1:W-:Y:S01]  /*4280*/  STL [R1+0x46c], R11 ;  /* 0x00046c0b01007387 */ /* 0x0003e20000100800 */
[----:B------:R-:W-:Y:S01]  /*4290*/  IMAD R6, R3, R10, R7 ;  /* 0x0000000a03067224 */ /* 0x000fe200078e0207 */
[----:B------:R-:W-:-:S02]  /*42a0*/  LOP3.LUT R9, R82, 0x116, RZ, 0xfc, !PT ;  /* 0x0000011652097812 */ /* 0x000fc400078efcff */
[----:B------:R2:W-:Y:S02]  /*42b0*/  STL [R1+0x22c], R8 ;  /* 0x00022c0801007387 */ /* 0x0005e40000100800 */
[----:B------:R-:W-:Y:S02]  /*42c0*/  IABS R7, R9 ;  /* 0x0000000900077213 */ /* 0x000fe40000000000 */
[----:B------:R3:W-:Y:S01]  /*42d0*/  STL [R1+0x37c], R0 ;  /* 0x00037c0001007387 */ /* 0x0007e20000100800 */
[C---:B-1----:R-:W-:Y:S02]  /*42e0*/  LOP3.LUT R11, R82.reuse, 0x110, RZ, 0xfc, !PT ;  /* 0x00000110520b7812 */ /* 0x042fe400078efcff */
[----:B------:R-:W-:Y:S01]  /*42f0*/  IMAD.HI.U32 R75, R5, R7, RZ ;  /* 0x00000007054b7227 */ /* 0x000fe200078e00ff */
[----:B------:R1:W-:Y:S01]  /*4300*/  STL [R1+0x4b0], R6 ;  /* 0x0004b00601007387 */ /* 0x0003e20000100800 */
[C---:B--2---:R-:W-:Y:S02]  /*4310*/  LOP3.LUT R8, R82.reuse, 0x118, RZ, 0xfc, !PT ;  /* 0x0000011852087812 */ /* 0x044fe400078efcff */
[----:B------:R-:W-:Y:S01]  /*4320*/  IMAD.MOV R75, RZ, RZ, -R75 ;  /* 0x000000ffff4b7224 */ /* 0x000fe200078e0a4b */
[----:B------:R2:W-:Y:S01]  /*4330*/  STL [R1+0xc30], R11 ;  /* 0x000c300b01007387 */ /* 0x0005e20000100800 */
[----:B---3--:R-:W-:-:S02]  /*4340*/  LOP3.LUT R0, R82, 0x112, RZ, 0xfc, !PT ;  /* 0x0000011252007812 */ /* 0x008fc400078efcff */
[----:B------:R-:W-:Y:S02]  /*4350*/  IABS R10, R8 ;  /* 0x00000008000a7213 */ /* 0x000fe40000000000 */
[----:B-1----:R-:W-:Y:S01]  /*4360*/  LOP3.LUT R6, R82, 0x114, RZ, 0xfc, !PT ;  /* 0x0000011452067812 */ /* 0x002fe200078efcff */
[----:B------:R1:W-:Y:S02]  /*4370*/  STL [R1+0xc78], R0 ;  /* 0x000c780001007387 */ /* 0x0003e40000100800 */
[C---:B------:R-:W-:Y:S01]  /*4380*/  IMAD.HI.U32 R76, R5.reuse, R10, RZ ;  /* 0x0000000a054c7227 */ /* 0x040fe200078e00ff */
[----:B--2---:R-:W-:Y:S01]  /*4390*/  IABS R11, R11 ;  /* 0x0000000b000b7213 */ /* 0x004fe20000000000 */
[----:B------:R2:W-:Y:S02]  /*43a0*/  STL [R1+0xd48], R6 ;  /* 0x000d480601007387 */ /* 0x0005e40000100800 */
[----:B------:R-:W-:Y:S02]  /*43b0*/  IMAD.MOV R76, RZ, RZ, -R76 ;  /* 0x000000ffff4c7224 */ /* 0x000fe400078e0a4c */
[----:B------:R3:W-:Y:S01]  /*43c0*/  STL [R1+0xda4], R9 ;  /* 0x000da40901007387 */ /* 0x0007e20000100800 */
[----:B------:R-:W-:Y:S01]  /*43d0*/  IMAD.HI.U32 R77, R5, R11, RZ ;  /* 0x0000000b054d7227 */ /* 0x000fe200078e00ff */
[----:B-1----:R-:W-:-:S02]  /*43e0*/  IABS R0, R0 ;  /* 0x0000000000007213 */ /* 0x002fc40000000000 */
[----:B------:R1:W-:Y:S01]  /*43f0*/  STL [R1+0xdc4], R8 ;  /* 0x000dc40801007387 */ /* 0x0003e20000100800 */
[----:B------:R-:W-:Y:S01]  /*4400*/  IMAD.MOV R77, RZ, RZ, -R77 ;  /* 0x000000ffff4d7224 */ /* 0x000fe200078e0a4d */
[----:B--2---:R-:W-:Y:S01]  /*4410*/  IABS R6, R6 ;  /* 0x0000000600067213 */ /* 0x004fe20000000000 */
[C---:B------:R-:W-:Y:S02]  /*4420*/  IMAD R10, R3.reuse, R76, R10 ;  /* 0x0000004c030a7224 */ /* 0x040fe400078e020a */
[----:B------:R-:W-:Y:S02]  /*4430*/  IMAD R11, R3, R77, R11 ;  /* 0x0000004d030b7224 */ /* 0x000fe400078e020b */
[----:B---3--:R-:W-:-:S03]  /*4440*/  IMAD.HI.U32 R9, R5, R6, RZ ;  /* 0x0000000605097227 */ /* 0x008fc600078e00ff */
[----:B------:R2:W-:Y:S01]  /*4450*/  STL [R1+0xe14], R11 ;  /* 0x000e140b01007387 */ /* 0x0005e20000100800 */
[----:B-1----:R-:W-:-:S04]  /*4460*/  IMAD.HI.U32 R8, R5, R0, RZ ;  /* 0x0000000005087227 */ /* 0x002fc800078e00ff */
[----:B------:R-:W-:Y:S02]  /*4470*/  IMAD.MOV R8, RZ, RZ, -R8 ;  /* 0x000000ffff087224 */ /* 0x000fe400078e0a08 */
[----:B------:R-:W-:Y:S02]  /*4480*/  IMAD.MOV R9, RZ, RZ, -R9 ;  /* 0x000000ffff097224 */ /* 0x000fe400078e0a09 */
[C---:B------:R-:W-:Y:S01]  /*4490*/  IMAD R8, R3.reuse, R8, R0 ;  /* 0x0000000803087224 */ /* 0x040fe200078e0200 */
[C---:B--2---:R-:W-:Y:S01]  /*44a0*/  LOP3.LUT R11, R82.reuse, 0x11a, RZ, 0xfc, !PT ;  /* 0x0000011a520b7812 */ /* 0x044fe200078efcff */
[C---:B------:R-:W-:Y:S01]  /*44b0*/  IMAD R6, R3.reuse, R9, R6 ;  /* 0x0000000903067224 */ /* 0x040fe200078e0206 */
[----:B------:R-:W-:Y:S01]  /*44c0*/  LOP3.LUT R9, R82, 0x11c, RZ, 0xfc, !PT ;  /* 0x0000011c52097812 */ /* 0x000fe200078efcff */
[----:B------:R-:W-:Y:S01]  /*44d0*/  IMAD R0, R3, R75, R7 ;  /* 0x0000004b03007224 */ /* 0x000fe200078e0207 */
[----:B------:R1:W-:Y:S01]  /*44e0*/  STL [R1+0x228], R8 ;  /* 0x0002280801007387 */ /* 0x0003e20000100800 */
[----:B------:R-:W-:-:S02]  /*44f0*/  IABS R75, R11 ;  /* 0x0000000b004b7213 */ /* 0x000fc40000000000 */
[----:B------:R-:W-:Y:S01]  /*4500*/  IABS R7, R9 ;  /* 0x0000000900077213 */ /* 0x000fe20000000000 */
[----:B------:R2:W-:Y:S02]  /*4510*/  STL [R1+0x364], R6 ;  /* 0x0003640601007387 */ /* 0x0005e40000100800 */
[C---:B------:R-:W-:Y:S02]  /*4520*/  IMAD.HI.U32 R76, R5.reuse, R75, RZ ;  /* 0x0000004b054c7227 */ /* 0x040fe400078e00ff */
[----:B------:R-:W-:Y:S02]  /*4530*/  STL [R1+0xe18], R10 ;  /* 0x000e180a01007387 */ /* 0x000fe40000100800 */
[----:B-1----:R-:W-:Y:S02]  /*4540*/  VIADD R8, R4, 0x11e ;  /* 0x0000011e04087836 */ /* 0x002fe40000000000 */
[----:B------:R1:W-:Y:S01]  /*4550*/  STL [R1+0x4ac], R0 ;  /* 0x0004ac0001007387 */ /* 0x0003e20000100800 */
[----:B------:R-:W-:Y:S01]  /*4560*/  IMAD.HI.U32 R77, R5, R7, RZ ;  /* 0x00000007054d7227 */ /* 0x000fe200078e00ff */
[----:B--2---:R-:W-:-:S02]  /*4570*/  LOP3.LUT R6, R82, 0x120, RZ, 0xfc, !PT ;  /* 0x0000012052067812 */ /* 0x004fc400078efcff */
[----:B------:R2:W-:Y:S01]  /*4580*/  STL [R1+0xc58], R11 ;  /* 0x000c580b01007387 */ /* 0x0005e20000100800 */
[----:B------:R-:W-:Y:S02]  /*4590*/  IMAD.MOV R76, RZ, RZ, -R76 ;  /* 0x000000ffff4c7224 */ /* 0x000fe400078e0a4c */
[----:B------:R-:W-:Y:S01]  /*45a0*/  IMAD.MOV R77, RZ, RZ, -R77 ;  /* 0x000000ffff4d7224 */ /* 0x000fe200078e0a4d */
[----:B------:R3:W-:Y:S01]  /*45b0*/  STL [R1+0xcf4], R9 ;  /* 0x000cf40901007387 */ /* 0x0007e20000100800 */
[----:B-1----:R-:W-:Y:S02]  /*45c0*/  LOP3.LUT R0, R82, 0x122, RZ, 0xfc, !PT ;  /* 0x0000012252007812 */ /* 0x002fe400078efcff */
[C---:B------:R-:W-:Y:S01]  /*45d0*/  IMAD R10, R3.reuse, R77, R7 ;  /* 0x0000004d030a7224 */ /* 0x040fe200078e0207 */
[----:B------:R1:W-:Y:S01]  /*45e0*/  STL [R1+0xb20], R8 ;  /* 0x000b200801007387 */ /* 0x0003e20000100800 */
[----:B--2---:R-:W-:-:S03]  /*45f0*/  IMAD R11, R3, R76, R75 ;  /* 0x0000004c030b7224 */ /* 0x004fc600078e024b */
[----:B------:R-:W-:Y:S01]  /*4600*/  STL [R1+0xd10], R6 ;  /* 0x000d100601007387 */ /* 0x000fe20000100800 */
[----:B---3--:R-:W-:-:S03]  /*4610*/  IABS R9, R6 ;  /* 0x0000000600097213 */ /* 0x008fc60000000000 */
[----:B------:R2:W-:Y:S01]  /*4620*/  STL [R1+0xd70], R0 ;  /* 0x000d700001007387 */ /* 0x0005e20000100800 */
[----:B-1----:R-:W-:Y:S01]  /*4630*/  IABS R8, R8 ;  /* 0x0000000800087213 */ /* 0x002fe20000000000 */
[C---:B------:R-:W-:Y:S02]  /*4640*/  IMAD.HI.U32 R79, R5.reuse, R9, RZ ;  /* 0x00000009054f7227 */ /* 0x040fe400078e00ff */
[----:B------:R1:W-:Y:S02]  /*4650*/  STL [R1+0x220], R11 ;  /* 0x0002200b01007387 */ /* 0x0003e40000100800 */
[----:B------:R-:W-:Y:S02]  /*4660*/  IMAD.HI.U32 R78, R5, R8, RZ ;  /* 0x00000008054e7227 */ /* 0x000fe400078e00ff */
[----:B------:R3:W-:Y:S01]  /*4670*/  STL [R1+0x34c], R10 ;  /* 0x00034c0a01007387 */ /* 0x0007e20000100800 */
[----:B--2---:R-:W-:Y:S01]  /*4680*/  IABS R0, R0 ;  /* 0x0000000000007213 */ /* 0x004fe20000000000 */
[----:B------:R-:W-:-:S02]  /*4690*/  IMAD.MOV R79, RZ, RZ, -R79 ;  /* 0x000000ffff4f7224 */ /* 0x000fc400078e0a4f */
[----:B------:R-:W-:Y:S01]  /*46a0*/  IMAD.MOV R78, RZ, RZ, -R78 ;  /* 0x000000ffff4e7224 */ /* 0x000fe200078e0a4e */
[C---:B-1----:R-:W-:Y:S01]  /*46b0*/  LOP3.LUT R11, R82.reuse, 0x124, RZ, 0xfc, !PT ;  /* 0x00000124520b7812 */ /* 0x042fe200078efcff */
[----:B------:R-:W-:Y:S01]  /*46c0*/  IMAD.HI.U32 R6, R5, R0, RZ ;  /* 0x0000000005067227 */ /* 0x000fe200078e00ff */
[----:B---3--:R-:W-:-:S03]  /*46d0*/  LOP3.LUT R10, R82, 0x128, RZ, 0xfc, !PT ;  /* 0x00000128520a7812 */ /* 0x008fc600078efcff */
[----:B------:R-:W-:Y:S01]  /*46e0*/  IMAD.MOV R6, RZ, RZ, -R6 ;  /* 0x000000ffff067224 */ /* 0x000fe200078e0a06 */
[----:B------:R-:W-:Y:S01]  /*46f0*/  IABS R77, R11 ;  /* 0x0000000b004d7213 */ /* 0x000fe20000000000 */
[C---:B------:R-:W-:Y:S01]  /*4700*/  IMAD R9, R3.reuse, R79, R9 ;  /* 0x0000004f03097224 */ /* 0x040fe200078e0209 */
[----:B------:R-:W-:Y:S01]  /*4710*/  IABS R76, R10 ;  /* 0x0000000a004c7213 */ /* 0x000fe20000000000 */
[C---:B------:R-:W-:Y:S01]  /*4720*/  IMAD R7, R3.reuse, R78, R8 ;  /* 0x0000004e03077224 */ /* 0x040fe200078e0208 */
[----:B------:R-:W-:Y:S01]  /*4730*/  LOP3.LUT R8, R82, 0x126, RZ, 0xfc, !PT ;  /* 0x0000012652087812 */ /* 0x000fe200078efcff */
[----:B------:R-:W-:Y:S01]  /*4740*/  IMAD R0, R3, R6, R0 ;  /* 0x0000000603007224 */ /* 0x000fe200078e0200 */
[----:B------:R1:W-:Y:S01]  /*4750*/  STL [R1+0xe1c], R9 ;  /* 0x000e1c0901007387 */ /* 0x0003e20000100800 */
[----:B------:R-:W-:-:S03]  /*4760*/  IMAD.HI.U32 R78, R5, R77, RZ ;  /* 0x0000004d054e7227 */ /* 0x000fc600078e00ff */
[----:B------:R2:W-:Y:S01]  /*4770*/  STL [R1+0x510], R7 ;  /* 0x0005100701007387 */ /* 0x0005e20000100800 */
[----:B------:R-:W-:-:S03]  /*4780*/  IMAD.HI.U32 R80, R5, R76, RZ ;  /* 0x0000004c05507227 */ /* 0x000fc600078e00ff */
[----:B------:R3:W-:Y:S01]  /*4790*/  STL [R1+0x20c], R0 ;  /* 0x00020c0001007387 */ /* 0x0007e20000100800 */
[----:B------:R-:W-:Y:S01]  /*47a0*/  IMAD.MOV R78, RZ, RZ, -R78 ;  /* 0x000000ffff4e7224 */ /* 0x000fe200078e0a4e */
[C---:B-1----:R-:W-:Y:S01]  /*47b0*/  LOP3.LUT R9, R82.reuse, 0x12a, RZ, 0xfc, !PT ;  /* 0x0000012a52097812 */ /* 0x042fe200078efcff */
[----:B------:R-:W-:Y:S01]  /*47c0*/  IMAD.MOV R80, RZ, RZ, -R80 ;  /* 0x000000ffff507224 */ /* 0x000fe200078e0a50 */
[----:B------:R0:W-:Y:S01]  /*47d0*/  STL [R1+0xc74], R11 ;  /* 0x000c740b01007387 */ /* 0x0001e20000100800 */
[----:B--2---:R-:W-:-:S03]  /*47e0*/  LOP3.LUT R7, R82, 0x12c, RZ, 0xfc, !PT ;  /* 0x0000012c52077812 */ /* 0x004fc600078efcff */
[----:B------:R1:W-:Y:S01]  /*47f0*/  STL [R1+0xcac], R8 ;  /* 0x000cac0801007387 */ /* 0x0003e20000100800 */
[----:B---3--:R-:W-:-:S03]  /*4800*/  IABS R0, R9 ;  /* 0x0000000900007213 */ /* 0x008fc60000000000 */
[----:B------:R2:W-:Y:S01]  /*4810*/  STL [R1+0xd58], R10 ;  /* 0x000d580a01007387 */ /* 0x0005e20000100800 */
[----:B------:R-:W-:Y:S02]  /*4820*/  IABS R6, R7 ;  /* 0x0000000700067213 */ /* 0x000fe40000000000 */
[----:B0-----:R-:W-:Y:S01]  /*4830*/  LOP3.LUT R11, R13, 0x3f, RZ, 0xc0, !PT ;  /* 0x0000003f0d0b7812 */ /* 0x001fe200078ec0ff */
[----:B------:R-:W-:Y:S01]  /*4840*/  STL [R1+0xd6c], R9 ;  /* 0x000d6c0901007387 */ /* 0x000fe20000100800 */
[----:B-1----:R-:W-:Y:S01]  /*4850*/  IABS R8, R8 ;  /* 0x0000000800087213 */ /* 0x002fe20000000000 */
[C---:B------:R-:W-:Y:S02]  /*4860*/  IMAD.HI.U32 R75, R5.reuse, R6, RZ ;  /* 0x00000006054b7227 */ /* 0x040fe400078e00ff */
[----:B------:R0:W-:Y:S02]  /*4870*/  STL [R1+0xdc0], R7 ;  /* 0x000dc00701007387 */ /* 0x0001e40000100800 */
[----:B------:R-:W-:-:S04]  /*4880*/  IMAD.HI.U32 R79, R5, R8, RZ ;  /* 0x00000008054f7227 */ /* 0x000fc800078e00ff */
[----:B------:R-:W-:Y:S02]  /*4890*/  IMAD.MOV R79, RZ, RZ, -R79 ;  /* 0x000000ffff4f7224 */ /* 0x000fe400078e0a4f */
[----:B--2---:R-:W-:Y:S02]  /*48a0*/  IMAD R10, R3, R78, R77 ;  /* 0x0000004e030a7224 */ /* 0x004fe400078e024d */
[----:B0-----:R-:W-:-:S03]  /*48b0*/  IMAD.HI.U32 R7, R5, R0, RZ ;  /* 0x0000000005077227 */ /* 0x001fc600078e00ff */
[----:B------:R0:W-:Y:S01]  /*48c0*/  STL [R1+0x318], R10 ;  /* 0x0003180a01007387 */ /* 0x0001e20000100800 */
[----:B------:R-:W-:Y:S02]  /*48d0*/  IMAD.MOV R7, RZ, RZ, -R7 ;  /* 0x000000ffff077224 */ /* 0x000fe400078e0a07 */
[C---:B------:R-:W-:Y:S02]  /*48e0*/  IMAD R9, R3.reuse, R79, R8 ;  /* 0x0000004f03097224 */ /* 0x040fe400078e0208 */
[C---:B------:R-:W-:Y:S02]  /*48f0*/  IMAD R8, R3.reuse, R80, R76 ;  /* 0x0000005003087224 */ /* 0x040fe400078e024c */
[----:B------:R-:W-:Y:S02]  /*4900*/  IMAD.MOV R75, RZ, RZ, -R75 ;  /* 0x000000ffff4b7224 */ /* 0x000fe400078e0a4b */
[C---:B------:R-:W-:Y:S01]  /*4910*/  IMAD R7, R3.reuse, R7, R0 ;  /* 0x0000000703077224 */ /* 0x040fe200078e0200 */
[----:B------:R1:W-:Y:S01]  /*4920*/  STL [R1+0xe20], R8 ;  /* 0x000e200801007387 */ /* 0x0003e20000100800 */
[----:B------:R-:W-:-:S02]  /*4930*/  IMAD R0, R3, R75, R6 ;  /* 0x0000004b03007224 */ /* 0x000fc400078e0206 */
[----:B0-----:R-:W-:Y:S01]  /*4940*/  VIADD R10, R4, 0x12e ;  /* 0x0000012e040a7836 */ /* 0x001fe20000000000 */
[----:B------:R0:W-:Y:S04]  /*4950*/  STL [R1+0x530], R9 ;  /* 0x0005300901007387 */ /* 0x0001e80000100800 */
[----:B------:R2:W-:Y:S01]  /*4960*/  STL [R1+0x208], R7 ;  /* 0x0002080701007387 */ /* 0x0005e20000100800 */
[----:B------:R-:W-:Y:S02]  /*4970*/  IABS R79, R10 ;  /* 0x0000000a004f7213 */ /* 0x000fe40000000000 */
[C---:B-1----:R-:W-:Y:S01]  /*4980*/  LOP3.LUT R8, R82.reuse, 0x136, RZ, 0xfc, !PT ;  /* 0x0000013652087812 */ /* 0x042fe200078efcff */
[----:B------:R1:W-:Y:S01]  /*4990*/  STL [R1+0x314], R0 ;  /* 0x0003140001007387 */ /* 0x0003e20000100800 */
[----:B0-----:R-:W-:Y:S01]  /*49a0*/  LOP3.LUT R9, R82, 0x134, RZ, 0xfc, !PT ;  /* 0x0000013452097812 */ /* 0x001fe200078efcff */
[----:B------:R-:W-:-:S02]  /*49b0*/  IMAD.HI.U32 R80, R5, R79, RZ ;  /* 0x0000004f05507227 */ /* 0x000fc400078e00ff */
[----:B------:R0:W-:Y:S01]  /*49c0*/  STL [R1+0xb14], R10 ;  /* 0x000b140a01007387 */ /* 0x0001e20000100800 */
[----:B------:R-:W-:Y:S02]  /*49d0*/  IABS R75, R8 ;  /* 0x00000008004b7213 */ /* 0x000fe40000000000 */
[C---:B--2---:R-:W-:Y:S01]  /*49e0*/  LOP3.LUT R7, R82.reuse, 0x130, RZ, 0xfc, !PT ;  /* 0x0000013052077812 */ /* 0x044fe200078efcff */
[----:B------:R-:W-:Y:S01]  /*49f0*/  IMAD.MOV R80, RZ, RZ, -R80 ;  /* 0x000000ffff507224 */ /* 0x000fe200078e0a50 */
[----:B------:R-:W-:Y:S01]  /*4a00*/  IABS R6, R9 ;  /* 0x0000000900067213 */ /* 0x000fe20000000000 */
[C---:B------:R-:W-:Y:S01]  /*4a10*/  IMAD.HI.U32 R78, R5.reuse, R75, RZ ;  /* 0x0000004b054e7227 */ /* 0x040fe200078e00ff */
[C---:B-1----:R-:W-:Y:S01]  /*4a20*/  LOP3.LUT R0, R82.reuse, 0x132, RZ, 0xfc, !PT ;  /* 0x0000013252007812 */ /* 0x042fe200078efcff */
[----:B------:R1:W-:Y:S02]  /*4a30*/  STL [R1+0xc90], R7 ;  /* 0x000c900701007387 */ /* 0x0003e40000100800 */
[----:B------:R-:W-:Y:S01]  /*4a40*/  IMAD.HI.U32 R77, R5, R6, RZ ;  /* 0x00000006054d7227 */ /* 0x000fe200078e00ff */
[----:B0-----:R-:W-:Y:S01]  /*4a50*/  LOP3.LUT R10, R82, 0x14c, RZ, 0xfc, !PT ;  /* 0x0000014c520a7812 */ /* 0x001fe200078efcff */
[----:B------:R0:W-:Y:S02]  /*4a60*/  STL [R1+0xcdc], R0 ;  /* 0x000cdc0001007387 */ /* 0x0001e40000100800 */
[----:B------:R-:W-:-:S02]  /*4a70*/  IMAD.MOV R77, RZ, RZ, -R77 ;  /* 0x000000ffff4d7224 */ /* 0x000fc400078e0a4d */
[----:B------:R2:W-:Y:S01]  /*4a80*/  STL [R1+0xd98], R9 ;  /* 0x000d980901007387 */ /* 0x0005e20000100800 */
[----:B------:R-:W-:Y:S01]  /*4a90*/  IMAD.MOV R78, RZ, RZ, -R78 ;  /* 0x000000ffff4e7224 */ /* 0x000fe200078e0a4e */
[----:B-1----:R-:W-:Y:S02]  /*4aa0*/  IABS R7, R7 ;  /* 0x0000000700077213 */ /* 0x002fe40000000000 */
[----:B------:R1:W-:Y:S01]  /*4ab0*/  STL [R1+0xde4], R8 ;  /* 0x000de40801007387 */ /* 0x0003e20000100800 */
[----:B0-----:R-:W-:Y:S02]  /*4ac0*/  IABS R0, R0 ;  /* 0x0000000000007213 */ /* 0x001fe40000000000 */
[----:B------:R-:W-:Y:S01]  /*4ad0*/  IMAD.HI.U32 R81, R5, R7, RZ ;  /* 0x0000000705517227 */ /* 0x000fe200078e00ff */
[----:B--2---:R-:W-:-:S03]  /*4ae0*/  LOP3.LUT R9, R82, 0x13c, RZ, 0xfc, !PT ;  /* 0x0000013c52097812 */ /* 0x004fc600078efcff */
[----:B------:R-:W-:Y:S02]  /*4af0*/  IMAD.MOV R81, RZ, RZ, -R81 ;  /* 0x000000ffff517224 */ /* 0x000fe400078e0a51 */
[----:B------:R-:W-:-:S04]  /*4b00*/  IMAD.HI.U32 R76, R5, R0, RZ ;  /* 0x00000000054c7227 */ /* 0x000fc800078e00ff */
[C---:B------:R-:W-:Y:S02]  /*4b10*/  IMAD R7, R3.reuse, R81, R7 ;  /* 0x0000005103077224 */ /* 0x040fe400078e0207 */
[C---:B-1----:R-:W-:Y:S02]  /*4b20*/  IMAD R8, R3.reuse, R80, R79 ;  /* 0x0000005003087224 */ /* 0x042fe400078e024f */
[----:B------:R-:W-:Y:S01]  /*4b30*/  IMAD.MOV R76, RZ, RZ, -R76 ;  /* 0x000000ffff4c7224 */ /* 0x000fe200078e0a4c */
[----:B------:R0:W-:Y:S04]  /*4b40*/  STL [R1+0xe24], R7 ;  /* 0x000e240701007387 */ /* 0x0001e80000100800 */
[----:B------:R1:W-:Y:S01]  /*4b50*/  STL [R1+0x50c], R8 ;  /* 0x00050c0801007387 */ /* 0x0003e20000100800 */
[C---:B0-----:R-:W-:Y:S01]  /*4b60*/  IMAD R7, R3.reuse, R78, R75 ;  /* 0x0000004e03077224 */ /* 0x041fe200078e024b */
[----:B------:R-:W-:Y:S01]  /*4b70*/  IABS R75, R9 ;  /* 0x00000009004b7213 */ /* 0x000fe20000000000 */
[----:B-1----:R-:W-:-:S02]  /*4b80*/  IMAD R8, R3, R76, R0 ;  /* 0x0000004c03087224 */ /* 0x002fc400078e0200 */
[----:B------:R-:W-:Y:S01]  /*4b90*/  IMAD R0, R3, R77, R6 ;  /* 0x0000004d03007224 */ /* 0x000fe200078e0206 */
[----:B------:R-:W-:Y:S01]  /*4ba0*/  LOP3.LUT R6, R82, 0x138, RZ, 0xfc, !PT ;  /* 0x0000013852067812 */ /* 0x000fe200078efcff */
[----:B------:R-:W-:Y:S01]  /*4bb0*/  IMAD.HI.U32 R78, R5, R75, RZ ;  /* 0x0000004b054e7227 */ /* 0x000fe200078e00ff */
[----:B------:R0:W-:Y:S03]  /*4bc0*/  STL [R1+0x200], R8 ;  /* 0x0002000801007387 */ /* 0x0001e60000100800 */
[----:B------:R-:W-:Y:S01]  /*4bd0*/  IMAD.MOV R78, RZ, RZ, -R78 ;  /* 0x000000ffff4e7224 */ /* 0x000fe200078e0a4e */
[----:B------:R1:W-:Y:S04]  /*4be0*/  STL [R1+0x2dc], R0 ;  /* 0x0002dc0001007387 */ /* 0x0003e80000100800 */
[----:B------:R2:W-:Y:S01]  /*4bf0*/  STL [R1+0x52c], R7 ;  /* 0x00052c0701007387 */ /* 0x0005e20000100800 */
[----:B0-----:R-:W-:-:S03]  /*4c00*/  VIADD R8, R4, 0x13e ;  /* 0x0000013e04087836 */ /* 0x001fc60000000000 */
[----:B------:R0:W-:Y:S01]  /*4c10*/  STL [R1+0xc54], R6 ;  /* 0x000c540601007387 */ /* 0x0001e20000100800 */
[C---:B-1----:R-:W-:Y:S02]  /*4c20*/  LOP3.LUT R0, R82.reuse, 0x13a, RZ, 0xfc, !PT ;  /* 0x0000013a52007812 */ /* 0x042fe400078efcff */
[----:B------:R-:W-:Y:S02]  /*4c30*/  IABS R76, R8 ;  /* 0x00000008004c7213 */ /* 0x000fe40000000000 */
[----:B--2---:R-:W-:Y:S01]  /*4c40*/  LOP3.LUT R7, R82, 0x140, RZ, 0xfc, !PT ;  /* 0x0000014052077812 */ /* 0x004fe200078efcff */
[----:B------:R1:W-:Y:S02]  /*4c50*/  STL [R1+0xca8], R0 ;  /* 0x000ca80001007387 */ /* 0x0003e40000100800 */
[----:B------:R-:W-:Y:S01]  /*4c60*/  IMAD.HI.U32 R79, R5, R76, RZ ;  /* 0x0000004c054f7227 */ /* 0x000fe200078e00ff */
[----:B0-----:R-:W-:Y:S01]  /*4c70*/  IABS R6, R6 ;  /* 0x0000000600067213 */ /* 0x001fe20000000000 */
[----:B------:R0:W-:Y:S01]  /*4c80*/  STL [R1+0xd54], R9 ;  /* 0x000d540901007387 */ /* 0x0001e20000100800 */
[----:B------:R-:W-:Y:S01]  /*4c90*/  IABS R90, R7 ;  /* 0x00000007005a7213 */ /* 0x000fe20000000000 */
[----:B------:R-:W-:-:S02]  /*4ca0*/  IMAD.MOV R79, RZ, RZ, -R79 ;  /* 0x000000ffff4f7224 */ /* 0x000fc400078e0a4f */
[C---:B------:R-:W-:Y:S01]  /*4cb0*/  IMAD.HI.U32 R81, R5.reuse, R6, RZ ;  /* 0x0000000605517227 */ /* 0x040fe200078e00ff */
[----:B------:R2:W-:Y:S01]  /*4cc0*/  STL [R1+0xb04], R8 ;  /* 0x000b040801007387 */ /* 0x0005e20000100800 */
[----:B-1----:R-:W-:Y:S02]  /*4cd0*/  IABS R0, R0 ;  /* 0x0000000000007213 */ /* 0x002fe40000000000 */
[----:B------:R-:W-:Y:S01]  /*4ce0*/  IMAD.MOV R81, RZ, RZ, -R81 ;  /* 0x000000ffff517224 */ /* 0x000fe200078e0a51 */
[----:B------:R1:W-:Y:S01]  /*4cf0*/  STL [R1+0xd68], R7 ;  /* 0x000d680701007387 */ /* 0x0003e20000100800 */
[----:B------:R-:W-:Y:S01]  /*4d00*/  IMAD.HI.U32 R80, R5, R90, RZ ;  /* 0x0000005a05507227 */ /* 0x000fe200078e00ff */
[----:B0-----:R-:W-:-:S03]  /*4d10*/  LOP3.LUT R9, R82, 0x142, RZ, 0xfc, !PT ;  /* 0x0000014252097812 */ /* 0x001fc600078efcff */
[----:B------:R-:W-:Y:S01]  /*4d20*/  IMAD.HI.U32 R77, R5, R0, RZ ;  /* 0x00000000054d7227 */ /* 0x000fe200078e00ff */
[----:B--2---:R-:W-:-:S03]  /*4d30*/  LOP3.LUT R8, R82, 0x144, RZ, 0xfc, !PT ;  /* 0x0000014452087812 */ /* 0x004fc600078efcff */
[C---:B------:R-:W-:Y:S02]  /*4d40*/  IMAD R6, R3.reuse, R81, R6 ;  /* 0x0000005103067224 */ /* 0x040fe400078e0206 */
[----:B------:R-:W-:Y:S02]  /*4d50*/  IMAD.MOV R77, RZ, RZ, -R77 ;  /* 0x000000ffff4d7224 */ /* 0x000fe400078e0a4d */
[----:B------:R-:W-:Y:S01]  /*4d60*/  IMAD.MOV R80, RZ, RZ, -R80 ;  /* 0x000000ffff507224 */ /* 0x000fe200078e0a50 */
[----:B------:R0:W-:Y:S01]  /*4d70*/  STL [R1+0xe28], R6 ;  /* 0x000e280601007387 */ /* 0x0001e20000100800 */
[C---:B-1----:R-:W-:Y:S02]  /*4d80*/  IMAD R7, R3.reuse, R77, R0 ;  /* 0x0000004d03077224 */ /* 0x042fe400078e0200 */
[C---:B------:R-:W-:Y:S02]  /*4d90*/  IMAD R90, R3.reuse, R80, R90 ;  /* 0x00000050035a7224 */ /* 0x040fe400078e025a */
[C---:B------:R-:W-:Y:S01]  /*4da0*/  IMAD R0, R3.reuse, R79, R76 ;  /* 0x0000004f03007224 */ /* 0x040fe200078e024c */
[----:B------:R1:W-:Y:S01]  /*4db0*/  STL [R1+0x1ec], R7 ;  /* 0x0001ec0701007387 */ /* 0x0003e20000100800 */
[----:B------:R-:W-:Y:S01]  /*4dc0*/  IABS R76, R8 ;  /* 0x00000008004c7213 */ /* 0x000fe20000000000 */
[----:B0-----:R-:W-:Y:S01]  /*4dd0*/  IMAD R6, R3, R78, R75 ;  /* 0x0000004e03067224 */ /* 0x001fe200078e024b */
[----:B------:R-:W-:-:S03]  /*4de0*/  IABS R78, R9 ;  /* 0x00000009004e7213 */ /* 0x000fc60000000000 */
[C---:B------:R-:W-:Y:S01]  /*4df0*/  IMAD.HI.U32 R80, R5.reuse, R76, RZ ;  /* 0x0000004c05507227 */ /* 0x040fe200078e00ff */
[----:B------:R0:W-:Y:S01]  /*4e00*/  STL [R1+0x56c], R6 ;  /* 0x00056c0601007387 */ /* 0x0001e20000100800 */
[C---:B-1----:R-:W-:Y:S02]  /*4e10*/  LOP3.LUT R7, R82.reuse, 0x146, RZ, 0xfc, !PT ;  /* 0x0000014652077812 */ /* 0x042fe400078efcff */
[C---:B------:R-:W-:Y:S01]  /*4e20*/  IMAD.HI.U32 R79, R5.reuse, R78, RZ ;  /* 0x0000004e054f7227 */ /* 0x040fe200078e00ff */
[----:B------:R-:W-:Y:S01]  /*4e30*/  STL [R1+0xe2c], R90 ;  /* 0x000e2c5a01007387 */ /* 0x000fe20000100800 */
[----:B------:R-:W-:Y:S02]  /*4e40*/  IABS R77, R7 ;  /* 0x00000007004d7213 */ /* 0x000fe40000000000 */
[----:B------:R-:W-:Y:S01]  /*4e50*/  IMAD.MOV R79, RZ, RZ, -R79 ;  /* 0x000000ffff4f7224 */ /* 0x000fe200078e0a4f */
[----:B------:R1:W-:Y:S01]  /*4e60*/  STL [R1+0x58c], R0 ;  /* 0x00058c0001007387 */ /* 0x0003e20000100800 */
[----:B------:R-:W-:Y:S01]  /*4e70*/  IMAD.MOV R80, RZ, RZ, -R80 ;  /* 0x000000ffff507224 */ /* 0x000fe200078e0a50 */
[C---:B0-----:R-:W-:Y:S01]  /*4e80*/  LOP3.LUT R6, R82.reuse, 0x148, RZ, 0xfc, !PT ;  /* 0x0000014852067812 */ /* 0x041fe200078efcff */
[----:B------:R-:W-:Y:S01]  /*4e90*/  IMAD.HI.U32 R81, R5, R77, RZ ;  /* 0x0000004d05517227 */ /* 0x000fe200078e00ff */
[----:B------:R0:W-:Y:S02]  /*4ea0*/  STL [R1+0xc04], R9 ;  /* 0x000c040901007387 */ /* 0x0001e40000100800 */
[----:B------:R-:W-:Y:S01]  /*4eb0*/  IABS R88, R6 ;  /* 0x0000000600587213 */ /* 0x000fe20000000000 */
[----:B------:R-:W-:Y:S01]  /*4ec0*/  IMAD.MOV R81, RZ, RZ, -R81 ;  /* 0x000000ffff517224 */ /* 0x000fe200078e0a51 */
[----:B------:R2:W-:Y:S01]  /*4ed0*/  STL [R1+0xcd8], R8 ;  /* 0x000cd80801007387 */ /* 0x0005e20000100800 */
[----:B-1----:R-:W-:-:S02]  /*4ee0*/  LOP3.LUT R0, R82, 0x14a, RZ, 0xfc, !PT ;  /* 0x0000014a52007812 */ /* 0x002fc400078efcff */
[----:B------:R-:W-:Y:S01]  /*4ef0*/  IMAD.HI.U32 R83, R5, R88, RZ ;  /* 0x0000005805537227 */ /* 0x000fe200078e00ff */
[----:B------:R1:W-:Y:S03]  /*4f00*/  STL [R1+0xd0c], R7 ;  /* 0x000d0c0701007387 */ /* 0x0003e60000100800 */
[----:B------:R-:W-:Y:S01]  /*4f10*/  IMAD.MOV R83, RZ, RZ, -R83 ;  /* 0x000000ffff537224 */ /* 0x000fe200078e0a53 */
[----:B------:R3:W-:Y:S01]  /*4f20*/  STL [R1+0xda0], R6 ;  /* 0x000da00601007387 */ /* 0x0007e20000100800 */
[----:B0-----:R-:W-:Y:S02]  /*4f30*/  VIADD R9, R4, 0x14e ;  /* 0x0000014e04097836 */ /* 0x001fe40000000000 */
[C---:B--2---:R-:W-:Y:S01]  /*4f40*/  IMAD R8, R3.reuse, R79, R78 ;  /* 0x0000004f03087224 */ /* 0x044fe200078e024e */
[----:B------:R0:W-:Y:S01]  /*4f50*/  STL [R1+0xdbc], R0 ;  /* 0x000dbc0001007387 */ /* 0x0001e20000100800 */
[C---:B------:R-:W-:Y:S01]  /*4f60*/  IMAD R88, R3.reuse, R83, R88 ;  /* 0x0000005303587224 */ /* 0x040fe200078e0258 */
[----:B------:R-:W-:Y:S01]  /*4f70*/  IABS R78, R9 ;  /* 0x00000009004e7213 */ /* 0x000fe20000000000 */
[C---:B-1----:R-:W-:Y:S01]  /*4f80*/  IMAD R7, R3.reuse, R80, R76 ;  /* 0x0000005003077224 */ /* 0x042fe200078e024c */
[----:B------:R1:W-:Y:S01]  /*4f90*/  STL [R1+0x1e4], R8 ;  /* 0x0001e40801007387 */ /* 0x0003e20000100800 */
[----:B------:R-:W-:Y:S01]  /*4fa0*/  IABS R80, R10 ;  /* 0x0000000a00507213 */ /* 0x000fe20000000000 */
[----:B---3--:R-:W-:-:S02]  /*4fb0*/  IMAD R6, R3, R81, R77 ;  /* 0x0000005103067224 */ /* 0x008fc400078e024d */
[----:B------:R2:W-:Y:S01]  /*4fc0*/  STL [R1+0x5a4], R7 ;  /* 0x0005a40701007387 */ /* 0x0005e20000100800 */
[C---:B------:R-:W-:Y:S01]  /*4fd0*/  IMAD.HI.U32 R83, R5.reuse, R78, RZ ;  /* 0x0000004e05537227 */ /* 0x040fe200078e00ff */
[----:B0-----:R-:W-:Y:S02]  /*4fe0*/  IABS R0, R0 ;  /* 0x0000000000007213 */ /* 0x001fe40000000000 */
[----:B------:R-:W-:Y:S01]  /*4ff0*/  STL [R1+0xe30], R88 ;  /* 0x000e305801007387 */ /* 0x000fe20000100800 */
[C---:B------:R-:W-:Y:S01]  /*5000*/  IMAD.HI.U32 R81, R5.reuse, R80, RZ ;  /* 0x0000005005517227 */ /* 0x040fe200078e00ff */
[C---:B-1----:R-:W-:Y:S02]  /*5010*/  LOP3.LUT R8, R82.reuse, 0x150, RZ, 0xfc, !PT ;  /* 0x0000015052087812 */ /* 0x042fe400078efcff */
[----:B------:R0:W-:Y:S01]  /*5020*/  STL [R1+0x5ac], R6 ;  /* 0x0005ac0601007387 */ /* 0x0001e20000100800 */
[----:B------:R-:W-:Y:S01]  /*5030*/  IMAD.HI.U32 R75, R5, R0, RZ ;  /* 0x00000000054b7227 */ /* 0x000fe200078e00ff */
[----:B--2---:R-:W-:-:S02]  /*5040*/  LOP3.LUT R7, R82, 0x152, RZ, 0xfc, !PT ;  /* 0x0000015252077812 */ /* 0x004fc400078efcff */
[----:B------:R-:W-:Y:S01]  /*5050*/  IABS R79, R8 ;  /* 0x00000008004f7213 */ /* 0x000fe20000000000 */
[----:B------:R-:W-:Y:S02]  /*5060*/  IMAD.MOV R75, RZ, RZ, -R75 ;  /* 0x000000ffff4b7224 */ /* 0x000fe400078e0a4b */
[----:B------:R-:W-:Y:S02]  /*5070*/  IMAD.MOV R81, RZ, RZ, -R81 ;  /* 0x000000ffff517224 */ /* 0x000fe400078e0a51 */
[----:B------:R-:W-:Y:S01]  /*5080*/  IMAD R0, R3, R75, R0 ;  /* 0x0000004b03007224 */ /* 0x000fe200078e0200 */
[----:B0-----:R-:W-:Y:S01]  /*5090*/  LOP3.LUT R6, R82, 0x154, RZ, 0xfc, !PT ;  /* 0x0000015452067812 */ /* 0x001fe200078efcff */
[----:B------:R-:W-:-:S03]  /*50a0*/  IMAD.HI.U32 R84, R5, R79, RZ ;  /* 0x0000004f05547227 */ /* 0x000fc600078e00ff */
[----:B------:R0:W-:Y:S01]  /*50b0*/  STL [R1+0x1e0], R0 ;  /* 0x0001e00001007387 */ /* 0x0001e20000100800 */
[----:B------:R-:W-:Y:S01]  /*50c0*/  IABS R75, R6 ;  /* 0x00000006004b7213 */ /* 0x000fe20000000000 */
[----:B------:R-:W-:Y:S02]  /*50d0*/  IMAD.MOV R83, RZ, RZ, -R83 ;  /* 0x000000ffff537224 */ /* 0x000fe400078e0a53 */
[----:B------:R1:W-:Y:S01]  /*50e0*/  STL [R1+0xe34], R4 ;  /* 0x000e340401007387 */ /* 0x0003e20000100800 */
[----:B------:R-:W-:Y:S02]  /*50f0*/  IMAD.MOV R84, RZ, RZ, -R84 ;  /* 0x000000ffff547224 */ /* 0x000fe400078e0a54 */
[----:B------:R-:W-:Y:S01]  /*5100*/  IMAD.HI.U32 R77, R5, R75, RZ ;  /* 0x0000004b054d7227 */ /* 0x000fe200078e00ff */
[----:B------:R2:W-:Y:S01]  /*5110*/  STL [R1+0xc50], R10 ;  /* 0x000c500a01007387 */ /* 0x0005e20000100800 */
[----:B0-----:R-:W-:Y:S02]  /*5120*/  IABS R0, R7 ;  /* 0x0000000700007213 */ /* 0x001fe40000000000 */
[----:B------:R-:W-:Y:S01]  /*5130*/  IMAD.MOV R77, RZ, RZ, -R77 ;  /* 0x000000ffff4d7224 */ /* 0x000fe200078e0a4d */
[----:B------:R0:W-:Y:S01]  /*5140*/  STL [R1+0xaec], R9 ;  /* 0x000aec0901007387 */ /* 0x0001e20000100800 */
[----:B-1----:R-:W-:-:S02]  /*5150*/  IMAD R4, R3, R81, R80 ;  /* 0x0000005103047224 */ /* 0x002fc400078e0250 */
[----:B------:R-:W-:Y:S01]  /*5160*/  IMAD.HI.U32 R76, R5, R0, RZ ;  /* 0x00000000054c7227 */ /* 0x000fe200078e00ff */
[----:B------:R1:W-:Y:S01]  /*5170*/  STL [R1+0xcf0], R8 ;  /* 0x000cf00801007387 */ /* 0x0003e20000100800 */
[C---:B--2---:R-:W-:Y:S02]  /*5180*/  LOP3.LUT R10, R82.reuse, 0x192, RZ, 0xfc, !PT ;  /* 0x00000192520a7812 */ /* 0x044fe400078efcff */
[----:B------:R-:W-:Y:S01]  /*5190*/  IMAD.MOV R76, RZ, RZ, -R76 ;  /* 0x000000ffff4c7224 */ /* 0x000fe200078e0a4c */
[----:B------:R2:W-:Y:S01]  /*51a0*/  STL [R1+0xd38], R7 ;  /* 0x000d380701007387 */ /* 0x0005e20000100800 */
[----:B0-----:R-:W-:-:S03]  /*51b0*/  LOP3.LUT R9, R82, 0x178, RZ, 0xfc, !PT ;  /* 0x0000017852097812 */ /* 0x001fc600078efcff */
[----:B------:R0:W-:Y:S01]  /*51c0*/  STL [R1+0xdd8], R6 ;  /* 0x000dd80601007387 */ /* 0x0001e20000100800 */
[----:B-1----:R-:W-:-:S03]  /*51d0*/  LOP3.LUT R8, R82, 0x156, RZ, 0xfc, !PT ;  /* 0x0000015652087812 */ /* 0x002fc600078efcff */
[----:B------:R1:W-:Y:S01]  /*51e0*/  STL [R1+0x5e8], R4 ;  /* 0x0005e80401007387 */ /* 0x0003e20000100800 */
[C---:B--2---:R-:W-:Y:S01]  /*51f0*/  IMAD R7, R3.reuse, R83, R78 ;  /* 0x0000005303077224 */ /* 0x044fe200078e024e */
[----:B------:R-:W-:Y:S01]  /*5200*/  IABS R80, R8 ;  /* 0x0000000800507213 */ /* 0x000fe20000000000 */
[----:B0-----:R-:W-:-:S03]  /*5210*/  IMAD R6, R3, R84, R79 ;  /* 0x0000005403067224 */ /* 0x001fc600078e024f */
[----:B------:R0:W-:Y:S01]  /*5220*/  STL [R1+0x5e4], R7 ;  /* 0x0005e40701007387 */ /* 0x0001e20000100800 */
[----:B------:R-:W-:-:S03]  /*5230*/  IMAD.HI.U32 R81, R5, R80, RZ ;  /* 0x0000005005517227 */ /* 0x000fc600078e00ff */
[----:B------:R2:W-:Y:S01]  /*5240*/  STL [R1], R6 ;  /* 0x0000000601007387 */ /* 0x0005e20000100800 */
[C---:B-1----:R-:W-:Y:S02]  /*5250*/  IMAD R4, R3.reuse, R76, R0 ;  /* 0x0000004c03047224 */ /* 0x042fe400078e0200 */
[----:B------:R-:W-:Y:S02]  /*5260*/  IMAD R0, R3, R77, R75 ;  /* 0x0000004d03007224 */ /* 0x000fe400078e024b */
[----:B------:R-:W-:Y:S01]  /*5270*/  IMAD.MOV R81, RZ, RZ, -R81 ;  /* 0x000000ffff517224 */ /* 0x000fe200078e0a51 */
[C---:B0-----:R-:W-:Y:S01]  /*5280*/  LOP3.LUT R7, R82.reuse, 0x158, RZ, 0xfc, !PT ;  /* 0x0000015852077812 */ /* 0x041fe200078efcff */
[----:B------:R0:W-:Y:S03]  /*5290*/  STL [R1+0x1d8], R4 ;  /* 0x0001d80401007387 */ /* 0x0001e60000100800 */
[----:B------:R-:W-:Y:S01]  /*52a0*/  IABS R91, R7 ;  /* 0x00000007005b7213 */ /* 0x000fe20000000000 */
[----:B------:R1:W-:Y:S01]  /*52b0*/  STL [R1+0x5d0], R0 ;  /* 0x0005d00001007387 */ /* 0x0003e20000100800 */
[----:B--2---:R-:W-:-:S03]  /*52c0*/  LOP3.LUT R6, R82, 0x15c, RZ, 0xfc, !PT ;  /* 0x0000015c52067812 */ /* 0x004fc600078efcff */
[----:B------:R2:W-:Y:S01]  /*52d0*/  STL [R1+0xc8c], R8 ;  /* 0x000c8c0801007387 */ /* 0x0005e20000100800 */
[C---:B------:R-:W-:Y:S01]  /*52e0*/  IMAD.HI.U32 R83, R5.reuse, R91, RZ ;  /* 0x0000005b05537227 */ /* 0x040fe200078e00ff */
[C---:B0-----:R-:W-:Y:S02]  /*52f0*/  LOP3.LUT R4, R82.reuse, 0x160, RZ, 0xfc, !PT ;  /* 0x0000016052047812 */ /* 0x041fe400078efcff */
[----:B------:R0:W-:Y:S01]  /*5300*/  STL [R1+0xca4], R7 ;  /* 0x000ca40701007387 */ /* 0x0001e20000100800 */
[----:B------:R-:W-:Y:S01]  /*5310*/  IABS R75, R6 ;  /* 0x00000006004b7213 */ /* 0x000fe20000000000 */
[----:B------:R-:W-:Y:S01]  /*5320*/  IMAD.MOV R83, RZ, RZ, -R83 ;  /* 0x000000ffff537224 */ /* 0x000fe200078e0a53 */
[C---:B-1----:R-:W-:Y:S02]  /*5330*/  LOP3.LUT R0, R82.reuse, 0x15a, RZ, 0xfc, !PT ;  /* 0x0000015a52007812 */ /* 0x042fe400078efcff */
[----:B------:R-:W-:Y:S01]  /*5340*/  IABS R76, R4 ;  /* 0x00000004004c7213 */ /* 0x000fe20000000000 */
[C---:B------:R-:W-:Y:S01]  /*5350*/  IMAD.HI.U32 R78, R5.reuse, R75, RZ ;  /* 0x0000004b054e7227 */ /* 0x040fe200078e00ff */
[C---:B--2---:R-:W-:Y:S01]  /*5360*/  LOP3.LUT R8, R82.reuse, 0x162, RZ, 0xfc, !PT ;  /* 0x0000016252087812 */ /* 0x044fe200078efcff */
[----:B------:R1:W-:Y:S02]  /*5370*/  STL [R1+0xd08], R0 ;  /* 0x000d080001007387 */ /* 0x0003e40000100800 */
[----:B------:R-:W-:Y:S01]  /*5380*/  IMAD.HI.U32 R79, R5, R76, RZ ;  /* 0x0000004c054f7227 */ /* 0x000fe200078e00ff */
[----:B0-----:R-:W-:Y:S01]  /*5390*/  LOP3.LUT R7, R82, 0x168, RZ, 0xfc, !PT ;  /* 0x0000016852077812 */ /* 0x001fe200078efcff */
[----:B------:R-:W-:Y:S02]  /*53a0*/  STL [R1+0xd9c], R6 ;  /* 0x000d9c0601007387 */ /* 0x000fe40000100800 */
[----:B------:R-:W-:-:S02]  /*53b0*/  IMAD R91, R3, R83, R91 ;  /* 0x00000053035b7224 */ /* 0x000fc400078e025b */
[----:B------:R0:W-:Y:S01]  /*53c0*/  STL [R1+0xdb8], R4 ;  /* 0x000db80401007387 */ /* 0x0001e20000100800 */
[----:B------:R-:W-:Y:S01]  /*53d0*/  IMAD.MOV R78, RZ, RZ, -R78 ;  /* 0x000000ffff4e7224 */ /* 0x000fe200078e0a4e */
[----:B-1----:R-:W-:Y:S01]  /*53e0*/  IABS R0, R0 ;  /* 0x0000000000007213 */ /* 0x002fe20000000000 */
[----:B------:R-:W-:Y:S01]  /*53f0*/  IMAD.MOV R79, RZ, RZ, -R79 ;  /* 0x000000ffff4f7224 */ /* 0x000fe200078e0a4f */
[----:B------:R-:W-:Y:S03]  /*5400*/  STL [R1+0xe38], R91 ;  /* 0x000e385b01007387 */ /* 0x000fe60000100800 */
[----:B------:R-:W-:-:S04]  /*5410*/  IMAD.HI.U32 R77, R5, R0, RZ ;  /* 0x00000000054d7227 */ /* 0x000fc800078e00ff */
[C---:B0-----:R-:W-:Y:S01]  /*5420*/  IMAD R4, R3.reuse, R81, R80 ;  /* 0x0000005103047224 */ /* 0x041fe200078e0250 */
[----:B------:R-:W-:Y:S01]  /*5430*/  IABS R81, R8 ;  /* 0x0000000800517213 */ /* 0x000fe20000000000 */
[----:B------:R-:W-:Y:S01]  /*5440*/  IMAD.MOV R77, RZ, RZ, -R77 ;  /* 0x000000ffff4d7224 */ /* 0x000fe200078e0a4d */
[----:B------:R-:W-:Y:S02]  /*5450*/  IABS R80, R7 ;  /* 0x0000000700507213 */ /* 0x000fe40000000000 */
[----:B------:R0:W-:Y:S01]  /*5460*/  STL [R1+0x5cc], R4 ;  /* 0x0005cc0401007387 */ /* 0x0001e20000100800 */
[C---:B------:R-:W-:Y:S02]  /*5470*/  IMAD R6, R3.reuse, R77, R0 ;  /* 0x0000004d03067224 */ /* 0x040fe400078e0200 */
[----:B------:R-:W-:Y:S02]  /*5480*/  IMAD R0, R3, R79, R76 ;  /* 0x0000004f03007224 */ /* 0x000fe400078e024c */
[C---:B------:R-:W-:Y:S01]  /*5490*/  IMAD.HI.U32 R83, R5.reuse, R81, RZ ;  /* 0x0000005105537227 */ /* 0x040fe200078e00ff */
[----:B------:R1:W-:Y:S03]  /*54a0*/  STL [R1+0x1cc], R6 ;  /* 0x0001cc0601007387 */ /* 0x0003e60000100800 */
[----:B------:R-:W-:-:S04]  /*54b0*/  IMAD.HI.U32 R84, R5, R80, RZ ;  /* 0x0000005005547227 */ /* 0x000fc800078e00ff */
[----:B0-----:R-:W-:Y:S02]  /*54c0*/  IMAD R4, R3, R78, R75 ;  /* 0x0000004e03047224 */ /* 0x001fe400078e024b */
[----:B------:R-:W-:Y:S01]  /*54d0*/  IMAD.MOV R83, RZ, RZ, -R83 ;  /* 0x000000ffff537224 */ /* 0x000fe200078e0a53 */
[C---:B-1----:R-:W-:Y:S01]  /*54e0*/  LOP3.LUT R6, R82.reuse, 0x16a, RZ, 0xfc, !PT ;  /* 0x0000016a52067812 */ /* 0x042fe200078efcff */
[----:B------:R-:W-:Y:S01]  /*54f0*/  IMAD.MOV R84, RZ, RZ, -R84 ;  /* 0x000000ffff547224 */ /* 0x000fe200078e0a54 */
[----:B------:R0:W-:Y:S02]  /*5500*/  STL [R1+0x604], R4 ;  /* 0x0006040401007387 */ /* 0x0001e40000100800 */
[----:B------:R-:W-:Y:S02]  /*5510*/  IABS R76, R6 ;  /* 0x00000006004c7213 */ /* 0x000fe40000000000 */
[----:B------:R1:W-:Y:S03]  /*5520*/  STL [R1+0xc], R0 ;  /* 0x00000c0001007387 */ /* 0x0003e60000100800 */
[----:B------:R-:W-:Y:S01]  /*5530*/  IMAD.HI.U32 R78, R5, R76, RZ ;  /* 0x0000004c054e7227 */ /* 0x000fe200078e00ff */
[----:B------:R2:W-:Y:S01]  /*5540*/  STL [R1+0xc4c], R8 ;  /* 0x000c4c0801007387 */ /* 0x0005e20000100800 */
[----:B0-----:R-:W-:-:S02]  /*5550*/  LOP3.LUT R4, R82, 0x170, RZ, 0xfc, !PT ;  /* 0x0000017052047812 */ /* 0x001fc400078efcff */
[----:B------:R-:W-:Y:S01]  /*5560*/  IMAD.MOV R78, RZ, RZ, -R78 ;  /* 0x000000ffff4e7224 */ /* 0x000fe200078e0a4e */
[----:B------:R0:W-:Y:S01]  /*5570*/  STL [R1+0xde0], R7 ;  /* 0x000de00701007387 */ /* 0x0001e20000100800 */
[----:B-1----:R-:W-:-:S03]  /*5580*/  LOP3.LUT R0, R82, 0x172, RZ, 0xfc, !PT ;  /* 0x0000017252007812 */ /* 0x002fc600078efcff */
[----:B------:R-:W-:Y:S01]  /*5590*/  STL [R1+0xddc], R6 ;  /* 0x000ddc0601007387 */ /* 0x000fe20000100800 */
[----:B------:R-:W-:Y:S02]  /*55a0*/  IABS R77, R4 ;  /* 0x00000004004d7213 */ /* 0x000fe40000000000 */
[----:B--2---:R-:W-:Y:S01]  /*55b0*/  LOP3.LUT R8, R82, 0x17a, RZ, 0xfc, !PT ;  /* 0x0000017a52087812 */ /* 0x004fe200078efcff */
[----:B------:R1:W-:Y:S02]  /*55c0*/  STL [R1+0xdf0], R4 ;  /* 0x000df00401007387 */ /* 0x0003e40000100800 */
[----:B------:R-:W-:Y:S02]  /*55d0*/  IMAD.HI.U32 R79, R5, R77, RZ ;  /* 0x0000004d054f7227 */ /* 0x000fe400078e00ff */
[----:B------:R2:W-:Y:S02]  /*55e0*/  STL [R1+0xdf8], R0 ;  /* 0x000df80001007387 */ /* 0x0005e40000100800 */
[----:B------:R-:W-:-:S02]  /*55f0*/  IMAD.MOV R79, RZ, RZ, -R79 ;  /* 0x000000ffff4f7224 */ /* 0x000fc400078e0a4f */
[C---:B0-----:R-:W-:Y:S02]  /*5600*/  IMAD R7, R3.reuse, R84, R80 ;  /* 0x0000005403077224 */ /* 0x041fe400078e0250 */
[C---:B-1----:R-:W-:Y:S01]  /*5610*/  IMAD R4, R3.reuse, R83, R81 ;  /* 0x0000005303047224 */ /* 0x042fe200078e0251 */
[----:B------:R-:W-:Y:S01]  /*5620*/  IABS R83, R9 ;  /* 0x0000000900537213 */ /* 0x000fe20000000000 */
[----:B------:R-:W-:Y:S01]  /*5630*/  IMAD R6, R3, R78, R76 ;  /* 0x0000004e03067224 */ /* 0x000fe200078e024c */
[----:B------:R-:W-:Y:S02]  /*5640*/  IABS R78, R8 ;  /* 0x00000008004e7213 */ /* 0x000fe40000000000 */
[----:B--2---:R-:W-:Y:S01]  /*5650*/  IABS R0, R0 ;  /* 0x0000000000007213 */ /* 0x004fe20000000000 */
[----:B------:R0:W-:Y:S01]  /*5660*/  STL [R1+0x1ac], R4 ;  /* 0x0001ac0401007387 */ /* 0x0001e20000100800 */
[----:B------:R-:W-:-:S03]  /*5670*/  IMAD.HI.U32 R84, R5, R83, RZ ;  /* 0x0000005305547227 */ /* 0x000fc600078e00ff */
[----:B------:R1:W-:Y:S01]  /*5680*/  STL [R1+0x8], R7 ;  /* 0x0000080701007387 */ /* 0x0003e20000100800 */
[----:B------:R-:W-:-:S03]  /*5690*/  IMAD.HI.U32 R75, R5, R0, RZ ;  /* 0x00000000054b7227 */ /* 0x000fc600078e00ff */
[----:B------:R2:W-:Y:S01]  /*56a0*/  STL [R1+0x1a8], R6 ;  /* 0x0001a80601007387 */ /* 0x0005e20000100800 */
[----:B------:R-:W-:Y:S02]  /*56b0*/  IMAD.MOV R75, RZ, RZ, -R75 ;  /* 0x000000ffff4b7224 */ /* 0x000fe400078e0a4b */
[C---:B0-----:R-:W-:Y:S02]  /*56c0*/  IMAD R4, R3.reuse, R79, R77 ;  /* 0x0000004f03047224 */ /* 0x041fe400078e024d */
[----:B------:R-:W-:Y:S01]  /*56d0*/  IMAD R0, R3, R75, R0 ;  /* 0x0000004b03007224 */ /* 0x000fe200078e0200 */
[C---:B-1----:R-:W-:Y:S01]  /*56e0*/  LOP3.LUT R7, R82.reuse, 0x180, RZ, 0xfc, !PT ;  /* 0x0000018052077812 */ /* 0x042fe200078efcff */
[----:B------:R-:W-:Y:S01]  /*56f0*/  IMAD.HI.U32 R80, R5, R78, RZ ;  /* 0x0000004e05507227 */ /* 0x000fe200078e00ff */
[----:B------:R0:W-:Y:S01]  /*5700*/  STL [R1+0x18], R4 ;  /* 0x0000180401007387 */ /* 0x0001e20000100800 */
[----:B--2---:R-:W-:Y:S02]  /*5710*/  LOP3.LUT R6, R82, 0x182, RZ, 0xfc, !PT ;  /* 0x0000018252067812 */ /* 0x004fe400078efcff */
[----:B------:R-:W-:Y:S01]  /*5720*/  IMAD.MOV R84, RZ, RZ, -R84 ;  /* 0x000000ffff547224 */ /* 0x000fe200078e0a54 */
[----:B------:R1:W-:Y:S01]  /*5730*/  STL [R1+0x18c], R0 ;  /* 0x00018c0001007387 */ /* 0x0003e20000100800 */
[----:B------:R-:W-:Y:S01]  /*5740*/  IABS R79, R7 ;  /* 0x00000007004f7213 */ /* 0x000fe20000000000 */
[----:B------:R-:W-:-:S02]  /*5750*/  IMAD.MOV R80, RZ, RZ, -R80 ;  /* 0x000000ffff507224 */ /* 0x000fc400078e0a50 */
[----:B------:R2:W-:Y:S01]  /*5760*/  STL [R1+0xdd0], R9 ;  /* 0x000dd00901007387 */ /* 0x0005e20000100800 */
[C---:B0-----:R-:W-:Y:S01]  /*5770*/  LOP3.LUT R4, R82.reuse, 0x188, RZ, 0xfc, !PT ;  /* 0x0000018852047812 */ /* 0x041fe200078efcff */
[C---:B------:R-:W-:Y:S02]  /*5780*/  IMAD.HI.U32 R81, R5.reuse, R79, RZ ;  /* 0x0000004f05517227 */ /* 0x040fe400078e00ff */
[----:B------:R-:W-:Y:S01]  /*5790*/  STL [R1+0xde8], R8 ;  /* 0x000de80801007387 */ /* 0x000fe20000100800 */
[----:B-1----:R-:W-:Y:S01]  /*57a0*/  IABS R0, R6 ;  /* 0x0000000600007213 */ /* 0x002fe20000000000 */
[----:B------:R-:W-:Y:S01]  /*57b0*/  IMAD.MOV R81, RZ, RZ, -R81 ;  /* 0x000000ffff517224 */ /* 0x000fe200078e0a51 */
[----:B------:R-:W-:Y:S01]  /*57c0*/  IABS R75, R4 ;  /* 0x00000004004b7213 */ /* 0x000fe20000000000 */
[----:B------:R-:W-:Y:S01]  /*57d0*/  STL [R1+0xdf4], R7 ;  /* 0x000df40701007387 */ /* 0x000fe20000100800 */
[----:B--2---:R-:W-:Y:S01]  /*57e0*/  LOP3.LUT R9, R82, 0x198, RZ, 0xfc, !PT ;  /* 0x0000019852097812 */ /* 0x004fe200078efcff */
[----:B------:R-:W-:-:S02]  /*57f0*/  IMAD.HI.U32 R76, R5, R0, RZ ;  /* 0x00000000054c7227 */ /* 0x000fc400078e00ff */
[----:B------:R0:W-:Y:S02]  /*5800*/  STL [R1+0xdfc], R6 ;  /* 0x000dfc0601007387 */ /* 0x0001e40000100800 */
[----:B------:R-:W-:Y:S02]  /*5810*/  IMAD.HI.U32 R77, R5, R75, RZ ;  /* 0x0000004b054d7227 */ /* 0x000fe400078e00ff */
[----:B------:R1:W-:Y:S02]  /*5820*/  STL [R1+0xe00], R4 ;  /* 0x000e000401007387 */ /* 0x0003e40000100800 */
[----:B------:R-:W-:Y:S02]  /*5830*/  IMAD.MOV R76, RZ, RZ, -R76 ;  /* 0x000000ffff4c7224 */ /* 0x000fe400078e0a4c */
[----:B------:R-:W-:Y:S02]  /*5840*/  IMAD.MOV R77, RZ, RZ, -R77 ;  /* 0x000000ffff4d7224 */ /* 0x000fe400078e0a4d */
[----:B0-----:R-:W-:-:S02]  /*5850*/  IMAD R6, R3, R84, R83 ;  /* 0x0000005403067224 */ /* 0x001fc400078e0253 */
[----:B------:R-:W-:Y:S01]  /*5860*/  IMAD R7, R92, 0x40, R11 ;  /* 0x000000405c077824 */ /* 0x000fe200078e020b */
[----:B------:R-:W-:Y:S01]  /*5870*/  IABS R92, R9 ;  /* 0x00000009005c7213 */ /* 0x000fe20000000000 */
[----:B-1----:R-:W-:Y:S01]  /*5880*/  IMAD R4, R3, R80, R78 ;  /* 0x0000005003047224 */ /* 0x002fe200078e024e */
[----:B------:R0:W-:Y:S01]  /*5890*/  STL [R1+0x14], R6 ;  /* 0x0000140601007387 */ /* 0x0001e20000100800 */
[----:B------:R-:W-:Y:S01]  /*58a0*/  IMAD.U32 R84, RZ, RZ, UR14 ;  /* 0x0000000eff547e24 */ /* 0x000fe2000f8e00ff */
[----:B------:R-:W-:Y:S01]  /*58b0*/  ISETP.GE.AND P1, PT, R7, RZ, PT ;  /* 0x000000ff0700720c */ /* 0x000fe20003f26270 */
[----:B------:R-:W-:Y:S01]  /*58c0*/  IMAD.U32 R83, RZ, RZ, UR14 ;  /* 0x0000000eff537e24 */ /* 0x000fe2000f8e00ff */
[----:B------:R1:W-:Y:S01]  /*58d0*/  STL [R1+0x168], R4 ;  /* 0x0001680401007387 */ /* 0x0003e20000100800 */
[----:B------:R-:W-:Y:S02]  /*58e0*/  IMAD R84, R84, 0x2, R85 ;  /* 0x0000000254547824 */ /* 0x000fe400078e0255 */
[----:B------:R-:W-:-:S02]  /*58f0*/  IMAD.U32 R80, RZ, RZ, UR14 ;  /* 0x0000000eff507e24 */ /* 0x000fc4000f8e00ff */
[----:B------:R-:W-:Y:S02]  /*5900*/  IMAD R83, R83, 0x2, R84 ;  /* 0x0000000253537824 */ /* 0x000fe400078e0254 */
[C---:B0-----:R-:W-:Y:S02]  /*5910*/  IMAD R6, R3.reuse, R81, R79 ;  /* 0x0000005103067224 */ /* 0x041fe400078e024f */
[----:B------:R-:W-:Y:S02]  /*5920*/  IMAD.U32 R81, RZ, RZ, UR14 ;  /* 0x0000000eff517e24 */ /* 0x000fe4000f8e00ff */
[C---:B-1----:R-:W-:Y:S01]  /*5930*/  IMAD R4, R3.reuse, R76, R0 ;  /* 0x0000004c03047224 */ /* 0x042fe200078e0200 */
[----:B------:R-:W-:Y:S01]  /*5940*/  STL [R1+0x28], R6 ;  /* 0x0000280601007387 */ /* 0x000fe20000100800 */
[----:B------:R-:W-:Y:S02]  /*5950*/  IMAD R0, R3, R77, R75 ;  /* 0x0000004d03007224 */ /* 0x000fe400078e024b */
[----:B------:R-:W-:Y:S01]  /*5960*/  IMAD R81, R81, 0x2, R83 ;  /* 0x0000000251517824 */ /* 0x000fe200078e0253 */
[----:B------:R0:W-:Y:S01]  /*5970*/  STL [R1+0x14c], R4 ;  /* 0x00014c0401007387 */ /* 0x0001e20000100800 */
[----:B------:R-:W-:-:S02]  /*5980*/  IMAD.U32 R8, RZ, RZ, UR14 ;  /* 0x0000000eff087e24 */ /* 0x000fc4000f8e00ff */
[----:B------:R-:W-:Y:S01]  /*5990*/  IMAD R80, R80, 0x4, R81 ;  /* 0x0000000450507824 */ /* 0x000fe200078e0251 */
[----:B------:R-:W-:Y:S04]  /*59a0*/  STL [R1+0xe3c], R13 ;  /* 0x000e3c0d01007387 */ /* 0x000fe80000100800 */
[----:B------:R1:W-:Y:S01]  /*59b0*/  STL [R1+0x24], R0 ;  /* 0x0000240001007387 */ /* 0x0003e20000100800 */
[----:B0-----:R-:W-:-:S04]  /*59c0*/  LOP3.LUT R4, R82, 0x18a, RZ, 0xfc, !PT ;  /* 0x0000018a52047812 */ /* 0x001fc800078efcff */
[----:B------:R-:W-:Y:S01]  /*59d0*/  IABS R76, R4 ;  /* 0x00000004004c7213 */ /* 0x000fe20000000000 */
[----:B------:R-:W-:Y:S01]  /*59e0*/  STL [R1+0xd50], R4 ;  /* 0x000d500401007387 */ /* 0x000fe20000100800 */
[----:B-1----:R-:W-:-:S03]  /*59f0*/  LOP3.LUT R0, R82, 0x190, RZ, 0xfc, !PT ;  /* 0x0000019052007812 */ /* 0x002fc600078efcff */
[C---:B------:R-:W-:Y:S01]  /*5a00*/  IMAD.HI.U32 R78, R5.reuse, R76, RZ ;  /* 0x0000004c054e7227 */ /* 0x040fe200078e00ff */
[----:B------:R-:W-:Y:S01]  /*5a10*/  IABS R75, R0 ;  /* 0x00000000004b7213 */ /* 0x000fe20000000000 */
[----:B------:R0:W-:Y:S02]  /*5a20*/  STL [R1+0xdec], R0 ;  /* 0x000dec0001007387 */ /* 0x0001e40000100800 */
[----:B------:R-:W-:Y:S02]  /*5a30*/  IMAD.MOV R78, RZ, RZ, -R78 ;  /* 0x000000ffff4e7224 */ /* 0x000fe400078e0a4e */
[----:B------:R-:W-:Y:S01]  /*5a40*/  IMAD.HI.U32 R77, R5, R75, RZ ;  /* 0x0000004b054d7227 */ /* 0x000fe200078e00ff */
[----:B------:R-:W-:Y:S03]  /*5a50*/  STL [R1+0xa70], R7 ;  /* 0x000a700701007387 */ /* 0x000fe60000100800 */
[----:B------:R-:W-:Y:S01]  /*5a60*/  IMAD.MOV R77, RZ, RZ, -R77 ;  /* 0x000000ffff4d7224 */ /* 0x000fe200078e0a4d */
[----:B0-----:R-:W-:Y:S01]  /*5a70*/  IABS R0, R7 ;  /* 0x0000000700007213 */ /* 0x001fe20000000000 */
[----:B------:R-:W-:-:S02]  /*5a80*/  IMAD R6, R3, R78, R76 ;  /* 0x0000004e03067224 */ /* 0x000fc400078e024c */
[----:B------:R-:W-:Y:S02]  /*5a90*/  IMAD.U32 R78, RZ, RZ, UR14 ;  /* 0x0000000eff4e7e24 */ /* 0x000fe4000f8e00ff */
[----:B------:R-:W-:Y:S01]  /*5aa0*/  IMAD.HI.U32 R79, R93, R0, RZ ;  /* 0x000000005d4f7227 */ /* 0x000fe200078e00ff */
[----:B------:R0:W-:Y:S03]  /*5ab0*/  STL [R1+0x148], R6 ;  /* 0x0001480601007387 */ /* 0x0001e60000100800 */
[----:B------:R-:W-:Y:S02]  /*5ac0*/  IMAD.MOV R79, RZ, RZ, -R79 ;  /* 0x000000ffff4f7224 */ /* 0x000fe400078e0a4f */
[----:B------:R-:W-:Y:S01]  /*5ad0*/  IMAD R4, R3, R77, R75 ;  /* 0x0000004d03047224 */ /* 0x000fe200078e024b */
[----:B------:R-:W-:Y:S01]  /*5ae0*/  IABS R75, R10 ;  /* 0x0000000a004b7213 */ /* 0x000fe20000000000 */
[----:B------:R-:W-:-:S02]  /*5af0*/  IMAD R0, R74, R79, R0 ;  /* 0x0000004f4a007224 */ /* 0x000fc400078e0200 */
[----:B------:R-:W-:Y:S01]  /*5b00*/  IMAD.U32 R79, RZ, RZ, UR14 ;  /* 0x0000000eff4f7e24 */ /* 0x000fe2000f8e00ff */
[----:B0-----:R-:W-:Y:S01]  /*5b10*/  LOP3.LUT R6, R82, 0x19a, RZ, 0xfc, !PT ;  /* 0x0000019a52067812 */ /* 0x001fe200078efcff */
[----:B------:R-:W-:Y:S01]  /*5b20*/  IMAD.U32 R77, RZ, RZ, UR14 ;  /* 0x0000000eff4d7e24 */ /* 0x000fe2000f8e00ff */
[----:B------:R-:W-:Y:S01]  /*5b30*/  ISETP.GT.U32.AND P0, PT, R74, R0, PT ;  /* 0x000000004a00720c */ /* 0x000fe20003f04070 */
[----:B------:R-:W-:Y:S01]  /*5b40*/  IMAD R79, R79, 0x2, R80 ;  /* 0x000000024f4f7824 */ /* 0x000fe200078e0250 */
[----:B------:R0:W-:Y:S01]  /*5b50*/  STL [R1+0x34], R4 ;  /* 0x0000340401007387 */ /* 0x0001e20000100800 */
[----:B------:R-:W-:Y:S01]  /*5b60*/  IMAD.U32 R76, RZ, RZ, UR14 ;  /* 0x0000000eff4c7e24 */ /* 0x000fe2000f8e00ff */
[----:B------:R-:W-:Y:S01]  /*5b70*/  IABS R93, R6 ;  /* 0x00000006005d7213 */ /* 0x000fe20000000000 */
[----:B------:R-:W-:Y:S01]  /*5b80*/  IMAD R78, R78, 0x2, R79 ;  /* 0x000000024e4e7824 */ /* 0x000fe200078e024f */
[----:B------:R-:W-:Y:S01]  /*5b90*/  STL [R1+0xbec], R10 ;  /* 0x000bec0a01007387 */ /* 0x000fe20000100800 */
[----:B------:R-:W-:-:S02]  /*5ba0*/  IMAD.U32 R7, RZ, RZ, UR14 ;  /* 0x0000000eff077e24 */ /* 0x000fc4000f8e00ff */
[----:B------:R-:W-:Y:S01]  /*5bb0*/  IMAD R77, R77, 0x2, R78 ;  /* 0x000000024d4d7824 */ /* 0x000fe200078e024e */
[----:B------:R1:W-:Y:S01]  /*5bc0*/  STL [R1+0xc28], R9 ;  /* 0x000c280901007387 */ /* 0x0003e20000100800 */
[----:B0-----:R-:W-:Y:S02]  /*5bd0*/  IMAD.U32 R4, RZ, RZ, UR14 ;  /* 0x0000000eff047e24 */ /* 0x001fe4000f8e00ff */
[----:B------:R-:W-:Y:S01]  /*5be0*/  @!P0 IMAD.IADD R0, R0, 0x1, -R74 ;  /* 0x0000000100008824 */ /* 0x000fe200078e0a4a */
[----:B------:R0:W-:Y:S01]  /*5bf0*/  STL [R1+0xc48], R6 ;  /* 0x000c480601007387 */ /* 0x0001e20000100800 */
[----:B------:R-:W-:-:S03]  /*5c00*/  IMAD R76, R76, 0x2, R77 ;  /* 0x000000024c4c7824 */ /* 0x000fc600078e024d */
[----:B------:R-:W-:Y:S01]  /*5c10*/  ISETP.GT.U32.AND P0, PT, R74, R0, PT ;  /* 0x000000004a00720c */ /* 0x000fe20003f04070 */
[----:B-1----:R-:W-:-:S04]  /*5c20*/  IMAD.HI.U32 R9, R5, R75, RZ ;  /* 0x0000004b05097227 */ /* 0x002fc800078e00ff */
[----:B------:R-:W-:Y:S02]  /*5c30*/  IMAD R12, R4, 0x2, R76 ;  /* 0x00000002040c7824 */ /* 0x000fe400078e024c */
[----:B0-----:R-:W-:-:S04]  /*5c40*/  IMAD.HI.U32 R6, R5, R92, RZ ;  /* 0x0000005c05067227 */ /* 0x001fc800078e00ff */
[----:B------:R-:W-:-:S04]  /*5c50*/  IMAD.HI.U32 R4, R5, R93, RZ ;  /* 0x0000005d05047227 */ /* 0x000fc800078e00ff */
[----:B------:R-:W-:Y:S02]  /*5c60*/  IMAD.MOV R10, RZ, RZ, -R9 ;  /* 0x000000ffff0a7224 */ /* 0x000fe400078e0a09 */
[----:B------:R-:W-:Y:S02]  /*5c70*/  IMAD.MOV R9, RZ, RZ, -R6 ;  /* 0x000000ffff097224 */ /* 0x000fe400078e0a06 */
[----:B------:R-:W-:Y:S02]  /*5c80*/  IMAD.U32 R6, RZ, RZ, UR14 ;  /* 0x0000000eff067e24 */ /* 0x000fe4000f8e00ff */
[----:B------:R-:W-:Y:S02]  /*5c90*/  IMAD R8, R8, 0x2, R12 ;  /* 0x0000000208087824 */ /* 0x000fe400078e020c */
[----:B------:R-:W-:Y:S02]  /*5ca0*/  IMAD.MOV R4, RZ, RZ, -R4 ;  /* 0x000000ffff047224 */ /* 0x000fe400078e0a04 */
[----:B------:R-:W-:Y:S01]  /*5cb0*/  IMAD R10, R3, R10, R75 ;  /* 0x0000000a030a7224 */ /* 0x000fe200078e024b */
[----:B------:R-:W-:Y:S01]  /*5cc0*/  STL [R1+0x10], R8 ;  /* 0x0000100801007387 */ /* 0x000fe20000100800 */
[----:B------:R-:W-:-:S02]  /*5cd0*/  IMAD.U32 R75, RZ, RZ, UR14 ;  /* 0x0000000eff4b7e24 */ /* 0x000fc4000f8e00ff */
[----:B------:R-:W-:Y:S01]  /*5ce0*/  IMAD R71, R6, 0x4, R8 ;  /* 0x0000000406477824 */ /* 0x000fe200078e0208 */
[----:B------:R-:W-:Y:S01]  /*5cf0*/  STL [R1+0x128], R10 ;  /* 0x0001280a01007387 */ /* 0x000fe20000100800 */
[C---:B------:R-:W-:Y:S01]  /*5d00*/  IMAD R9, R3.reuse, R9, R92 ;  /* 0x0000000903097224 */ /* 0x040fe200078e025c */
[----:B------:R-:W-:Y:S01]  /*5d10*/  LOP3.LUT R6, R82, 0x1a0, RZ, 0xfc, !PT ;  /* 0x000001a052067812 */ /* 0x000fe200078efcff */
[----:B------:R-:W-:Y:S02]  /*5d20*/  IMAD R4, R3, R4, R93 ;  /* 0x0000000403047224 */ /* 0x000fe400078e025d */
[----:B------:R-:W-:Y:S01]  /*5d30*/  @!P0 IMAD.IADD R0, R0, 0x1, -R74 ;  /* 0x0000000100008824 */ /* 0x000fe200078e0a4a */
[----:B------:R-:W-:Y:S01]  /*5d40*/  STL [R1+0x30], R9 ;  /* 0x0000300901007387 */ /* 0x000fe20000100800 */
[----:B------:R-:W-:Y:S01]  /*5d50*/  IMAD.U32 R74, RZ, RZ, UR14 ;  /* 0x0000000eff4a7e24 */ /* 0x000fe2000f8e00ff */
[----:B------:R-:W-:Y:S01]  /*5d60*/  IABS R92, R6 ;  /* 0x00000006005c7213 */ /* 0x000fe20000000000 */
[----:B------:R-:W-:Y:S01]  /*5d70*/  IMAD R93, R75, 0x2, R71 ;  /* 0x000000024b5d7824 */ /* 0x000fe200078e0247 */
[----:B------:R0:W-:Y:S01]  /*5d80*/  STL [R1+0x10c], R4 ;  /* 0x00010c0401007387 */ /* 0x0001e20000100800 */
[----:B------:R-:W-:-:S03]  /*5d90*/  ISETP.NE.AND P0, PT, R2, RZ, PT ;  /* 0x000000ff0200720c */ /* 0x000fc60003f05270 */
[----:B------:R1:W-:Y:S01]  /*5da0*/  STL [R1+0xbe8], R6 ;  /* 0x000be80601007387 */ /* 0x0003e20000100800 */
[----:B0-----:R-:W-:-:S04]  /*5db0*/  IMAD R4, R74, 0x2, R93 ;  /* 0x000000024a047824 */ /* 0x001fc800078e025d */
[----:B-1----:R-:W-:Y:S01]  /*5dc0*/  IMAD R6, R75, 0x2, R4 ;  /* 0x000000024b067824 */ /* 0x002fe200078e0204 */
[----:B------:R-:W-:-:S03]  /*5dd0*/  LOP3.LUT R4, R82, 0x1a2, RZ, 0xfc, !PT ;  /* 0x000001a252047812 */ /* 0x000fc600078efcff */
[----:B------:R-:W-:Y:S01]  /*5de0*/  IMAD R91, R74, 0x2, R6 ;  /* 0x000000024a5b7824 */ /* 0x000fe200078e0206 */
[----:B------:R0:W-:Y:S01]  /*5df0*/  STL [R1+0x2c], R6 ;  /* 0x00002c0601007387 */ /* 0x0001e20000100800 */
[----:B------:R-:W-:Y:S01]  /*5e00*/  IABS R75, R4 ;  /* 0x00000004004b7213 */ /* 0x000fe20000000000 */
[----:B------:R-:W-:Y:S02]  /*5e10*/  IMAD.MOV.U32 R74, RZ, RZ, R0 ;  /* 0x000000ffff4a7224 */ /* 0x000fe400078e0000 */
[----:B------:R1:W-:Y:S01]  /*5e20*/  STL [R1+0xbe0], R4 ;  /* 0x000be00401007387 */ /* 0x0003e20000100800 */
[----:B------:R-:W-:Y:S02]  /*5e30*/  IMAD R90, R7, 0x2, R91 ;  /* 0x00000002075a7824 */ /* 0x000fe400078e025b */
[----:B------:R-:W-:Y:S01]  /*5e40*/  @!P1 IMAD.MOV R74, RZ, RZ, -R74 ;  /* 0x000000ffff4a9224 */ /* 0x000fe200078e0a4a */
[----:B------:R-:W-:Y:S01]  /*5e50*/  @!P0 LOP3.LUT R74, RZ, R2, RZ, 0x33, !PT ;  /* 0x00000002ff4a8212 */ /* 0x000fe200078e33ff */
[----:B0-----:R-:W-:-:S04]  /*5e60*/  IMAD.HI.U32 R6, R5, R92, RZ ;  /* 0x0000005c05067227 */ /* 0x001fc800078e00ff */
[----:B-1----:R-:W-:Y:S02]  /*5e70*/  IMAD.U32 R4, RZ, RZ, UR14 ;  /* 0x0000000eff047e24 */ /* 0x002fe4000f8e00ff */
[----:B------:R-:W-:Y:S02]  /*5e80*/  IMAD.MOV R0, RZ, RZ, -R6 ;  /* 0x000000ffff007224 */ /* 0x000fe400078e0a06 */
[----:B------:R-:W-:Y:S02]  /*5e90*/  IMAD R88, R4, 0x2, R90 ;  /* 0x0000000204587824 */ /* 0x000fe400078e025a */
[----:B------:R-:W-:-:S04]  /*5ea0*/  IMAD.HI.U32 R4, R5, R75, RZ ;  /* 0x0000004b05047227 */ /* 0x000fc800078e00ff */
[----:B------:R-:W-:Y:S02]  /*5eb0*/  IMAD.MOV R2, RZ, RZ, -R4 ;  /* 0x000000ffff027224 */ /* 0x000fe400078e0a04 */
[----:B------:R-:W-:Y:S02]  /*5ec0*/  IMAD R92, R3, R0, R92 ;  /* 0x00000000035c7224 */ /* 0x000fe400078e025c */
[----:B------:R-:W-:Y:S02]  /*5ed0*/  IMAD R13, R7, 0x4, R88 ;  /* 0x00000004070d7824 */ /* 0x000fe400078e0258 */
[----:B------:R-:W-:Y:S01]  /*5ee0*/  IMAD R7, R3, R2, R75 ;  /* 0x0000000203077224 */ /* 0x000fe200078e024b */
[----:B------:R-:W-:Y:S01]  /*5ef0*/  STL [R1+0xe40], R92 ;  /* 0x000e405c01007387 */ /* 0x000fe20000100800 */
[----:B------:R-:W-:Y:S02]  /*5f00*/  IMAD.U32 R6, RZ, RZ, UR14 ;  /* 0x0000000eff067e24 */ /* 0x000fe4000f8e00ff */
[----:B------:R-:W-:Y:S01]  /*5f10*/  IMAD.U32 R4, RZ, RZ, UR14 ;  /* 0x0000000eff047e24 */ /* 0x000fe2000f8e00ff */
[----:B------:R-:W-:Y:S01]  /*5f20*/  STL [R1+0xe44], R11 ;  /* 0x000e440b01007387 */ /* 0x000fe20000100800 */
[----:B------:R-:W-:-:S02]  /*5f30*/  IMAD R12, R6, 0x2, R13 ;  /* 0x00000002060c7824 */ /* 0x000fc400078e020d */
[----:B------:R-:W-:Y:S01]  /*5f40*/  IMAD R0, R11, UR15, RZ ;  /* 0x0000000f0b007c24 */ /* 0x000fe2000f8e02ff */
[----:B------:R0:W-:Y:S01]  /*5f50*/  STL [R1+0xec], R7 ;  /* 0x0000ec0701007387 */ /* 0x0001e20000100800 */
[----:B------:R-:W-:Y:S02]  /*5f60*/  IMAD R10, R4, 0x2, R12 ;  /* 0x00000002040a7824 */ /* 0x000fe400078e020c */
[----:B------:R-:W-:Y:S01]  /*5f70*/  IMAD R74, R74, UR4, RZ ;  /* 0x000000044a4a7c24 */ /* 0x000fe2000f8e02ff */
[----:B------:R-:W-:Y:S01]  /*5f80*/  IADD3 R2, P1, PT, R0, UR18, RZ ;  /* 0x0000001200027c10 */ /* 0x000fe2000ff3e0ff */
[----:B------:R-:W-:-:S03]  /*5f90*/  IMAD R9, R6, 0x2, R10 ;  /* 0x0000000206097824 */ /* 0x000fc600078e020a */
[----:B------:R-:W-:Y:S01]  /*5fa0*/  LEA.HI.X.SX32 R0, R0, UR19, 0x1, P1 ;  /* 0x0000001300007c11 */ /* 0x000fe200088f0eff */
[----:B------:R1:W-:Y:S01]  /*5fb0*/  STL [R1+0xe48], R2 ;  /* 0x000e480201007387 */ /* 0x0003e20000100800 */
[----:B------:R-:W-:Y:S01]  /*5fc0*/  IMAD R8, R4, 0x2, R9 ;  /* 0x0000000204087824 */ /* 0x000fe200078e0209 */
[----:B------:R-:W-:Y:S01]  /*5fd0*/  IADD3 R75, P0, PT, R74, UR16, RZ ;  /* 0x000000104a4b7c10 */ /* 0x000fe2000ff1e0ff */
[--C-:B------:R-:W-:Y:S01]  /*5fe0*/  @!P3 IMAD.IADD R72, R72, 0x1, -R3.reuse ;  /* 0x000000014848b824 */ /* 0x100fe200078e0a03 */
[----:B0-----:R-:W0:Y:S01]  /*5ff0*/  S2R R7, SR_TID.X ;  /* 0x0000000000077919 */ /* 0x001e220000002100 */
[----:B------:R-:W-:Y:S01]  /*6000*/  @!P2 IMAD.IADD R73, R73, 0x1, -R3 ;  /* 0x000000014949a824 */ /* 0x000fe200078e0a03 */
[----:B------:R-:W-:Y:S01]  /*6010*/  LEA.HI.X.SX32 R74, R74, UR17, 0x1, P0 ;  /* 0x000000114a4a7c11 */ /* 0x000fe200080f0eff */
[----:B------:R-:W2:Y:S01]  /*6020*/  LDCU UR16, c[0x0][0x39c] ;  /* 0x00007380ff1077ac */ /* 0x000ea20008000800 */
[----:B------:R3:W-:Y:S01]  /*6030*/  STL [R1+0xe4c], R0 ;  /* 0x000e4c0001007387 */ /* 0x0007e20000100800 */
[----:B-1----:R-:W-:Y:S01]  /*6040*/  IMAD.U32 R2, RZ, RZ, UR14 ;  /* 0x0000000eff027e24 */ /* 0x002fe2000f8e00ff */
[----:B---3--:R-:W-:-:S05]  /*6050*/  LOP3.LUT R0, R82, 0x1a8, RZ, 0xfc, !PT ;  /* 0x000001a852007812 */ /* 0x008fca00078efcff */
[----:B------:R1:W-:Y:S02]  /*6060*/  STL [R1+0xbd4], R0 ;  /* 0x000bd40001007387 */ /* 0x0003e40000100800 */
[----:B-1----:R-:W-:Y:S02]  /*6070*/  IABS R0, R0 ;  /* 0x0000000000007213 */ /* 0x002fe40000000000 */
[C---:B0-----:R-:W-:Y:S02]  /*6080*/  LEA.HI R6, R7.reuse, 0x3e, RZ, 0x1a ;  /* 0x0000003e07067811 */ /* 0x041fe400078fd0ff */
[----:B------:R-:W-:Y:S01]  /*6090*/  LEA.HI R92, R7, 0x2e, RZ, 0x1a ;  /* 0x0000002e075c7811 */ /* 0x000fe200078fd0ff */
[----:B------:R-:W-:Y:S02]  /*60a0*/  IMAD R7, R2, 0x2, R8 ;  /* 0x0000000202077824 */ /* 0x000fe400078e0208 */
[----:B------:R-:W-:Y:S01]  /*60b0*/  IMAD R2, R6, UR14, RZ ;  /* 0x0000000e06027c24 */ /* 0x000fe2000f8e02ff */
[----:B------:R-:W-:Y:S01]  /*60c0*/  LOP3.LUT R6, R82, 0x1aa, RZ, 0xfc, !PT ;  /* 0x000001aa52067812 */ /* 0x000fe200078efcff */
[----:B------:R-:W-:Y:S01]  /*60d0*/  IMAD R11, R92, UR14, RZ ;  /* 0x0000000e5c0b7c24 */ /* 0x000fe2000f8e02ff */
[----:B------:R-:W-:Y:S01]  /*60e0*/  IADD3 R92, P0, PT, R89, R75, RZ ;  /* 0x0000004b595c7210 */ /* 0x000fe20007f1e0ff */
[----:B------:R-:W-:-:S02]  /*60f0*/  IMAD R4, R4, 0x2, R7 ;  /* 0x0000000204047824 */ /* 0x000fc400078e0207 */
[----:B------:R-:W-:Y:S01]  /*6100*/  STL [R1+0xbd0], R6 ;  /* 0x000bd00601007387 */ /* 0x000fe20000100800 */
[----:B------:R-:W-:-:S03]  /*6110*/  LEA.HI.X.SX32 R89, R89, R74, 0x1, P0 ;  /* 0x0000004a59597211 */ /* 0x000fc600000f0eff */
[----:B------:R0:W-:Y:S02]  /*6120*/  STL [R1+0x90], R92 ;  /* 0x0000905c01007387 */ /* 0x0001e40000100800 */
[----:B0-----:R-:W-:-:S04]  /*6130*/  IADD3 R92, P6, PT, R87, R75, RZ ;  /* 0x0000004b575c7210 */ /* 0x001fc80007fde0ff */
[----:B------:R-:W-:Y:S01]  /*6140*/  LEA.HI.X.SX32 R87, R87, R74, 0x1, P6 ;  /* 0x0000004a57577211 */ /* 0x000fe200030f0eff */
[----:B------:R0:W-:Y:S02]  /*6150*/  STL [R1+0x98], R92 ;  /* 0x0000985c01007387 */ /* 0x0001e40000100800 */
[----:B0-----:R-:W-:-:S05]  /*6160*/  IADD3 R92, P1, PT, R86, R75, RZ ;  /* 0x0000004b565c7210 */ /* 0x001fca0007f3e0ff */
[----:B------:R0:W-:Y:S04]  /*6170*/  STL [R1+0xa0], R92 ;  /* 0x0000a05c01007387 */ /* 0x0001e80000100800 */
[----:B------:R1:W-:Y:S01]  /*6180*/  STL [R1+0x8c], R89 ;  /* 0x00008c5901007387 */ /* 0x0003e20000100800 */
[-C--:B0-----:R-:W-:Y:S01]  /*6190*/  IADD3 R92, P5, PT, R85, R75.reuse, RZ ;  /* 0x0000004b555c7210 */ /* 0x081fe20007fbe0ff */
[----:B-1----:R-:W0:Y:S04]  /*61a0*/  S2R R89, SR_TID.X ;  /* 0x0000000000597919 */ /* 0x002e280000002100 */
[----:B------:R1:W-:Y:S04]  /*61b0*/  STL [R1+0xa8], R92 ;  /* 0x0000a85c01007387 */ /* 0x0003e80000100800 */
[----:B-1----:R-:W3:Y:S04]  /*61c0*/  LDL.LU R92, [R1+0x2c] ;  /* 0x00002c00015c7983 */ /* 0x002ee80000300800 */
[----:B------:R1:W-:Y:S02]  /*61d0*/  STL [R1+0x94], R87 ;  /* 0x0000945701007387 */ /* 0x0003e40000100800 */
[----:B-1----:R-:W-:-:S02]  /*61e0*/  IADD3 R87, P0, PT, R84, R75, RZ ;  /* 0x0000004b54577210 */ /* 0x002fc40007f1e0ff */
[----:B0-----:R-:W-:-:S03]  /*61f0*/  LEA.HI R89, R89, 0xe, RZ, 0x1a ;  /* 0x0000000e59597811 */ /* 0x001fc600078fd0ff */
[----:B------:R0:W-:Y:S02]  /*6200*/  STL [R1+0x988], R87 ;  /* 0x0009885701007387 */ /* 0x0001e40000100800 */
[-C--:B0-----:R-:W-:Y:S02]  /*6210*/  LEA.HI.X.SX32 R87, R86, R74.reuse, 0x1, P1 ;  /* 0x0000004a56577211 */ /* 0x081fe400008f0eff */
[----:B------:R-:W4:Y:S01]  /*6220*/  LDL.LU R86, [R1+0x10] ;  /* 0x0000100001567983 */ /* 0x000f220000300800 */
[----:B------:R-:W-:Y:S01]  /*6230*/  IMAD R89, R89, UR14, RZ ;  /* 0x0000000e59597c24 */ /* 0x000fe2000f8e02ff */
[----:B------:R-:W-:Y:S02]  /*6240*/  LEA.HI.X.SX32 R84, R84, R74, 0x1, P0 ;  /* 0x0000004a54547211 */ /* 0x000fe400000f0eff */
[----:B------:R0:W-:Y:S02]  /*6250*/  STL [R1+0x9c], R87 ;  /* 0x00009c5701007387 */ /* 0x0001e40000100800 */
[----:B0-----:R-:W-:-:S05]  /*6260*/  IADD3 R87, P6, PT, R83, R75, RZ ;  /* 0x0000004b53577210 */ /* 0x001fca0007fde0ff */
[----:B------:R0:W-:Y:S02]  /*6270*/  STL [R1+0x984], R87 ;  /* 0x0009845701007387 */ /* 0x0001e40000100800 */
[----:B0-----:R-:W-:Y:S02]  /*6280*/  LEA.HI.X.SX32 R87, R85, R74, 0x1, P5 ;  /* 0x0000004a55577211 */ /* 0x001fe400028f0eff */
[----:B------:R-:W-:-:S03]  /*6290*/  IADD3 R85, P1, PT, R81, R75, RZ ;  /* 0x0000004b51557210 */ /* 0x000fc60007f3e0ff */
[----:B------:R0:W-:Y:S04]  /*62a0*/  STL [R1+0xa4], R87 ;  /* 0x0000a45701007387 */ /* 0x0001e80000100800 */
[----:B------:R1:W-:Y:S04]  /*62b0*/  STL [R1+0x980], R85 ;  /* 0x0009805501007387 */ /* 0x0003e80000100800 */
[----:B------:R2:W-:Y:S01]  /*62c0*/  STL [R1+0xac], R84 ;  /* 0x0000ac5401007387 */ /* 0x0005e20000100800 */
[----:B0-----:R-:W-:Y:S02]  /*62d0*/  IADD3 R87, P5, PT, R89, R75, RZ ;  /* 0x0000004b59577210 */ /* 0x001fe40007fbe0ff */
[----:B-1----:R-:W-:-:S03]  /*62e0*/  LEA.HI.X.SX32 R85, R83, R74, 0x1, P6 ;  /* 0x0000004a53557211 */ /* 0x002fc600030f0eff */
[----:B------:R0:W-:Y:S01]  /*62f0*/  STL [R1+0x97c], R87 ;  /* 0x00097c5701007387 */ /* 0x0001e20000100800 */
[----:B------:R-:W-:Y:S02]  /*6300*/  LEA.HI.X.SX32 R83, R81, R74, 0x1, P1 ;  /* 0x0000004a51537211 */ /* 0x000fe400008f0eff */
[-C--:B--2---:R-:W-:Y:S01]  /*6310*/  IADD3 R84, P0, PT, R80, R75.reuse, RZ ;  /* 0x0000004b50547210 */ /* 0x084fe20007f1e0ff */
[----:B------:R-:W-:Y:S01]  /*6320*/  STL [R1+0xb0], R85 ;  /* 0x0000b05501007387 */ /* 0x000fe20000100800 */
[----:B------:R-:W-:-:S03]  /*6330*/  IADD3 R81, P6, PT, R79, R75, RZ ;  /* 0x0000004b4f517210 */ /* 0x000fc60007fde0ff */
[----:B------:R1:W-:Y:S01]  /*6340*/  STL [R1+0x978], R84 ;  /* 0x0009785401007387 */ /* 0x0003e20000100800 */
[-C--:B------:R-:W-:Y:S01]  /*6350*/  LEA.HI.X.SX32 R79, R79, R74.reuse, 0x1, P6 ;  /* 0x0000004a4f4f7211 */ /* 0x080fe200030f0eff */
[----:B0-----:R-:W0:Y:S02]  /*6360*/  S2R R87, SR_TID.X ;  /* 0x0000000000577919 */ /* 0x001e240000002100 */
[----:B------:R2:W-:Y:S01]  /*6370*/  STL [R1+0xb4], R83 ;  /* 0x0000b45301007387 */ /* 0x0005e20000100800 */
[----:B-1----:R-:W-:Y:S01]  /*6380*/  LEA.HI.X.SX32 R84, R89, R74, 0x1, P5 ;  /* 0x0000004a59547211 */ /* 0x002fe200028f0eff */
[----:B------:R-:W-:Y:S02]  /*6390*/  IMAD.U32 R89, RZ, RZ, UR14 ;  /* 0x0000000eff597e24 */ /* 0x000fe4000f8e00ff */
[----:B------:R1:W-:Y:S02]  /*63a0*/  STL [R1+0x970], R81 ;  /* 0x0009705101007387 */ /* 0x0003e40000100800 */
[----:B------:R-:W-:-:S02]  /*63b0*/  IMAD R89, R89, 0x2, R76 ;  /* 0x0000000259597824 */ /* 0x000fc400078e024c */
[----:B------:R-:W-:Y:S01]  /*63c0*/  STL [R1+0x96c], R84 ;  /* 0x00096c5401007387 */ /* 0x000fe20000100800 */
[----:B--2---:R-:W-:Y:S02]  /*63d0*/  IADD3 R83, P1, PT, R78, R75, RZ ;  /* 0x0000004b4e537210 */ /* 0x004fe40007f3e0ff */
[----:B-1----:R-:W-:-:S03]  /*63e0*/  LEA.HI.X.SX32 R81, R80, R74, 0x1, P0 ;  /* 0x0000004a50517211 */ /* 0x002fc600000f0eff */
[----:B------:R-:W-:Y:S01]  /*63f0*/  STL [R1+0x974], R83 ;  /* 0x0009745301007387 */ /* 0x000fe20000100800 */
[----:B------:R-:W-:Y:S02]  /*6400*/  IADD3 R80, P5, PT, R77, R75, RZ ;  /* 0x0000004b4d507210 */ /* 0x000fe40007fbe0ff */
[----:B------:R-:W-:Y:S01]  /*6410*/  LEA.HI.X.SX32 R78, R78, R74, 0x1, P1 ;  /* 0x0000004a4e4e7211 */ /* 0x000fe200008f0eff */
[----:B------:R-:W-:Y:S04]  /*6420*/  STL [R1+0xb8], R81 ;  /* 0x0000b85101007387 */ /* 0x000fe80000100800 */
[----:B------:R1:W-:Y:S04]  /*6430*/  STL [R1+0x968], R80 ;  /* 0x0009685001007387 */ /* 0x0003e80000100800 */
[----:B------:R2:W-:Y:S01]  /*6440*/  STL [R1+0xbc], R79 ;  /* 0x0000bc4f01007387 */ /* 0x0005e20000100800 */
[----:B0-----:R-:W-:-:S02]  /*6450*/  LEA.HI R87, R87, 0x1e, RZ, 0x1a ;  /* 0x0000001e57577811 */ /* 0x001fc400078fd0ff */
[----:B-1----:R-:W-:-:S03]  /*6460*/  IADD3 R80, P0, PT, R76, R75, RZ ;  /* 0x0000004b4c507210 */ /* 0x002fc60007f1e0ff */
[----:B------:R-:W-:Y:S01]  /*6470*/  IMAD R87, R87, UR14, RZ ;  /* 0x0000000e57577c24 */ /* 0x000fe2000f8e02ff */
[----:B--2---:R-:W-:Y:S01]  /*6480*/  IADD3 R79, P6, PT, R89, R75, RZ ;  /* 0x0000004b594f7210 */ /* 0x004fe20007fde0ff */
[----:B------:R-:W-:Y:S01]  /*6490*/  STL [R1+0x964], R80 ;  /* 0x0009645001007387 */ /* 0x000fe20000100800 */
[----:B------:R-:W-:-:S03]  /*64a0*/  LEA.HI.X.SX32 R76, R76, R74, 0x1, P0 ;  /* 0x0000004a4c4c7211 */ /* 0x000fc600000f0eff */
[----:B------:R0:W-:Y:S04]  /*64b0*/  STL [R1+0xc0], R78 ;  /* 0x0000c04e01007387 */ /* 0x0001e80000100800 */
[----:B------:R-:W-:Y:S01]  /*64c0*/  STL [R1+0x960], R79 ;  /* 0x0009604f01007387 */ /* 0x000fe20000100800 */
[----:B0-----:R-:W-:-:S05]  /*64d0*/  LEA.HI.X.SX32 R78, R77, R74, 0x1, P5 ;  /* 0x0000004a4d4e7211 */ /* 0x001fca00028f0eff */
[----:B------:R0:W-:Y:S02]  /*64e0*/  STL [R1+0xc4], R78 ;  /* 0x0000c44e01007387 */ /* 0x0001e40000100800 */
[-C--:B0-----:R-:W-:Y:S02]  /*64f0*/  IADD3 R78, P5, PT, R87, R75.reuse, RZ ;  /* 0x0000004b574e7210 */ /* 0x081fe40007fbe0ff */
[----:B----4-:R-:W-:-:S05]  /*6500*/  IADD3 R77, P1, PT, R86, R75, RZ ;  /* 0x0000004b564d7210 */ /* 0x010fca0007f3e0ff */
[----:B------:R0:W-:Y:S04]  /*6510*/  STL [R1+0x95c], R77 ;  /* 0x00095c4d01007387 */ /* 0x0001e80000100800 */
[----:B------:R1:W-:Y:S04]  /*6520*/  STL [R1+0xc8], R76 ;  /* 0x0000c84c01007387 */ /* 0x0003e80000100800 */
[----:B------:R2:W-:Y:S01]  /*6530*/  STL [R1+0x8e4], R78 ;  /* 0x0008e44e01007387 */ /* 0x0005e20000100800 */
[----:B0-----:R-:W-:Y:S01]  /*6540*/  LEA.HI.X.SX32 R77, R89, R74, 0x1, P6 ;  /* 0x0000004a594d7211 */ /* 0x001fe200030f0eff */
[----:B------:R-:W-:Y:S01]  /*6550*/  IMAD.U32 R89, RZ, RZ, UR14 ;  /* 0x0000000eff597e24 */ /* 0x000fe2000f8e00ff */
[----:B-1----:R-:W-:-:S03]  /*6560*/  IADD3 R76, P0, PT, R71, R75, RZ ;  /* 0x0000004b474c7210 */ /* 0x002fc60007f1e0ff */
[----:B------:R0:W-:Y:S01]  /*6570*/  STL [R1+0xcc], R77 ;  /* 0x0000cc4d01007387 */ /* 0x0001e20000100800 */
[----:B------:R-:W-:Y:S01]  /*6580*/  IMAD R89, R89, 0x2, R93 ;  /* 0x0000000259597824 */ /* 0x000fe200078e025d */
[-C--:B--2---:R-:W-:Y:S02]  /*6590*/  LEA.HI.X.SX32 R78, R87, R74.reuse, 0x1, P5 ;  /* 0x0000004a574e7211 */ /* 0x084fe400028f0eff */
[----:B------:R1:W-:Y:S01]  /*65a0*/  STL [R1+0x8ec], R76 ;  /* 0x0008ec4c01007387 */ /* 0x0003e20000100800 */
[----:B0-----:R-:W-:Y:S02]  /*65b0*/  IADD3 R77, P6, PT, R93, R75, RZ ;  /* 0x0000004b5d4d7210 */ /* 0x001fe40007fde0ff */
[----:B-1----:R-:W-:-:S05]  /*65c0*/  LEA.HI.X.SX32 R76, R86, R74, 0x1, P1 ;  /* 0x0000004a564c7211 */ /* 0x002fca00008f0eff */
[----:B------:R0:W-:Y:S04]  /*65d0*/  STL [R1+0x8dc], R76 ;  /* 0x0008dc4c01007387 */ /* 0x0001e80000100800 */
[----:B------:R1:W-:Y:S04]  /*65e0*/  STL [R1+0x8f4], R77 ;  /* 0x0008f44d01007387 */ /* 0x0003e80000100800 */
[----:B------:R2:W-:Y:S01]  /*65f0*/  STL [R1+0x8e0], R78 ;  /* 0x0008e04e01007387 */ /* 0x0005e20000100800 */
[----:B0-----:R-:W-:Y:S02]  /*6600*/  IADD3 R76, P1, PT, R89, R75, RZ ;  /* 0x0000004b594c7210 */ /* 0x001fe40007f3e0ff */
[----:B-1----:R-:W-:-:S02]  /*6610*/  LEA.HI.X.SX32 R77, R71, R74, 0x1, P0 ;  /* 0x0000004a474d7211 */ /* 0x002fc400000f0eff */
[----:B------:R-:W4:Y:S01]  /*6620*/  LDL.LU R71, [R1+0xe6c] ;  /* 0x000e6c0001477983 */ /* 0x000f220000300800 */
[----:B------:R-:W-:Y:S02]  /*6630*/  ISETP.GT.U32.AND P3, PT, R3, R67, PT ;  /* 0x000000430300720c */ /* 0x000fe40003f64070 */
[----:B--2---:R-:W-:Y:S01]  /*6640*/  LEA.HI.X.SX32 R78, R93, R74, 0x1, P6 ;  /* 0x0000004a5d4e7211 */ /* 0x004fe200030f0eff */
[----:B------:R3:W-:Y:S01]  /*6650*/  STL [R1+0x8fc], R76 ;  /* 0x0008fc4c01007387 */ /* 0x0007e20000100800 */
[----:B------:R-:W-:-:S03]  /*6660*/  ISETP.GT.U32.AND P2, PT, R3, R68, PT ;  /* 0x000000440300720c */ /* 0x000fc60003f44070 */
[----:B------:R0:W-:Y:S01]  /*6670*/  STL [R1+0x8e8], R77 ;  /* 0x0008e84d01007387 */ /* 0x0001e20000100800 */
[----:B---3--:R-:W-:-:S05]  /*6680*/  IADD3 R76, P5, PT, R92, R75, RZ ;  /* 0x0000004b5c4c7210 */ /* 0x008fca0007fbe0ff */
[--C-:B------:R-:W-:Y:S01]  /*6690*/  @!P3 IMAD.IADD R67, R67, 0x1, -R3.reuse ;  /* 0x000000014343b824 */ /* 0x100fe200078e0a03 */
[----:B------:R-:W-:Y:S02]  /*66a0*/  ISETP.GT.U32.AND P3, PT, R3, R62, PT ;  /* 0x0000003e0300720c */ /* 0x000fe40003f64070 */
[----:B0-----:R-:W-:Y:S01]  /*66b0*/  IADD3 R77, P0, PT, R91, R75, RZ ;  /* 0x0000004b5b4d7210 */ /* 0x001fe20007f1e0ff */
[----:B------:R0:W-:Y:S01]  /*66c0*/  STL [R1+0x904], R76 ;  /* 0x0009044c01007387 */ /* 0x0001e20000100800 */
[--C-:B------:R-:W-:Y:S01]  /*66d0*/  @!P2 IMAD.IADD R68, R68, 0x1, -R3.reuse ;  /* 0x000000014444a824 */ /* 0x100fe200078e0a03 */
[----:B------:R-:W-:Y:S02]  /*66e0*/  ISETP.GT.U32.AND P2, PT, R3, R63, PT ;  /* 0x0000003f0300720c */ /* 0x000fe40003f44070 */
[----:B------:R1:W-:Y:S04]  /*66f0*/  STL [R1+0x8f0], R78 ;  /* 0x0008f04e01007387 */ /* 0x0003e80000100800 */
[----:B------:R2:W-:Y:S01]  /*6700*/  STL [R1+0x90c], R77 ;  /* 0x00090c4d01007387 */ /* 0x0005e20000100800 */
[----:B0-----:R-:W-:Y:S01]  /*6710*/  LEA.HI.X.SX32 R76, R89, R74, 0x1, P1 ;  /* 0x0000004a594c7211 */ /* 0x001fe200008f0eff */
[----:B------:R-:W-:Y:S01]  /*6720*/  @!P3 IMAD.IADD R62, R62, 0x1, -R3 ;  /* 0x000000013e3eb824 */ /* 0x000fe200078e0a03 */
[----:B------:R-:W-:-:S02]  /*6730*/  ISETP.GT.U32.AND P3, PT, R3, R57, PT ;  /* 0x000000390300720c */ /* 0x000fc40003f64070 */
[-C--:B-1----:R-:W-:Y:S01]  /*6740*/  IADD3 R78, P6, PT, R90, R75.reuse, RZ ;  /* 0x0000004b5a4e7210 */ /* 0x082fe20007fde0ff */
[----:B------:R0:W-:Y:S01]  /*6750*/  STL [R1+0x8f8], R76 ;  /* 0x0008f84c01007387 */ /* 0x0001e20000100800 */
[--C-:B------:R-:W-:Y:S01]  /*6760*/  @!P2 IMAD.IADD R63, R63, 0x1, -R3.reuse ;  /* 0x000000013f3fa824 */ /* 0x100fe200078e0a03 */
[----:B------:R-:W-:Y:S02]  /*6770*/  ISETP.GT.U32.AND P2, PT, R3, R58, PT ;  /* 0x0000003a0300720c */ /* 0x000fe40003f44070 */
[----:B--2---:R-:W-:Y:S01]  /*6780*/  LEA.HI.X.SX32 R77, R92, R74, 0x1, P5 ;  /* 0x0000004a5c4d7211 */ /* 0x004fe200028f0eff */
[----:B------:R1:W-:Y:S04]  /*6790*/  STL [R1+0x914], R78 ;  /* 0x0009144e01007387 */ /* 0x0003e80000100800 */
[----:B------:R2:W-:Y:S01]  /*67a0*/  STL [R1+0x900], R77 ;  /* 0x0009004d01007387 */ /* 0x0005e20000100800 */
[----:B0-----:R-:W-:Y:S01]  /*67b0*/  IADD3 R76, P1, PT, R88, R75, RZ ;  /* 0x0000004b584c7210 */ /* 0x001fe20007f3e0ff */
[----:B------:R-:W-:Y:S01]  /*67c0*/  @!P3 IMAD.IADD R57, R57, 0x1, -R3 ;  /* 0x000000013939b824 */ /* 0x000fe200078e0a03 */
[----:B------:R-:W-:-:S02]  /*67d0*/  ISETP.GT.U32.AND P3, PT, R3, R52, PT ;  /* 0x000000340300720c */ /* 0x000fc40003f64070 */
[-C--:B-1----:R-:W-:Y:S01]  /*67e0*/  LEA.HI.X.SX32 R78, R91, R74.reuse, 0x1, P0 ;  /* 0x0000004a5b4e7211 */ /* 0x082fe200000f0eff */
[----:B------:R0:W-:Y:S01]  /*67f0*/  STL [R1+0x91c], R76 ;  /* 0x00091c4c01007387 */ /* 0x0001e20000100800 */
[--C-:B------:R-:W-:Y:S01]  /*6800*/  @!P2 IMAD.IADD R58, R58, 0x1, -R3.reuse ;  /* 0x000000013a3aa824 */ /* 0x100fe200078e0a03 */
[----:B------:R-:W-:Y:S02]  /*6810*/  ISETP.GT.U32.AND P2, PT, R3, R53, PT ;  /* 0x000000350300720c */ /* 0x000fe40003f44070 */
[C---:B--2---:R-:W-:Y:S01]  /*6820*/  IADD3 R77, P5, PT, R11.reuse, R75, RZ ;  /* 0x0000004b0b4d7210 */ /* 0x044fe20007fbe0ff */
[----:B------:R1:W-:Y:S03]  /*6830*/  STL [R1+0x908], R78 ;  /* 0x0009084e01007387 */ /* 0x0003e60000100800 */
[-C--:B------:R-:W-:Y:S01]  /*6840*/  LEA.HI.X.SX32 R11, R11, R74.reuse, 0x1, P5 ;  /* 0x0000004a0b0b7211 */ /* 0x080fe200028f0eff */
        /* <DEDUP_REMOVED lines=9> */
[----:B------:R-:W-:Y:S04]  /*68e0*/  STL [R1+0x92c], R78 ;  /* 0x00092c4e01007387 */ /* 0x000fe80000100800 */
[----:B------:R1:W-:Y:S01]  /*68f0*/  STL [R1+0x918], R77 ;  /* 0x0009184d01007387 */ /* 0x0003e20000100800 */
[----:B0-----:R-:W-:Y:S01]  /*6900*/  IADD3 R76, P6, PT, R12, R75, RZ ;  /* 0x0000004b0c4c7210 */ /* 0x001fe20007fde0ff */
[----:B------:R-:W-:Y:S01]  /*6910*/  @!P3 IMAD.IADD R47, R47, 0x1, -R3 ;  /* 0x000000012f2fb824 */ /* 0x000fe200078e0a03 */
[----:B------:R-:W-:-:S03]  /*6920*/  ISETP.GT.U32.AND P3, PT, R3, R42, PT ;  /* 0x0000002a0300720c */ /* 0x000fc60003f64070 */
[----:B------:R0:W-:Y:S01]  /*6930*/  STL [R1+0x934], R76 ;  /* 0x0009344c01007387 */ /* 0x0001e20000100800 */
[----:B------:R-:W-:Y:S01]  /*6940*/  @!P2 IMAD.IADD R48, R48, 0x1, -R3 ;  /* 0x000000013030a824 */ /* 0x000fe200078e0a03 */
[----:B------:R-:W-:Y:S02]  /*6950*/  ISETP.GT.U32.AND P2, PT, R3, R43, PT ;  /* 0x0000002b0300720c */ /* 0x000fe40003f44070 */
[----:B-1----:R-:W-:Y:S01]  /*6960*/  IADD3 R77, P1, PT, R10, R75, RZ ;  /* 0x0000004b0a4d7210 */ /* 0x002fe20007f3e0ff */
[----:B------:R1:W-:Y:S04]  /*6970*/  STL [R1+0x920], R11 ;  /* 0x0009200b01007387 */ /* 0x0003e80000100800 */
[----:B------:R-:W-:Y:S01]  /*6980*/  STL [R1+0x93c], R77 ;  /* 0x00093c4d01007387 */ /* 0x000fe20000100800 */
[----:B0-----:R-:W-:-:S02]  /*6990*/  LEA.HI.X.SX32 R76, R13, R74, 0x1, P0 ;  /* 0x0000004a0d4c7211 */ /* 0x001fc400000f0eff */
[----:B------:R-:W-:Y:S02]  /*69a0*/  LEA.HI.X.SX32 R13, R12, R74, 0x1, P6 ;  /* 0x0000004a0c0d7211 */ /* 0x000fe400030f0eff */
[-C--:B------:R-:W-:Y:S01]  /*69b0*/  IADD3 R12, P5, PT, R8, R75.reuse, RZ ;  /* 0x0000004b080c7210 */ /* 0x080fe20007fbe0ff */
[----:B------:R0:W-:Y:S01]  /*69c0*/  STL [R1+0x928], R76 ;  /* 0x0009284c01007387 */ /* 0x0001e20000100800 */
[----:B-1----:R-:W-:-:S04]  /*69d0*/  IADD3 R11, P0, PT, R9, R75, RZ ;  /* 0x0000004b090b7210 */ /* 0x002fc80007f1e0ff */
[----:B------:R-:W-:Y:S01]  /*69e0*/  LEA.HI.X.SX32 R9, R9, R74, 0x1, P0 ;  /* 0x0000004a09097211 */ /* 0x000fe200000f0eff */
[----:B------:R1:W-:Y:S04]  /*69f0*/  STL [R1+0x944], R11 ;  /* 0x0009440b01007387 */ /* 0x0003e80000100800 */
[----:B------:R-:W-:Y:S01]  /*6a00*/  STL [R1+0x930], R13 ;  /* 0x0009300d01007387 */ /* 0x000fe20000100800 */
[----:B0-----:R-:W-:-:S03]  /*6a10*/  IABS R76, R6 ;  /* 0x00000006004c7213 */ /* 0x001fc60000000000 */
[----:B------:R-:W-:Y:S01]  /*6a20*/  STL [R1+0x94c], R12 ;  /* 0x00094c0c01007387 */ /* 0x000fe20000100800 */
[----:B-1----:R-:W-:Y:S02]  /*6a30*/  LEA.HI.X.SX32 R11, R10, R74, 0x1, P1 ;  /* 0x0000004a0a0b7211 */ /* 0x002fe400008f0eff */
[----:B------:R-:W-:-:S03]  /*6a40*/  IADD3 R10, P1, PT, R7, R75, RZ ;  /* 0x0000004b070a7210 */ /* 0x000fc60007f3e0ff */
[----:B------:R-:W-:Y:S04]  /*6a50*/  STL [R1+0x938], R11 ;  /* 0x0009380b01007387 */ /* 0x000fe80000100800 */
[----:B------:R0:W-:Y:S04]  /*6a60*/  STL [R1+0x954], R10 ;  /* 0x0009540a01007387 */ /* 0x0001e80000100800 */
[----:B------:R1:W-:Y:S01]  /*6a70*/  STL [R1+0x940], R9 ;  /* 0x0009400901007387 */ /* 0x0003e20000100800 */
[-C--:B0-----:R-:W-:Y:S02]  /*6a80*/  LEA.HI.X.SX32 R10, R8, R74.reuse, 0x1, P5 ;  /* 0x0000004a080a7211 */ /* 0x081fe400028f0eff */
[----:B------:R-:W-:-:S02]  /*6a90*/  LEA.HI.X.SX32 R8, R7, R74, 0x1, P1 ;  /* 0x0000004a07087211 */ /* 0x000fc400008f0eff */
[-C--:B-1----:R-:W-:Y:S01]  /*6aa0*/  IADD3 R9, P5, PT, R4, R75.reuse, RZ ;  /* 0x0000004b04097210 */ /* 0x082fe20007fbe0ff */
[----:B------:R-:W-:Y:S01]  /*6ab0*/  STL [R1+0x948], R10 ;  /* 0x0009480a01007387 */ /* 0x000fe20000100800 */
[----:B------:R-:W-:Y:S01]  /*6ac0*/  IADD3 R7, P1, PT, R2, R75, RZ ;  /* 0x0000004b02077210 */ /* 0x000fe20007f3e0ff */
[----:B------:R-:W-:Y:S01]  /*6ad0*/  IMAD.HI.U32 R75, R5, R0, RZ ;  /* 0x00000000054b7227 */ /* 0x000fe200078e00ff */
[-C--:B------:R-:W-:Y:S01]  /*6ae0*/  LEA.HI.X.SX32 R4, R4, R74.reuse, 0x1, P5 ;  /* 0x0000004a04047211 */ /* 0x080fe200028f0eff */
[----:B------:R-:W-:Y:S01]  /*6af0*/  STL [R1+0x958], R9 ;  /* 0x0009580901007387 */ /* 0x000fe20000100800 */
[----:B------:R-:W-:Y:S01]  /*6b00*/  LEA.HI.X.SX32 R2, R2, R74, 0x1, P1 ;  /* 0x0000004a02027211 */ /* 0x000fe200008f0eff */
[----:B------:R-:W-:Y:S01]  /*6b10*/  IMAD.MOV.U32 R74, RZ, RZ, R76 ;  /* 0x000000ffff4a7224 */ /* 0x000fe200078e004c */
[----:B------:R-:W-:Y:S01]  /*6b20*/  ISETP.GT.U32.AND P5, PT, R3, R70, PT ;  /* 0x000000460300720c */ /* 0x000fe20003fa4070 */
[----:B------:R-:W-:Y:S01]  /*6b30*/  IMAD.MOV R75, RZ, RZ, -R75 ;  /* 0x000000ffff4b7224 */ /* 0x000fe200078e0a4b */
[----:B------:R-:W-:Y:S01]  /*6b40*/  STL [R1+0x950], R8 ;  /* 0x0009500801007387 */ /* 0x000fe20000100800 */
[----:B------:R-:W-:Y:S01]  /*6b50*/  IMAD.HI.U32 R89, R5, R74, RZ ;  /* 0x0000004a05597227 */ /* 0x000fe200078e00ff */
[----:B------:R-:W-:-:S02]  /*6b60*/  ISETP.GT.U32.AND P1, PT, R3, R69, PT ;  /* 0x000000450300720c */ /* 0x000fc40003f24070 */
[----:B------:R-:W-:Y:S01]  /*6b70*/  STL [R1+0x8d8], R7 ;  /* 0x0008d80701007387 */ /* 0x000fe20000100800 */
[C---:B------:R-:W-:Y:S01]  /*6b80*/  IMAD R75, R3.reuse, R75, R0 ;  /* 0x0000004b034b7224 */ /* 0x040fe200078e0200 */
[----:B------:R-:W-:Y:S01]  /*6b90*/  LOP3.LUT R0, R82, 0x1b0, RZ, 0xfc, !PT ;  /* 0x000001b052007812 */ /* 0x000fe200078efcff */
[----:B------:R-:W-:Y:S01]  /*6ba0*/  IMAD.MOV R89, RZ, RZ, -R89 ;  /* 0x000000ffff597224 */ /* 0x000fe200078e0a59 */
[----:B------:R0:W-:Y:S03]  /*6bb0*/  STL [R1+0x8d0], R4 ;  /* 0x0008d00401007387 */ /* 0x0001e60000100800 */
[C---:B------:R-:W-:Y:S01]  /*6bc0*/  IMAD R89, R3.reuse, R89, R74 ;  /* 0x0000005903597224 */ /* 0x040fe200078e024a */
[----:B------:R-:W-:Y:S01]  /*6bd0*/  STL [R1+0x8d4], R2 ;  /* 0x0008d40201007387 */ /* 0x000fe20000100800 */
[----:B------:R-:W-:Y:S01]  /*6be0*/  IABS R74, R0 ;  /* 0x00000000004a7213 */ /* 0x000fe20000000000 */
[--C-:B------:R-:W-:Y:S01]  /*6bf0*/  @!P5 IMAD.IADD R70, R70, 0x1, -R3.reuse ;  /* 0x000000014646d824 */ /* 0x100fe200078e0a03 */
[----:B------:R-:W-:Y:S01]  /*6c00*/  ISETP.GT.U32.AND P5, PT, R3, R65, PT ;  /* 0x000000410300720c */ /* 0x000fe20003fa4070 */
[----:B------:R-:W-:Y:S01]  /*6c10*/  STL [R1+0xe50], R75 ;  /* 0x000e504b01007387 */ /* 0x000fe20000100800 */
[----:B------:R-:W-:Y:S01]  /*6c20*/  @!P1 IMAD.IADD R69, R69, 0x1, -R3 ;  /* 0x0000000145459824 */ /* 0x000fe200078e0a03 */
[----:B0-----:R-:W-:Y:S01]  /*6c30*/  LOP3.LUT R4, R82, 0x1c2, RZ, 0xfc, !PT ;  /* 0x000001c252047812 */ /* 0x001fe200078efcff */
[----:B------:R-:W-:Y:S01]  /*6c40*/  IMAD.HI.U32 R77, R5, R74, RZ ;  /* 0x0000004a054d7227 */ /* 0x000fe200078e00ff */
[----:B------:R0:W-:Y:S01]  /*6c50*/  STL [R1+0xbcc], R0 ;  /* 0x000bcc0001007387 */ /* 0x0001e20000100800 */
[----:B------:R-:W-:-:S02]  /*6c60*/  ISETP.GT.U32.AND P1, PT, R3, R64, PT ;  /* 0x000000400300720c */ /* 0x000fc40003f24070 */
[----:B------:R-:W-:Y:S01]  /*6c70*/  IMAD.MOV R77, RZ, RZ, -R77 ;  /* 0x000000ffff4d7224 */ /* 0x000fe200078e0a4d */
[----:B------:R-:W-:Y:S03]  /*6c80*/  STL [R1+0xe54], R89 ;  /* 0x000e545901007387 */ /* 0x000fe60000100800 */
[----:B------:R-:W-:Y:S02]  /*6c90*/  IMAD R74, R3, R77, R74 ;  /* 0x0000004d034a7224 */ /* 0x000fe400078e024a */
[--C-:B------:R-:W-:Y:S01]  /*6ca0*/  @!P5 IMAD.IADD R65, R65, 0x1, -R3.reuse ;  /* 0x000000014141d824 */ /* 0x100fe200078e0a03 */
[----:B0-----:R-:W-:Y:S02]  /*6cb0*/  LOP3.LUT R0, R82, 0x1b2, RZ, 0xfc, !PT ;  /* 0x000001b252007812 */ /* 0x001fe400078efcff */
[C---:B------:R-:W-:Y:S02]  /*6cc0*/  ISETP.GT.U32.AND P5, PT, R3.reuse, R60, PT ;  /* 0x0000003c0300720c */ /* 0x040fe40003fa4070 */
[----:B------:R-:W-:Y:S01]  /*6cd0*/  IABS R76, R0 ;  /* 0x00000000004c7213 */ /* 0x000fe20000000000 */
[----:B------:R0:W-:Y:S01]  /*6ce0*/  STL [R1+0xbc4], R0 ;  /* 0x000bc40001007387 */ /* 0x0001e20000100800 */
[----:B------:R-:W-:Y:S01]  /*6cf0*/  @!P1 IMAD.IADD R64, R64, 0x1, -R3 ;  /* 0x0000000140409824 */ /* 0x000fe200078e0a03 */
[----:B------:R-:W-:-:S02]  /*6d00*/  ISETP.GT.U32.AND P1, PT, R3, R59, PT ;  /* 0x0000003b0300720c */ /* 0x000fc40003f24070 */
[----:B------:R-:W-:Y:S01]  /*6d10*/  IMAD.HI.U32 R87, R5, R76, RZ ;  /* 0x0000004c05577227 */ /* 0x000fe200078e00ff */
[----:B------:R-:W-:Y:S03]  /*6d20*/  STL [R1+0xe58], R74 ;  /* 0x000e584a01007387 */ /* 0x000fe60000100800 */
[----:B------:R-:W-:Y:S01]  /*6d30*/  IMAD.MOV R87, RZ, RZ, -R87 ;  /* 0x000000ffff577224 */ /* 0x000fe200078e0a57 */
[----:B0-----:R-:W-:Y:S01]  /*6d40*/  LOP3.LUT R0, R82, 0x1b8, RZ, 0xfc, !PT ;  /* 0x000001b852007812 */ /* 0x001fe200078efcff */
[--C-:B------:R-:W-:Y:S01]  /*6d50*/  @!P5 IMAD.IADD R60, R60, 0x1, -R3.reuse ;  /* 0x000000013c3cd824 */ /* 0x100fe200078e0a03 */
[C---:B------:R-:W-:Y:S01]  /*6d60*/  ISETP.GT.U32.AND P5, PT, R3.reuse, R55, PT ;  /* 0x000000370300720c */ /* 0x040fe20003fa4070 */
[----:B------:R-:W-:Y:S01]  /*6d70*/  IMAD R87, R3, R87, R76 ;  /* 0x0000005703577224 */ /* 0x000fe200078e024c */
[----:B------:R-:W-:Y:S01]  /*6d80*/  IABS R76, R0 ;  /* 0x00000000004c7213 */ /* 0x000fe20000000000 */
[----:B------:R0:W-:Y:S01]  /*6d90*/  STL [R1+0xbc8], R0 ;  /* 0x000bc80001007387 */ /* 0x0001e20000100800 */
[----:B------:R-:W-:Y:S01]  /*6da0*/  @!P1 IMAD.IADD R59, R59, 0x1, -R3 ;  /* 0x000000013b3b9824 */ /* 0x000fe200078e0a03 */
[----:B------:R-:W-:-:S02]  /*6db0*/  ISETP.GT.U32.AND P1, PT, R3, R54, PT ;  /* 0x000000360300720c */ /* 0x000fc40003f24070 */
[----:B------:R1:W-:Y:S01]  /*6dc0*/  STL [R1+0xe5c], R87 ;  /* 0x000e5c5701007387 */ /* 0x0003e20000100800 */
[----:B0-----:R-:W-:-:S05]  /*6dd0*/  LOP3.LUT R0, R82, 0x1ba, RZ, 0xfc, !PT ;  /* 0x000001ba52007812 */ /* 0x001fca00078efcff */
[--C-:B------:R-:W-:Y:S01]  /*6de0*/  @!P5 IMAD.IADD R55, R55, 0x1, -R3.reuse ;  /* 0x000000013737d824 */ /* 0x100fe200078e0a03 */
[----:B------:R-:W-:Y:S01]  /*6df0*/  ISETP.GT.U32.AND P5, PT, R3, R50, PT ;  /* 0x000000320300720c */ /* 0x000fe20003fa4070 */
[----:B------:R-:W-:Y:S01]  /*6e00*/  IMAD.HI.U32 R78, R5, R76, RZ ;  /* 0x0000004c054e7227 */ /* 0x000fe200078e00ff */
[----:B------:R-:W-:Y:S01]  /*6e10*/  IABS R77, R0 ;  /* 0x00000000004d7213 */ /* 0x000fe20000000000 */
[----:B------:R0:W-:Y:S02]  /*6e20*/  STL [R1+0xbc0], R0 ;  /* 0x000bc00001007387 */ /* 0x0001e40000100800 */
[--C-:B------:R-:W-:Y:S01]  /*6e30*/  @!P1 IMAD.IADD R54, R54, 0x1, -R3.reuse ;  /* 0x0000000136369824 */ /* 0x100fe200078e0a03 */
[C---:B------:R-:W-:Y:S01]  /*6e40*/  ISETP.GT.U32.AND P1, PT, R3.reuse, R49, PT ;  /* 0x000000310300720c */ /* 0x040fe20003f24070 */
[----:B------:R-:W2:Y:S04]  /*6e50*/  LDL R10, [R1+0x68] ;  /* 0x00006800010a7983 */ /* 0x000ea80000100800 */
[----:B------:R-:W3:Y:S02]  /*6e60*/  LDL R12, [R1+0x7c] ;  /* 0x00007c00010c7983 */ /* 0x000ee40000100800 */
[----:B------:R-:W-:Y:S01]  /*6e70*/  @!P5 IMAD.IADD R50, R50, 0x1, -R3 ;  /* 0x000000013232d824 */ /* 0x000fe200078e0a03 */
[----:B------:R-:W-:Y:S01]  /*6e80*/  ISETP.GT.U32.AND P5, PT, R3, R45, PT ;  /* 0x0000002d0300720c */ /* 0x000fe20003fa4070 */
[----:B-1----:R-:W3:Y:S01]  /*6e90*/  LDL.LU R87, [R1+0x70] ;  /* 0x0000700001577983 */ /* 0x002ee20000300800 */
[----:B------:R-:W-:-:S03]  /*6ea0*/  IMAD.MOV R78, RZ, RZ, -R78 ;  /* 0x000000ffff4e7224 */ /* 0x000fc600078e0a4e */
[----:B------:R-:W3:Y:S01]  /*6eb0*/  LDL.LU R74, [R1+0x24c] ;  /* 0x00024c00014a7983 */ /* 0x000ee20000300800 */
[----:B0-----:R-:W-:Y:S01]  /*6ec0*/  LOP3.LUT R0, R82, 0x1c0, RZ, 0xfc, !PT ;  /* 0x000001c052007812 */ /* 0x001fe200078efcff */
[--C-:B------:R-:W-:Y:S01]  /*6ed0*/  @!P1 IMAD.IADD R49, R49, 0x1, -R3.reuse ;  /* 0x0000000131319824 */ /* 0x100fe200078e0a03 */
[----:B------:R-:W-:Y:S01]  /*6ee0*/  ISETP.GT.U32.AND P1, PT, R3, R44, PT ;  /* 0x0000002c0300720c */ /* 0x000fe20003f24070 */
[----:B------:R-:W3:Y:S04]  /*6ef0*/  LDL.LU R89, [R1+0x80] ;  /* 0x0000800001597983 */ /* 0x000ee80000300800 */
[----:B------:R-:W-:Y:S01]  /*6f00*/  @!P5 IMAD.IADD R45, R45, 0x1, -R3 ;  /* 0x000000012d2dd824 */ /* 0x000fe200078e0a03 */
[C---:B------:R-:W-:Y:S01]  /*6f10*/  ISETP.GT.U32.AND P5, PT, R3.reuse, R40, PT ;  /* 0x000000280300720c */ /* 0x040fe20003fa4070 */
[----:B------:R-:W-:Y:S01]  /*6f20*/  IMAD R76, R3, R78, R76 ;  /* 0x0000004e034c7224 */ /* 0x000fe200078e024c */
[----:B------:R-:W3:Y:S01]  /*6f30*/  LDL.LU R86, [R1+0x260] ;  /* 0x0002600001567983 */ /* 0x000ee20000300800 */
[----:B------:R-:W-:-:S10]  /*6f40*/  IMAD.HI.U32 R78, R5, R77, RZ ;  /* 0x0000004d054e7227 */ /* 0x000fd400078e00ff */
[----:B------:R-:W-:Y:S01]  /*6f50*/  @!P5 IMAD.IADD R40, R40, 0x1, -R3 ;  /* 0x000000012828d824 */ /* 0x000fe200078e0a03 */
[C---:B------:R-:W-:Y:S01]  /*6f60*/  ISETP.GT.U32.AND P5, PT, R3.reuse, R35, PT ;  /* 0x000000230300720c */ /* 0x040fe20003fa4070 */
[----:B------:R-:W-:Y:S01]  /*6f70*/  IMAD.MOV R78, RZ, RZ, -R78 ;  /* 0x000000ffff4e7224 */ /* 0x000fe200078e0a4e */
[----:B------:R-:W-:Y:S03]  /*6f80*/  STL [R1+0xe60], R76 ;  /* 0x000e604c01007387 */ /* 0x000fe60000100800 */
[----:B------:R-:W-:-:S08]  /*6f90*/  IMAD R2, R3, R78, R77 ;  /* 0x0000004e03027224 */ /* 0x000fd000078e024d */
[----:B------:R-:W-:Y:S01]  /*6fa0*/  @!P5 IMAD.IADD R35, R35, 0x1, -R3 ;  /* 0x000000012323d824 */ /* 0x000fe200078e0a03 */
[----:B------:R0:W-:Y:S01]  /*6fb0*/  STL [R1+0xbbc], R0 ;  /* 0x000bbc0001007387 */ /* 0x0001e20000100800 */
[----:B------:R-:W-:-:S03]  /*6fc0*/  IABS R77, R0 ;  /* 0x00000000004d7213 */ /* 0x000fc60000000000 */
[----:B------:R1:W-:Y:S04]  /*6fd0*/  STL [R1+0x10], R2 ;  /* 0x0000100201007387 */ /* 0x0003e80000100800 */
[----:B------:R-:W3:Y:S04]  /*6fe0*/  LDL.LU R75, [R1+0x84] ;  /* 0x00008400014b7983 */ /* 0x000ee80000300800 */
[----:B0-----:R-:W3:Y:S04]  /*6ff0*/  LDL.LU R0, [R1+0x264] ;  /* 0x0002640001007983 */ /* 0x001ee80000300800 */
[----:B-1----:R-:W3:Y:S04]  /*7000*/  LDL.LU R2, [R1+0xe8] ;  /* 0x0000e80001027983 */ /* 0x002ee80000300800 */
[----:B------:R-:W3:Y:S04]  /*7010*/  LDL.LU R6, [R1+0x26c] ;  /* 0x00026c0001067983 */ /* 0x000ee80000300800 */
[----:B------:R0:W-:Y:S04]  /*7020*/  STL [R1+0xbb8], R4 ;  /* 0x000bb80401007387 */ /* 0x0001e80000100800 */
[----:B------:R-:W3:Y:S04]  /*7030*/  LDL.LU R11, [R1+0x108] ;  /* 0x00010800010b7983 */ /* 0x000ee80000300800 */
[----:B------:R-:W3:Y:S04]  /*7040*/  LDL.LU R92, [R1+0x12c] ;  /* 0x00012c00015c7983 */ /* 0x000ee80000300800 */
[----:B------:R-:W3:Y:S01]  /*7050*/  LDL.LU R13, [R1+0x16c] ;  /* 0x00016c00010d7983 */ /* 0x000ee20000300800 */
[----:B------:R-:W-:Y:S01]  /*7060*/  @!P3 IMAD.IADD R42, R42, 0x1, -R3 ;  /* 0x000000012a2ab824 */ /* 0x000fe200078e0a03 */
[----:B----4-:R-:W-:-:S02]  /*7070*/  ISETP.GT.U32.AND P0, PT, R3, R71, PT ;  /* 0x000000470300720c */ /* 0x010fc40003f04070 */
[----:B------:R-:W4:Y:S01]  /*7080*/  LDL.LU R91, [R1+0x188] ;  /* 0x00018800015b7983 */ /* 0x000f220000300800 */
[----:B--2---:R-:W-:Y:S01]  /*7090*/  ISETP.GT.U32.AND P5, PT, R3, R10, PT ;  /* 0x0000000a0300720c */ /* 0x004fe20003fa4070 */
[----:B------:R-:W-:Y:S02]  /*70a0*/  @!P1 IMAD.IADD R44, R44, 0x1, -R3 ;  /* 0x000000012c2c9824 */ /* 0x000fe400078e0a03 */
[----:B------:R-:W-:Y:S01]  /*70b0*/  IMAD.HI.U32 R79, R5, R77, RZ ;  /* 0x0000004d054f7227 */ /* 0x000fe200078e00ff */
[----:B------:R-:W-:Y:S02]  /*70c0*/  IABS R78, R4 ;  /* 0x00000004004e7213 */ /* 0x000fe40000000000 */
[----:B------:R-:W-:-:S04]  /*70d0*/  ISETP.GT.U32.AND P3, PT, R3, R37, PT ;  /* 0x000000250300720c */ /* 0x000fc80003f64070 */
[----:B------:R-:W-:-:S03]  /*70e0*/  @!P0 IMAD.IADD R71, R71, 0x1, -R3 ;  /* 0x0000000147478824 */ /* 0x000fc600078e0a03 */
[----:B------:R-:W-:Y:S01]  /*70f0*/  @!P5 IMAD.IADD R10, R10, 0x1, -R3 ;  /* 0x000000010a0ad824 */ /* 0x000fe200078e0a03 */
[----:B------:R-:W-:Y:S01]  /*7100*/  ISETP.GT.U32.AND P1, PT, R3, R39, PT ;  /* 0x000000270300720c */ /* 0x000fe20003f24070 */
[----:B------:R-:W-:Y:S01]  /*7110*/  IMAD.MOV R79, RZ, RZ, -R79 ;  /* 0x000000ffff4f7224 */ /* 0x000fe200078e0a4f */
[----:B0-----:R-:W-:Y:S02]  /*7120*/  LOP3.LUT R4, R82, 0x1c8, RZ, 0xfc, !PT ;  /* 0x000001c852047812 */ /* 0x001fe400078efcff */
[----:B------:R0:W-:Y:S01]  /*7130*/  @!P5 STL [R1+0x68], R10 ;  /* 0x0000680a0100d387 */ /* 0x0001e20000100800 */
[--C-:B------:R-:W-:Y:S01]  /*7140*/  @!P3 IMAD.IADD R37, R37, 0x1, -R3.reuse ;  /* 0x000000012525b824 */ /* 0x100fe200078e0a03 */
[----:B------:R-:W-:Y:S02]  /*7150*/  ISETP.GT.U32.AND P0, PT, R3, R66, PT ;  /* 0x000000420300720c */ /* 0x000fe40003f04070 */
[----:B0-----:R-:W2:Y:S05]  /*7160*/  LDL R10, [R1+0x280] ;  /* 0x00028000010a7983 */ /* 0x001eaa0000100800 */
[----:B------:R-:W-:Y:S01]  /*7170*/  @!P1 IMAD.IADD R39, R39, 0x1, -R3 ;  /* 0x0000000127279824 */ /* 0x000fe200078e0a03 */
[----:B------:R-:W-:-:S02]  /*7180*/  ISETP.GT.U32.AND P1, PT, R3, R34, PT ;  /* 0x000000220300720c */ /* 0x000fc40003f24070 */
[C---:B------:R-:W-:Y:S01]  /*7190*/  ISETP.GT.U32.AND P5, PT, R3.reuse, R28, PT ;  /* 0x0000001c0300720c */ /* 0x040fe20003fa4070 */
[C---:B------:R-:W-:Y:S01]  /*71a0*/  IMAD R77, R3.reuse, R79, R77 ;  /* 0x0000004f034d7224 */ /* 0x040fe200078e024d */
[C---:B------:R-:W-:Y:S01]  /*71b0*/  ISETP.GT.U32.AND P3, PT, R3.reuse, R33, PT ;  /* 0x000000210300720c */ /* 0x040fe20003f64070 */
[----:B------:R-:W-:Y:S01]  /*71c0*/  @!P0 IMAD.IADD R66, R66, 0x1, -R3 ;  /* 0x0000000142428824 */ /* 0x000fe200078e0a03 */
[----:B------:R-:W-:-:S07]  /*71d0*/  ISETP.GT.U32.AND P0, PT, R3, R61, PT ;  /* 0x0000003d0300720c */ /* 0x000fce0003f04070 */
[----:B------:R-:W-:Y:S01]  /*71e0*/  @!P1 IMAD.IADD R34, R34, 0x1, -R3 ;  /* 0x0000000122229824 */ /* 0x000fe200078e0a03 */
[----:B---3--:R-:W-:Y:S01]  /*71f0*/  ISETP.GT.U32.AND P1, PT, R3, R12, PT ;  /* 0x0000000c0300720c */ /* 0x008fe20003f24070 */
[----:B------:R-:W-:-:S04]  /*7200*/  IMAD.HI.U32 R79, R5, R78, RZ ;  /* 0x0000004e054f7227 */ /* 0x000fc800078e00ff */
[--C-:B------:R-:W-:Y:S02]  /*7210*/  @!P5 IMAD.IADD R28, R28, 0x1, -R3.reuse ;  /* 0x000000011c1cd824 */ /* 0x100fe400078e0a03 */
[--C-:B------:R-:W-:Y:S02]  /*7220*/  @!P3 IMAD.IADD R33, R33, 0x1, -R3.reuse ;  /* 0x000000012121b824 */ /* 0x100fe400078e0a03 */
[----:B------:R-:W-:-:S04]  /*7230*/  @!P0 IMAD.IADD R61, R61, 0x1, -R3 ;  /* 0x000000013d3d8824 */ /* 0x000fc800078e0a03 */
[----:B------:R-:W-:Y:S02]  /*7240*/  @!P1 IMAD.IADD R12, R12, 0x1, -R3 ;  /* 0x000000010c0c9824 */ /* 0x000fe400078e0a03 */
[----:B------:R-:W-:Y:S01]  /*7250*/  IMAD.MOV R79, RZ, RZ, -R79 ;  /* 0x000000ffff4f7224 */ /* 0x000fe200078e0a4f */
[C---:B------:R-:W-:Y:S02]  /*7260*/  ISETP.GT.U32.AND P3, PT, R3.reuse, R87, PT ;  /* 0x000000570300720c */ /* 0x040fe40003f64070 */
[----:B------:R-:W-:Y:S01]  /*7270*/  @!P1 STL [R1+0x7c], R12 ;  /* 0x00007c0c01009387 */ /* 0x000fe20000100800 */
[C---:B------:R-:W-:Y:S01]  /*7280*/  ISETP.GT.U32.AND P1, PT, R3.reuse, R89, PT ;  /* 0x000000590300720c */ /* 0x040fe20003f24070 */
[C---:B------:R-:W-:Y:S01]  /*7290*/  IMAD R7, R3.reuse, R79, R78 ;  /* 0x0000004f03077224 */ /* 0x040fe200078e024e */
[----:B------:R-:W-:Y:S01]  /*72a0*/  ISETP.GT.U32.AND P0, PT, R3, R56, PT ;  /* 0x000000380300720c */ /* 0x000fe20003f04070 */
[----:B------:R-:W-:Y:S04]  /*72b0*/  STL [R1+0xe64], R77 ;  /* 0x000e644d01007387 */ /* 0x000fe80000100800 */
[----:B------:R-:W-:Y:S06]  /*72c0*/  STL [R1+0xe68], R28 ;  /* 0x000e681c01007387 */ /* 0x000fec0000100800 */
[--C-:B------:R-:W-:Y:S01]  /*72d0*/  @!P1 IMAD.IADD R89, R89, 0x1, -R3.reuse ;  /* 0x0000000159599824 */ /* 0x100fe200078e0a03 */
[----:B------:R-:W-:Y:S01]  /*72e0*/  ISETP.GT.U32.AND P1, PT, R3, R26, PT ;  /* 0x0000001a0300720c */ /* 0x000fe20003f24070 */
[----:B------:R0:W-:Y:S01]  /*72f0*/  STL [R1+0xbb4], R4 ;  /* 0x000bb40401007387 */ /* 0x0001e20000100800 */
[----:B------:R-:W-:Y:S01]  /*7300*/  IABS R79, R4 ;  /* 0x00000004004f7213 */ /* 0x000fe20000000000 */
[----:B------:R-:W-:-:S02]  /*7310*/  @!P3 IMAD.IADD R87, R87, 0x1, -R3 ;  /* 0x000000015757b824 */ /* 0x000fc400078e0a03 */
[----:B------:R1:W-:Y:S01]  /*7320*/  STL [R1+0x1c], R7 ;  /* 0x00001c0701007387 */ /* 0x0003e20000100800 */
[----:B------:R-:W-:-:S07]  /*7330*/  @!P0 IMAD.IADD R56, R56, 0x1, -R3 ;  /* 0x0000000138388824 */ /* 0x000fce00078e0a03 */
[----:B------:R-:W-:Y:S01]  /*7340*/  @!P1 IMAD.IADD R26, R26, 0x1, -R3 ;  /* 0x000000011a1a9824 */ /* 0x000fe200078e0a03 */
[----:B------:R-:W3:Y:S01]  /*7350*/  LDL.LU R88, [R1+0x1c8] ;  /* 0x0001c80001587983 */ /* 0x000ee20000300800 */
[C---:B0-----:R-:W-:Y:S01]  /*7360*/  LOP3.LUT R4, R82.reuse, 0x1ca, RZ, 0xfc, !PT ;  /* 0x000001ca52047812 */ /* 0x041fe200078efcff */
[----:B------:R-:W-:Y:S01]  /*7370*/  IMAD.HI.U32 R80, R5, R79, RZ ;  /* 0x0000004f05507227 */ /* 0x000fe200078e00ff */
[----:B------:R-:W-:Y:S01]  /*7380*/  LOP3.LUT R28, R82, 0x1d0, RZ, 0xfc, !PT ;  /* 0x000001d0521c7812 */ /* 0x000fe200078efcff */
[----:B------:R-:W3:Y:S01]  /*7390*/  LDL.LU R90, [R1+0x1dc] ;  /* 0x0001dc00015a7983 */ /* 0x000ee20000300800 */
[C---:B------:R-:W-:Y:S02]  /*73a0*/  ISETP.GT.U32.AND P3, PT, R3.reuse, R29, PT ;  /* 0x0000001d0300720c */ /* 0x040fe40003f64070 */
[----:B------:R-:W-:Y:S01]  /*73b0*/  ISETP.GT.U32.AND P0, PT, R3, R51, PT ;  /* 0x000000330300720c */ /* 0x000fe20003f04070 */
[----:B-1----:R-:W3:Y:S04]  /*73c0*/  LDL.LU R7, [R1+0x1e8] ;  /* 0x0001e80001077983 */ /* 0x002ee80000300800 */
[----:B------:R-:W-:Y:S04]  /*73d0*/  STL [R1+0xbb0], R4 ;  /* 0x000bb00401007387 */ /* 0x000fe80000100800 */
[----:B------:R-:W3:Y:S01]  /*73e0*/  LDL.LU R12, [R1+0x1f0] ;  /* 0x0001f000010c7983 */ /* 0x000ee20000300800 */
[----:B------:R-:W-:-:S03]  /*73f0*/  IABS R78, R4 ;  /* 0x00000004004e7213 */ /* 0x000fc60000000000 */
[----:B------:R-:W3:Y:S01]  /*7400*/  LDL.LU R8, [R1+0x1f4] ;  /* 0x0001f40001087983 */ /* 0x000ee20000300800 */
[----:B------:R-:W-:Y:S01]  /*7410*/  IMAD.MOV R80, RZ, RZ, -R80 ;  /* 0x000000ffff507224 */ /* 0x000fe200078e0a50 */
[----:B--2---:R-:W-:Y:S02]  /*7420*/  ISETP.GT.U32.AND P1, PT, R3, R10, PT ;  /* 0x0000000a0300720c */ /* 0x004fe40003f24070 */
[----:B------:R-:W2:Y:S01]  /*7430*/  LDL.LU R9, [R1+0x204] ;  /* 0x0002040001097983 */ /* 0x000ea20000300800 */
[--C-:B------:R-:W-:Y:S02]  /*7440*/  @!P3 IMAD.IADD R29, R29, 0x1, -R3.reuse ;  /* 0x000000011d1db824 */ /* 0x100fe400078e0a03 */
[----:B------:R-:W-:-:S08]  /*7450*/  @!P0 IMAD.IADD R51, R51, 0x1, -R3 ;  /* 0x0000000133338824 */ /* 0x000fd000078e0a03 */
[----:B------:R-:W-:Y:S02]  /*7460*/  @!P1 IMAD.IADD R10, R10, 0x1, -R3 ;  /* 0x000000010a0a9824 */ /* 0x000fe400078e0a03 */
[C---:B------:R-:W-:Y:S01]  /*7470*/  IMAD R79, R3.reuse, R80, R79 ;  /* 0x00000050034f7224 */ /* 0x040fe200078e024f */
[C---:B------:R-:W-:Y:S02]  /*7480*/  ISETP.GT.U32.AND P3, PT, R3.reuse, R6, PT ;  /* 0x000000060300720c */ /* 0x040fe40003f64070 */
[----:B------:R0:W-:Y:S01]  /*7490*/  @!P1 STL [R1+0x280], R10 ;  /* 0x0002800a01009387 */ /* 0x0001e20000100800 */
[----:B------:R-:W-:-:S03]  /*74a0*/  ISETP.GT.U32.AND P0, PT, R3, R46, PT ;  /* 0x0000002e0300720c */ /* 0x000fc60003f04070 */
[----:B0-----:R-:W2:Y:S04]  /*74b0*/  LDL.LU R10, [R1+0x224] ;  /* 0x00022400010a7983 */ /* 0x001ea80000300800 */
[----:B------:R-:W2:Y:S01]  /*74c0*/  LDL.LU R4, [R1+0x244] ;  /* 0x0002440001047983 */ /* 0x000ea20000300800 */
[----:B------:R-:W-:-:S04]  /*74d0*/  IMAD.HI.U32 R80, R5, R78, RZ ;  /* 0x0000004e05507227 */ /* 0x000fc800078e00ff */
[----:B------:R-:W-:Y:S01]  /*74e0*/  IMAD.MOV R80, RZ, RZ, -R80 ;  /* 0x000000ffff507224 */ /* 0x000fe200078e0a50 */
[----:B------:R0:W-:Y:S01]  /*74f0*/  STL [R1+0xbac], R28 ;  /* 0x000bac1c01007387 */ /* 0x0001e20000100800 */
[--C-:B------:R-:W-:Y:S02]  /*7500*/  @!P3 IMAD.IADD R6, R6, 0x1, -R3.reuse ;  /* 0x000000010606b824 */ /* 0x100fe400078e0a03 */
[C---:B------:R-:W-:Y:S01]  /*7510*/  IMAD R76, R3.reuse, R80, R78 ;  /* 0x00000050034c7224 */ /* 0x040fe200078e024e */
[----:B------:R-:W-:Y:S01]  /*7520*/  IABS R78, R28 ;  /* 0x0000001c004e7213 */ /* 0x000fe20000000000 */
[----:B------:R-:W-:Y:S01]  /*7530*/  @!P0 IMAD.IADD R46, R46, 0x1, -R3 ;  /* 0x000000012e2e8824 */ /* 0x000fe200078e0a03 */
[----:B------:R-:W-:Y:S02]  /*7540*/  ISETP.GT.U32.AND P3, PT, R3, R92, PT ;  /* 0x0000005c0300720c */ /* 0x000fe40003f64070 */
[----:B------:R-:W-:Y:S01]  /*7550*/  STL [R1+0x4], R76 ;  /* 0x0000044c01007387 */ /* 0x000fe20000100800 */
[----:B0-----:R-:W-:Y:S01]  /*7560*/  LOP3.LUT R28, R82, 0x1d2, RZ, 0xfc, !PT ;  /* 0x000001d2521c7812 */ /* 0x001fe200078efcff */
[----:B------:R-:W-:Y:S01]  /*7570*/  IMAD.HI.U32 R81, R5, R78, RZ ;  /* 0x0000004e05517227 */ /* 0x000fe200078e00ff */
[----:B------:R-:W-:-:S02]  /*7580*/  ISETP.GT.U32.AND P0, PT, R3, R41, PT ;  /* 0x000000290300720c */ /* 0x000fc40003f04070 */
[----:B------:R-:W-:Y:S01]  /*7590*/  IABS R80, R28 ;  /* 0x0000001c00507213 */ /* 0x000fe20000000000 */
[----:B------:R0:W-:Y:S04]  /*75a0*/  STL [R1+0xba8], R28 ;  /* 0x000ba81c01007387 */ /* 0x0001e80000100800 */
[----:B------:R-:W-:-:S04]  /*75b0*/  IMAD.HI.U32 R93, R5, R80, RZ ;  /* 0x00000050055d7227 */ /* 0x000fc800078e00ff */
[----:B------:R-:W-:Y:S01]  /*75c0*/  IMAD.MOV R93, RZ, RZ, -R93 ;  /* 0x000000ffff5d7224 */ /* 0x000fe200078e0a5d */
[----:B0-----:R-:W-:-:S03]  /*75d0*/  LOP3.LUT R28, R82, 0x1d8, RZ, 0xfc, !PT ;  /* 0x000001d8521c7812 */ /* 0x001fc600078efcff */
[----:B------:R-:W-:Y:S01]  /*75e0*/  IMAD R93, R3, R93, R80 ;  /* 0x0000005d035d7224 */ /* 0x000fe200078e0250 */
[----:B------:R-:W-:Y:S01]  /*75f0*/  IABS R80, R28 ;  /* 0x0000001c00507213 */ /* 0x000fe20000000000 */
[----:B------:R-:W-:Y:S01]  /*7600*/  IMAD.MOV R81, RZ, RZ, -R81 ;  /* 0x000000ffff517224 */ /* 0x000fe200078e0a51 */
[----:B------:R0:W-:Y:S03]  /*7610*/  STL [R1+0xba4], R28 ;  /* 0x000ba41c01007387 */ /* 0x0001e60000100800 */
[----:B------:R-:W-:-:S04]  /*7620*/  IMAD.HI.U32 R83, R5, R80, RZ ;  /* 0x0000005005537227 */ /* 0x000fc800078e00ff */
[----:B------:R-:W-:Y:S01]  /*7630*/  IMAD R78, R3, R81, R78 ;  /* 0x00000051034e7224 */ /* 0x000fe200078e024e */
[----:B0-----:R-:W-:Y:S01]  /*7640*/  LOP3.LUT R28, R82, 0x1da, RZ, 0xfc, !PT ;  /* 0x000001da521c7812 */ /* 0x001fe200078efcff */
[----:B------:R-:W-:-:S03]  /*7650*/  IMAD.MOV R83, RZ, RZ, -R83 ;  /* 0x000000ffff537224 */ /* 0x000fc600078e0a53 */
[----:B------:R-:W-:Y:S01]  /*7660*/  IABS R81, R28 ;  /* 0x0000001c00517213 */ /* 0x000fe20000000000 */
[----:B------:R-:W-:Y:S01]  /*7670*/  IMAD R80, R3, R83, R80 ;  /* 0x0000005303507224 */ /* 0x000fe200078e0250 */
[----:B------:R0:W-:Y:S03]  /*7680*/  STL [R1+0xba0], R28 ;  /* 0x000ba01c01007387 */ /* 0x0001e60000100800 */
[----:B------:R-:W-:-:S04]  /*7690*/  IMAD.HI.U32 R83, R5, R81, RZ ;  /* 0x0000005105537227 */ /* 0x000fc800078e00ff */
[----:B------:R-:W-:Y:S01]  /*76a0*/  IMAD.MOV R83, RZ, RZ, -R83 ;  /* 0x000000ffff537224 */ /* 0x000fe200078e0a53 */
[----:B0-----:R-:W-:-:S03]  /*76b0*/  LOP3.LUT R28, R82, 0x1e0, RZ, 0xfc, !PT ;  /* 0x000001e0521c7812 */ /* 0x001fc600078efcff */
[----:B------:R-:W-:Y:S01]  /*76c0*/  IMAD R76, R3, R83, R81 ;  /* 0x00000053034c7224 */ /* 0x000fe200078e0251 */
[----:B------:R-:W-:Y:S01]  /*76d0*/  IABS R81, R28 ;  /* 0x0000001c00517213 */ /* 0x000fe20000000000 */
[----:B------:R0:W-:Y:S04]  /*76e0*/  STL [R1+0xb9c], R28 ;  /* 0x000b9c1c01007387 */ /* 0x0001e80000100800 */
[----:B------:R1:W-:Y:S01]  /*76f0*/  STL [R1+0x2c], R76 ;  /* 0x00002c4c01007387 */ /* 0x0003e20000100800 */
[----:B0-----:R-:W-:-:S04]  /*7700*/  LOP3.LUT R28, R82, 0x1e2, RZ, 0xfc, !PT ;  /* 0x000001e2521c7812 */ /* 0x001fc800078efcff */
[----:B------:R-:W-:Y:S01]  /*7710*/  IABS R83, R28 ;  /* 0x0000001c00537213 */ /* 0x000fe20000000000 */
[----:B------:R0:W-:Y:S01]  /*7720*/  STL [R1+0xb98], R28 ;  /* 0x000b981c01007387 */ /* 0x0001e20000100800 */
[----:B------:R-:W-:Y:S02]  /*7730*/  @!P3 IMAD.IADD R92, R92, 0x1, -R3 ;  /* 0x000000015c5cb824 */ /* 0x000fe400078e0a03 */
[----:B------:R-:W-:Y:S01]  /*7740*/  IMAD.HI.U32 R84, R5, R81, RZ ;  /* 0x0000005105547227 */ /* 0x000fe200078e00ff */
[----:B-1----:R-:W-:Y:S01]  /*7750*/  LOP3.LUT R76, R82, 0x1e8, RZ, 0xfc, !PT ;  /* 0x000001e8524c7812 */ /* 0x002fe200078efcff */
[----:B------:R-:W4:Y:S04]  /*7760*/  LDL R77, [R1+0x7c] ;  /* 0x00007c00014d7983 */ /* 0x000f280000100800 */
[----:B0-----:R-:W4:Y:S01]  /*7770*/  LDL R28, [R1+0x68] ;  /* 0x00006800011c7983 */ /* 0x001f220000100800 */
[----:B------:R-:W-:-:S13]  /*7780*/  ISETP.GT.U32.AND P3, PT, R3, R23, PT ;  /* 0x000000170300720c */ /* 0x000fda0003f64070 */
[----:B------:R-:W-:Y:S01]  /*7790*/  @!P3 IMAD.IADD R23, R23, 0x1, -R3 ;  /* 0x000000011717b824 */ /* 0x000fe200078e0a03 */
[----:B---3--:R-:W-:-:S13]  /*77a0*/  ISETP.GT.U32.AND P3, PT, R3, R7, PT ;  /* 0x000000070300720c */ /* 0x008fda0003f64070 */
[----:B------:R-:W-:Y:S01]  /*77b0*/  @!P3 IMAD.IADD R7, R7, 0x1, -R3 ;  /* 0x000000010707b824 */ /* 0x000fe200078e0a03 */
[----:B------:R-:W-:-:S13]  /*77c0*/  ISETP.GT.U32.AND P3, PT, R3, R16, PT ;  /* 0x000000100300720c */ /* 0x000fda0003f64070 */
[----:B------:R-:W-:Y:S02]  /*77d0*/  @!P3 IMAD.IADD R16, R16, 0x1, -R3 ;  /* 0x000000011010b824 */ /* 0x000fe400078e0a03 */
[----:B------:R-:W-:-:S04]  /*77e0*/  IMAD.MOV R84, RZ, RZ, -R84 ;  /* 0x000000ffff547224 */ /* 0x000fc800078e0a54 */
[----:B------:R-:W-:Y:S02]  /*77f0*/  IMAD R81, R3, R84, R81 ;  /* 0x0000005403517224 */ /* 0x000fe400078e0251 */
[----:B------:R-:W-:-:S04]  /*7800*/  IMAD.HI.U32 R84, R5, R83, RZ ;  /* 0x0000005305547227 */ /* 0x000fc800078e00ff */
[----:B------:R-:W-:-:S04]  /*7810*/  IMAD.MOV R84, RZ, RZ, -R84 ;  /* 0x000000ffff547224 */ /* 0x000fc800078e0a54 */
[C---:B------:R-:W-:Y:S01]  /*7820*/  IMAD R83, R3.reuse, R84, R83 ;  /* 0x0000005403537224 */ /* 0x040fe200078e0253 */
[----:B------:R-:W-:Y:S04]  /*7830*/  STL [R1+0xb94], R76 ;  /* 0x000b944c01007387 */ /* 0x000fe80000100800 */
[----:B------:R0:W-:Y:S02]  /*7840*/  STL [R1+0x20], R83 ;  /* 0x0000205301007387 */ /* 0x0001e40000100800 */
[----:B0-----:R-:W-:Y:S02]  /*7850*/  IABS R83, R76 ;  /* 0x0000004c00537213 */ /* 0x001fe40000000000 */
[----:B------:R-:W-:Y:S02]  /*7860*/  LOP3.LUT R76, R82, 0x1ea, RZ, 0xfc, !PT ;  /* 0x000001ea524c7812 */ /* 0x000fe400078efcff */
[----:B--2---:R-:W-:-:S13]  /*7870*/  ISETP.GT.U32.AND P3, PT, R3, R4, PT ;  /* 0x000000040300720c */ /* 0x004fda0003f64070 */
[----:B------:R-:W-:Y:S01]  /*7880*/  @!P3 IMAD.IADD R4, R4, 0x1, -R3 ;  /* 0x000000010404b824 */ /* 0x000fe200078e0a03 */
[----:B------:R-:W-:-:S13]  /*7890*/  ISETP.GT.U32.AND P3, PT, R3, R70, PT ;  /* 0x000000460300720c */ /* 0x000fda0003f64070 */
        /* <DEDUP_REMOVED lines=13> */
[----:B------:R-:W-:Y:S01]  /*7970*/  ISETP.GT.U32.AND P3, PT, R3, R35, PT ;  /* 0x000000230300720c */ /* 0x000fe20003f64070 */
[----:B------:R0:W-:-:S12]  /*7980*/  STL [R1+0xb90], R76 ;  /* 0x000b904c01007387 */ /* 0x0001d80000100800 */
[----:B------:R-:W-:Y:S01]  /*7990*/  @!P3 IMAD.IADD R35, R35, 0x1, -R3 ;  /* 0x000000012323b824 */ /* 0x000fe200078e0a03 */
[----:B----4-:R-:W-:Y:S02]  /*79a0*/  ISETP.GT.U32.AND P3, PT, R3, R28, PT ;  /* 0x0000001c0300720c */ /* 0x010fe40003f64070 */
[----:B------:R-:W-:Y:S02]  /*79b0*/  IABS R84, R76 ;  /* 0x0000004c00547213 */ /* 0x000fe40000000000 */
[----:B0-----:R-:W-:-:S05]  /*79c0*/  LOP3.LUT R76, R82, 0x1f0, RZ, 0xfc, !PT ;  /* 0x000001f0524c7812 */ /* 0x001fca00078efcff */
[----:B------:R-:W-:Y:S04]  /*79d0*/  STL [R1+0xb8c], R76 ;  /* 0x000b8c4c01007387 */ /* 0x000fe80000100800 */
[----:B------:R-:W-:-:S05]  /*79e0*/  @!P3 IMAD.IADD R28, R28, 0x1, -R3 ;  /* 0x000000011c1cb824 */ /* 0x000fca00078e0a03 */
[----:B------:R0:W-:Y:S04]  /*79f0*/  @!P3 STL [R1+0x68], R28 ;  /* 0x0000681c0100b387 */ /* 0x0001e80000100800 */
[----:B0-----:R-:W2:Y:S01]  /*7a00*/  LDL.LU R28, [R1+0xe68] ;  /* 0x000e6800011c7983 */ /* 0x001ea20000300800 */
[--C-:B------:R-:W-:Y:S01]  /*7a10*/  @!P0 IMAD.IADD R41, R41, 0x1, -R3.reuse ;  /* 0x0000000129298824 */ /* 0x100fe200078e0a03 */
[----:B------:R-:W-:Y:S01]  /*7a20*/  ISETP.GT.U32.AND P0, PT, R3, R36, PT ;  /* 0x000000240300720c */ /* 0x000fe20003f04070 */
[----:B------:R-:W-:Y:S01]  /*7a30*/  @!P2 IMAD.IADD R43, R43, 0x1, -R3 ;  /* 0x000000012b2ba824 */ /* 0x000fe200078e0a03 */
[----:B------:R-:W-:-:S11]  /*7a40*/  ISETP.GT.U32.AND P2, PT, R3, R38, PT ;  /* 0x000000260300720c */ /* 0x000fd60003f44070 */
[--C-:B------:R-:W-:Y:S01]  /*7a50*/  @!P0 IMAD.IADD R36, R36, 0x1, -R3.reuse ;  /* 0x0000000124248824 */ /* 0x100fe200078e0a03 */
[C---:B------:R-:W-:Y:S01]  /*7a60*/  ISETP.GT.U32.AND P0, PT, R3.reuse, R30, PT ;  /* 0x0000001e0300720c */ /* 0x040fe20003f04070 */
[----:B------:R-:W-:Y:S01]  /*7a70*/  @!P2 IMAD.IADD R38, R38, 0x1, -R3 ;  /* 0x000000012626a824 */ /* 0x000fe200078e0a03 */
[----:B------:R-:W-:-:S11]  /*7a80*/  ISETP.GT.U32.AND P2, PT, R3, R32, PT ;  /* 0x000000200300720c */ /* 0x000fd60003f44070 */
[--C-:B------:R-:W-:Y:S01]  /*7a90*/  @!P0 IMAD.IADD R30, R30, 0x1, -R3.reuse ;  /* 0x000000011e1e8824 */ /* 0x100fe200078e0a03 */
[C---:B------:R-:W-:Y:S01]  /*7aa0*/  ISETP.GT.U32.AND P0, PT, R3.reuse, R74, PT ;  /* 0x0000004a0300720c */ /* 0x040fe20003f04070 */
[----:B------:R-:W-:Y:S01]  /*7ab0*/  @!P2 IMAD.IADD R32, R32, 0x1, -R3 ;  /* 0x000000012020a824 */ /* 0x000fe200078e0a03 */
[C---:B------:R-:W-:Y:S02]  /*7ac0*/  ISETP.GT.U32.AND P2, PT, R3.reuse, R31, PT ;  /* 0x0000001f0300720c */ /* 0x040fe40003f44070 */
[----:B------:R-:W-:-:S09]  /*7ad0*/  ISETP.GT.U32.AND P5, PT, R3, R0, PT ;  /* 0x000000000300720c */ /* 0x000fd20003fa4070 */
[--C-:B------:R-:W-:Y:S01]  /*7ae0*/  @!P0 IMAD.IADD R74, R74, 0x1, -R3.reuse ;  /* 0x000000014a4a8824 */ /* 0x100fe200078e0a03 */
[----:B------:R-:W-:Y:S01]  /*7af0*/  ISETP.GT.U32.AND P0, PT, R3, R75, PT ;  /* 0x0000004b0300720c */ /* 0x000fe20003f04070 */
[--C-:B------:R-:W-:Y:S01]  /*7b00*/  @!P2 IMAD.IADD R31, R31, 0x1, -R3.reuse ;  /* 0x000000011f1fa824 */ /* 0x100fe200078e0a03 */
[C---:B------:R-:W-:Y:S01]  /*7b10*/  ISETP.GT.U32.AND P2, PT, R3.reuse, R86, PT ;  /* 0x000000560300720c */ /* 0x040fe20003f44070 */
[----:B------:R-:W-:Y:S01]  /*7b20*/  @!P5 IMAD.IADD R0, R0, 0x1, -R3 ;  /* 0x000000010000d824 */ /* 0x000fe200078e0a03 */
[----:B------:R-:W-:-:S09]  /*7b30*/  ISETP.GT.U32.AND P5, PT, R3, R11, PT ;  /* 0x0000000b0300720c */ /* 0x000fd20003fa4070 */
[--C-:B------:R-:W-:Y:S01]  /*7b40*/  @!P0 IMAD.IADD R75, R75, 0x1, -R3.reuse ;  /* 0x000000014b4b8824 */ /* 0x100fe200078e0a03 */
[C---:B------:R-:W-:Y:S01]  /*7b50*/  ISETP.GT.U32.AND P0, PT, R3.reuse, R27, PT ;  /* 0x0000001b0300720c */ /* 0x040fe20003f04070 */
[--C-:B------:R-:W-:Y:S01]  /*7b60*/  @!P2 IMAD.IADD R86, R86, 0x1, -R3.reuse ;  /* 0x000000015656a824 */ /* 0x100fe200078e0a03 */
[----:B------:R-:W-:Y:S01]  /*7b70*/  ISETP.GT.U32.AND P2, PT, R3, R2, PT ;  /* 0x000000020300720c */ /* 0x000fe20003f44070 */
[----:B------:R-:W-:Y:S01]  /*7b80*/  @!P5 IMAD.IADD R11, R11, 0x1, -R3 ;  /* 0x000000010b0bd824 */ /* 0x000fe200078e0a03 */
[C---:B------:R-:W-:Y:S02]  /*7b90*/  ISETP.GT.U32.AND P5, PT, R3.reuse, R13, PT ;  /* 0x0000000d0300720c */ /* 0x040fe40003fa4070 */
[----:B------:R-:W-:-:S07]  /*7ba0*/  ISETP.GT.U32.AND P1, PT, R3, R22, PT ;  /* 0x000000160300720c */ /* 0x000fce0003f24070 */
[--C-:B------:R-:W-:Y:S01]  /*7bb0*/  @!P0 IMAD.IADD R27, R27, 0x1, -R3.reuse ;  /* 0x000000011b1b8824 */ /* 0x100fe200078e0a03 */
[C---:B------:R-:W-:Y:S01]  /*7bc0*/  ISETP.GT.U32.AND P0, PT, R3.reuse, R24, PT ;  /* 0x000000180300720c */ /* 0x040fe20003f04070 */
[--C-:B------:R-:W-:Y:S01]  /*7bd0*/  @!P2 IMAD.IADD R2, R2, 0x1, -R3.reuse ;  /* 0x000000010202a824 */ /* 0x100fe200078e0a03 */
[----:B------:R-:W-:Y:S01]  /*7be0*/  ISETP.GT.U32.AND P2, PT, R3, R25, PT ;  /* 0x000000190300720c */ /* 0x000fe20003f44070 */
[--C-:B------:R-:W-:Y:S01]  /*7bf0*/  @!P5 IMAD.IADD R13, R13, 0x1, -R3.reuse ;  /* 0x000000010d0dd824 */ /* 0x100fe200078e0a03 */
[C---:B------:R-:W-:Y:S01]  /*7c00*/  ISETP.GT.U32.AND P5, PT, R3.reuse, R20, PT ;  /* 0x000000140300720c */ /* 0x040fe20003fa4070 */
[----:B------:R-:W-:Y:S01]  /*7c10*/  @!P1 IMAD.IADD R22, R22, 0x1, -R3 ;  /* 0x0000000116169824 */ /* 0x000fe200078e0a03 */
[----:B------:R-:W-:-:S07]  /*7c20*/  ISETP.GT.U32.AND P1, PT, R3, R90, PT ;  /* 0x0000005a0300720c */ /* 0x000fce0003f24070 */
[--C-:B------:R-:W-:Y:S01]  /*7c30*/  @!P0 IMAD.IADD R24, R24, 0x1, -R3.reuse ;  /* 0x0000000118188824 */ /* 0x100fe200078e0a03 */
[----:B------:R-:W-:Y:S01]  /*7c40*/  ISETP.GT.U32.AND P0, PT, R3, R88, PT ;  /* 0x000000580300720c */ /* 0x000fe20003f04070 */
[--C-:B------:R-:W-:Y:S01]  /*7c50*/  @!P2 IMAD.IADD R25, R25, 0x1, -R3.reuse ;  /* 0x000000011919a824 */ /* 0x100fe200078e0a03 */
[C---:B------:R-:W-:Y:S01]  /*7c60*/  ISETP.GT.U32.AND P2, PT, R3.reuse, R91, PT ;  /* 0x0000005b0300720c */ /* 0x040fe20003f44070 */
        /* <DEDUP_REMOVED lines=9> */
[----:B------:R-:W-:Y:S01]  /*7d00*/  ISETP.GT.U32.AND P5, PT, R3, R17, PT ;  /* 0x000000110300720c */ /* 0x000fe20003fa4070 */
[----:B------:R-:W-:Y:S01]  /*7d10*/  @!P1 IMAD.IADD R19, R19, 0x1, -R3 ;  /* 0x0000000113139824 */ /* 0x000fe200078e0a03 */
[----:B------:R-:W-:-:S07]  /*7d20*/  ISETP.GT.U32.AND P1, PT, R3, R10, PT ;  /* 0x0000000a0300720c */ /* 0x000fce0003f24070 */
[--C-:B------:R-:W-:Y:S01]  /*7d30*/  @!P0 IMAD.IADD R18, R18, 0x1, -R3.reuse ;  /* 0x0000000112128824 */ /* 0x100fe200078e0a03 */
[----:B------:R-:W-:Y:S01]  /*7d40*/  ISETP.GT.U32.AND P0, PT, R3, R9, PT ;  /* 0x000000090300720c */ /* 0x000fe20003f04070 */
[--C-:B------:R-:W-:Y:S01]  /*7d50*/  @!P2 IMAD.IADD R21, R21, 0x1, -R3.reuse ;  /* 0x000000011515a824 */ /* 0x100fe200078e0a03 */
[----:B------:R-:W-:Y:S01]  /*7d60*/  ISETP.GT.U32.AND P2, PT, R3, R8, PT ;  /* 0x000000080300720c */ /* 0x000fe20003f44070 */
[--C-:B------:R-:W-:Y:S01]  /*7d70*/  @!P5 IMAD.IADD R17, R17, 0x1, -R3.reuse ;  /* 0x000000011111d824 */ /* 0x100fe200078e0a03 */
[C---:B------:R-:W-:Y:S01]  /*7d80*/  ISETP.GT.U32.AND P5, PT, R3.reuse, R73, PT ;  /* 0x000000490300720c */ /* 0x040fe20003fa4070 */
[----:B------:R-:W-:Y:S01]  /*7d90*/  @!P1 IMAD.IADD R10, R10, 0x1, -R3 ;  /* 0x000000010a0a9824 */ /* 0x000fe200078e0a03 */
        /* <DEDUP_REMOVED lines=74> */
[C---:B------:R-:W-:Y:S01]  /*8240*/  ISETP.GT.U32.AND P0, PT, R3.reuse, R77, PT ;  /* 0x0000004d0300720c */ /* 0x040fe20003f04070 */
[----:B------:R-:W-:Y:S01]  /*8250*/  @!P2 IMAD.IADD R36, R36, 0x1, -R3 ;  /* 0x000000012424a824 */ /* 0x000fe200078e0a03 */
[----:B------:R-:W-:Y:S01]  /*8260*/  ISETP.GT.U32.AND P2, PT, R3, R30, PT ;  /* 0x0000001e0300720c */ /* 0x000fe20003f44070 */
[----:B------:R-:W-:-:S04]  /*8270*/  IMAD.HI.U32 R85, R5, R83, RZ ;  /* 0x0000005305557227 */ /* 0x000fc800078e00ff */
[----:B------:R-:W-:-:S06]  /*8280*/  IMAD.MOV R85, RZ, RZ, -R85 ;  /* 0x000000ffff557224 */ /* 0x000fcc00078e0a55 */
[--C-:B------:R-:W-:Y:S02]  /*8290*/  @!P0 IMAD.IADD R77, R77, 0x1, -R3.reuse ;  /* 0x000000014d4d8824 */ /* 0x100fe400078e0a03 */
[--C-:B------:R-:W-:Y:S01]  /*82a0*/  @!P2 IMAD.IADD R30, R30, 0x1, -R3.reuse ;  /* 0x000000011e1ea824 */ /* 0x100fe200078e0a03 */
[----:B------:R-:W-:Y:S01]  /*82b0*/  ISETP.GT.U32.AND P2, PT, R3, R74, PT ;  /* 0x0000004a0300720c */ /* 0x000fe20003f44070 */
[--C-:B------:R-:W-:Y:S01]  /*82c0*/  @!P5 IMAD.IADD R31, R31, 0x1, -R3.reuse ;  /* 0x000000011f1fd824 */ /* 0x100fe200078e0a03 */
[----:B------:R0:W-:Y:S01]  /*82d0*/  @!P0 STL [R1+0x7c], R77 ;  /* 0x00007c4d01008387 */ /* 0x0001e20000100800 */
[----:B------:R-:W-:Y:S01]  /*82e0*/  ISETP.GT.U32.AND P0, PT, R3, R89, PT ;  /* 0x000000590300720c */ /* 0x000fe20003f04070 */
[----:B------:R-:W-:Y:S01]  /*82f0*/  @!P1 IMAD.IADD R87, R87, 0x1, -R3 ;  /* 0x0000000157579824 */ /* 0x000fe200078e0a03 */
[C---:B------:R-:W-:Y:S01]  /*8300*/  ISETP.GT.U32.AND P5, PT, R3.reuse, R86, PT ;  /* 0x000000560300720c */ /* 0x040fe20003fa4070 */
[C---:B------:R-:W-:Y:S01]  /*8310*/  IMAD R83, R3.reuse, R85, R83 ;  /* 0x0000005503537224 */ /* 0x040fe200078e0253 */
[----:B------:R-:W-:Y:S01]  /*8320*/  ISETP.GT.U32.AND P1, PT, R3, R29, PT ;  /* 0x0000001d0300720c */ /* 0x000fe20003f24070 */
[----:B------:R-:W-:-:S04]  /*8330*/  IMAD.HI.U32 R85, R5, R84, RZ ;  /* 0x0000005405557227 */ /* 0x000fc800078e00ff */
[----:B------:R-:W-:Y:S01]  /*8340*/  IMAD.MOV R85, RZ, RZ, -R85 ;  /* 0x000000ffff557224 */ /* 0x000fe200078e0a55 */
[----:B0-----:R0:W5:Y:S01]  /*8350*/  LDL.LU R77, [R1+0xe64] ;  /* 0x000e6400014d7983 */ /* 0x0011620000300800 */
[C---:B--2---:R-:W-:Y:S02]  /*8360*/  ISETP.GT.U32.AND P3, PT, R3.reuse, R28, PT ;  /* 0x0000001c0300720c */ /* 0x044fe40003f64070 */
[----:B------:R-:W-:Y:S02]  /*8370*/  IMAD R84, R3, R85, R84 ;  /* 0x0000005503547224 */ /* 0x000fe400078e0254 */
[----:B------:R-:W-:-:S09]  /*8380*/  @!P2 IMAD.IADD R74, R74, 0x1, -R3 ;  /* 0x000000014a4aa824 */ /* 0x000fd200078e0a03 */
[--C-:B------:R-:W-:Y:S01]  /*8390*/  @!P3 IMAD.IADD R28, R28, 0x1, -R3.reuse ;  /* 0x000000011c1cb824 */ /* 0x100fe200078e0a03 */
[----:B------:R-:W-:Y:S01]  /*83a0*/  ISETP.GT.U32.AND P3, PT, R3, R0, PT ;  /* 0x000000000300720c */ /* 0x000fe20003f64070 */
[--C-:B------:R-:W-:Y:S01]  /*83b0*/  @!P0 IMAD.IADD R89, R89, 0x1, -R3.reuse ;  /* 0x0000000159598824 */ /* 0x100fe200078e0a03 */
[C---:B------:R-:W-:Y:S01]  /*83c0*/  ISETP.GT.U32.AND P2, PT, R3.reuse, R75, PT ;  /* 0x0000004b0300720c */ /* 0x040fe20003f44070 */
[--C-:B------:R-:W-:Y:S01]  /*83d0*/  @!P5 IMAD.IADD R86, R86, 0x1, -R3.reuse ;  /* 0x000000015656d824 */ /* 0x100fe200078e0a03 */
[----:B------:R-:W-:Y:S01]  /*83e0*/  ISETP.GT.U32.AND P0, PT, R3, R26, PT ;  /* 0x0000001a0300720c */ /* 0x000fe20003f04070 */
[----:B------:R-:W-:Y:S01]  /*83f0*/  @!P1 IMAD.IADD R29, R29, 0x1, -R3 ;  /* 0x000000011d1d9824 */ /* 0x000fe200078e0a03 */
[----:B------:R1:W-:Y:S01]  /*8400*/  STL [R1+0x38], R84 ;  /* 0x0000385401007387 */ /* 0x0003e20000100800 */
[C---:B------:R-:W-:Y:S02]  /*8410*/  ISETP.GT.U32.AND P5, PT, R3.reuse, R2, PT ;  /* 0x000000020300720c */ /* 0x040fe40003fa4070 */
[----:B------:R-:W-:-:S02]  /*8420*/  ISETP.GT.U32.AND P1, PT, R3, R6, PT ;  /* 0x000000060300720c */ /* 0x000fc40003f24070 */
[----:B------:R-:W-:Y:S02]  /*8430*/  LOP3.LUT R85, R82, 0x1f2, RZ, 0xfc, !PT ;  /* 0x000001f252557812 */ /* 0x000fe400078efcff */
[--C-:B------:R-:W-:Y:S01]  /*8440*/  @!P3 IMAD.IADD R0, R0, 0x1, -R3.reuse ;  /* 0x000000010000b824 */ /* 0x100fe200078e0a03 */
[----:B------:R-:W-:Y:S02]  /*8450*/  ISETP.GT.U32.AND P3, PT, R3, R11, PT ;  /* 0x0000000b0300720c */ /* 0x000fe40003f64070 */
[----:B-1----:R-:W-:Y:S02]  /*8460*/  IABS R84, R76 ;  /* 0x0000004c00547213 */ /* 0x002fe40000000000 */
[----:B------:R0:W5:Y:S04]  /*8470*/  LDL.LU R76, [R1+0xe60] ;  /* 0x000e6000014c7983 */ /* 0x0001680000300800 */
[----:B------:R1:W-:Y:S01]  /*8480*/  STL [R1+0x70], R87 ;  /* 0x0000705701007387 */ /* 0x0003e20000100800 */
[----:B------:R-:W-:Y:S01]  /*8490*/  @!P2 IMAD.IADD R75, R75, 0x1, -R3 ;  /* 0x000000014b4ba824 */ /* 0x000fe200078e0a03 */
[----:B------:R-:W-:-:S02]  /*84a0*/  ISETP.GT.U32.AND P2, PT, R3, R27, PT ;  /* 0x0000001b0300720c */ /* 0x000fc40003f44070 */
[----:B-1----:R0:W5:Y:S04]  /*84b0*/  LDL.LU R87, [R1+0xe5c] ;  /* 0x000e5c0001577983 */ /* 0x0021680000300800 */
[----:B------:R1:W-:Y:S01]  /*84c0*/  STL [R1+0x24c], R74 ;  /* 0x00024c4a01007387 */ /* 0x0003e20000100800 */
[--C-:B------:R-:W-:Y:S01]  /*84d0*/  @!P0 IMAD.IADD R26, R26, 0x1, -R3.reuse ;  /* 0x000000011a1a8824 */ /* 0x100fe200078e0a03 */
[C---:B------:R-:W-:Y:S01]  /*84e0*/  ISETP.GT.U32.AND P0, PT, R3.reuse, R25, PT ;  /* 0x000000190300720c */ /* 0x040fe20003f04070 */
[--C-:B------:R-:W-:Y:S01]  /*84f0*/  @!P5 IMAD.IADD R2, R2, 0x1, -R3.reuse ;  /* 0x000000010202d824 */ /* 0x100fe200078e0a03 */
[----:B-1----:R0:W5:Y:S04]  /*8500*/  LDL.LU R74, [R1+0xe58] ;  /* 0x000e5800014a7983 */ /* 0x0021680000300800 */
[----:B------:R-:W-:Y:S04]  /*8510*/  STL [R1+0xb88], R85 ;  /* 0x000b885501007387 */ /* 0x000fe80000100800 */
[----:B------:R1:W-:Y:S01]  /*8520*/  STL [R1+0x80], R89 ;  /* 0x0000805901007387 */ /* 0x0003e20000100800 */
[----:B------:R-:W-:Y:S01]  /*8530*/  @!P1 IMAD.IADD R6, R6, 0x1, -R3 ;  /* 0x0000000106069824 */ /* 0x000fe200078e0a03 */
[----:B------:R-:W-:-:S02]  /*8540*/  ISETP.GT.U32.AND P5, PT, R3, R92, PT ;  /* 0x0000005c0300720c */ /* 0x000fc40003fa4070 */
[----:B------:R-:W-:Y:S01]  /*8550*/  ISETP.GT.U32.AND P1, PT, R3, R24, PT ;  /* 0x000000180300720c */ /* 0x000fe20003f24070 */
[----:B-1----:R0:W5:Y:S04]  /*8560*/  LDL.LU R89, [R1+0xe54] ;  /* 0x000e540001597983 */ /* 0x0021680000300800 */
[----:B------:R1:W-:Y:S01]  /*8570*/  STL [R1+0x260], R86 ;  /* 0x0002605601007387 */ /* 0x0003e20000100800 */
[----:B------:R-:W-:Y:S01]  /*8580*/  IABS R85, R85 ;  /* 0x0000005500557213 */ /* 0x000fe20000000000 */
[----:B------:R-:W-:Y:S01]  /*8590*/  @!P3 IMAD.IADD R11, R11, 0x1, -R3 ;  /* 0x000000010b0bb824 */ /* 0x000fe200078e0a03 */
[----:B------:R-:W-:Y:S01]  /*85a0*/  ISETP.GT.U32.AND P3, PT, R3, R22, PT ;  /* 0x000000160300720c */ /* 0x000fe20003f64070 */
[----:B------:R2:W-:Y:S01]  /*85b0*/  STL [R1+0x84], R75 ;  /* 0x0000844b01007387 */ /* 0x0005e20000100800 */
[----:B-1----:R-:W-:-:S04]  /*85c0*/  IMAD.HI.U32 R86, R5, R84, RZ ;  /* 0x0000005405567227 */ /* 0x002fc800078e00ff */
[----:B------:R-:W-:Y:S01]  /*85d0*/  IMAD.MOV R86, RZ, RZ, -R86 ;  /* 0x000000ffff567224 */ /* 0x000fe200078e0a56 */
[----:B--2---:R0:W5:Y:S03]  /*85e0*/  LDL.LU R75, [R1+0xe50] ;  /* 0x000e5000014b7983 */ /* 0x0041660000300800 */
[----:B------:R-:W-:Y:S01]  /*85f0*/  IMAD R84, R3, R86, R84 ;  /* 0x0000005603547224 */ /* 0x000fe200078e0254 */
[----:B------:R1:W-:Y:S01]  /*8600*/  STL [R1+0x264], R0 ;  /* 0x0002640001007387 */ /* 0x0003e20000100800 */
[----:B------:R-:W-:-:S04]  /*8610*/  IMAD.HI.U32 R86, R5, R85, RZ ;  /* 0x0000005505567227 */ /* 0x000fc800078e00ff */
[----:B------:R-:W-:Y:S01]  /*8620*/  IMAD.MOV R86, RZ, RZ, -R86 ;  /* 0x000000ffff567224 */ /* 0x000fe200078e0a56 */
[----:B-1----:R0:W5:Y:S04]  /*8630*/  LDL.LU R0, [R1+0xe4c] ;  /* 0x000e4c0001007983 */ /* 0x0021680000300800 */
[----:B------:R1:W-:Y:S01]  /*8640*/  STL [R1+0xe8], R2 ;  /* 0x0000e80201007387 */ /* 0x0003e20000100800 */
[--C-:B------:R-:W-:Y:S01]  /*8650*/  @!P2 IMAD.IADD R27, R27, 0x1, -R3.reuse ;  /* 0x000000011b1ba824 */ /* 0x100fe200078e0a03 */
[----:B------:R-:W-:Y:S01]  /*8660*/  ISETP.GT.U32.AND P2, PT, R3, R13, PT ;  /* 0x0000000d0300720c */ /* 0x000fe20003f44070 */
[--C-:B------:R-:W-:Y:S01]  /*8670*/  @!P0 IMAD.IADD R25, R25, 0x1, -R3.reuse ;  /* 0x0000000119198824 */ /* 0x100fe200078e0a03 */
[C---:B------:R-:W-:Y:S01]  /*8680*/  ISETP.GT.U32.AND P0, PT, R3.reuse, R91, PT ;  /* 0x0000005b0300720c */ /* 0x040fe20003f04070 */
[--C-:B------:R-:W-:Y:S01]  /*8690*/  @!P5 IMAD.IADD R92, R92, 0x1, -R3.reuse ;  /* 0x000000015c5cd824 */ /* 0x100fe200078e0a03 */
[----:B-1----:R0:W5:Y:S04]  /*86a0*/  LDL.LU R2, [R1+0xe48] ;  /* 0x000e480001027983 */ /* 0x0021680000300800 */
[----:B------:R1:W-:Y:S01]  /*86b0*/  STL [R1+0x26c], R6 ;  /* 0x00026c0601007387 */ /* 0x0003e20000100800 */
[----:B------:R-:W-:Y:S01]  /*86c0*/  @!P1 IMAD.IADD R24, R24, 0x1, -R3 ;  /* 0x0000000118189824 */ /* 0x000fe200078e0a03 */
[C---:B------:R-:W-:Y:S01]  /*86d0*/  ISETP.GT.U32.AND P1, PT, R3.reuse, R88, PT ;  /* 0x000000580300720c */ /* 0x040fe20003f24070 */
[C---:B------:R-:W-:Y:S01]  /*86e0*/  IMAD R85, R3.reuse, R86, R85 ;  /* 0x0000005603557224 */ /* 0x040fe200078e0255 */
[----:B-1----:R-:W-:Y:S01]  /*86f0*/  LOP3.LUT R6, R82, 0x1f8, RZ, 0xfc, !PT ;  /* 0x000001f852067812 */ /* 0x002fe200078efcff */
[----:B------:R-:W-:Y:S01]  /*8700*/  @!P3 IMAD.IADD R22, R22, 0x1, -R3 ;  /* 0x000000011616b824 */ /* 0x000fe200078e0a03 */
[----:B------:R-:W-:-:S03]  /*8710*/  ISETP.GT.U32.AND P3, PT, R3, R90, PT ;  /* 0x0000005a0300720c */ /* 0x000fc60003f64070 */
[----:B------:R-:W-:Y:S04]  /*8720*/  STL [R1+0xb84], R6 ;  /* 0x000b840601007387 */ /* 0x000fe80000100800 */
[----:B------:R1:W-:Y:S01]  /*8730*/  STL [R1+0x108], R11 ;  /* 0x0001080b01007387 */ /* 0x0003e20000100800 */
[----:B------:R-:W-:-:S03]  /*8740*/  @!P2 IMAD.IADD R13, R13, 0x1, -R3 ;  /* 0x000000010d0da824 */ /* 0x000fc600078e0a03 */
[----:B-1----:R-:W2:Y:S04]  /*8750*/  LDL.LU R11, [R1+0xe44] ;  /* 0x000e4400010b7983 */ /* 0x002ea80000300800 */
[----:B------:R1:W-:Y:S04]  /*8760*/  STL [R1+0x12c], R92 ;  /* 0x00012c5c01007387 */ /* 0x0003e80000100800 */
[----:B------:R3:W-:Y:S01]  /*8770*/  STL [R1+0x3c], R85 ;  /* 0x00003c5501007387 */ /* 0x0007e20000100800 */
[--C-:B------:R-:W-:Y:S02]  /*8780*/  @!P0 IMAD.IADD R91, R91, 0x1, -R3.reuse ;  /* 0x000000015b5b8824 */ /* 0x100fe400078e0a03 */
[----:B------:R-:W-:Y:S01]  /*8790*/  @!P1 IMAD.IADD R88, R88, 0x1, -R3 ;  /* 0x0000000158589824 */ /* 0x000fe200078e0a03 */
[----:B-1----:R0:W5:Y:S01]  /*87a0*/  LDL.LU R92, [R1+0xe40] ;  /* 0x000e4000015c7983 */ /* 0x0021620000300800 */
[----:B---3--:R-:W-:-:S02]  /*87b0*/  IABS R85, R6 ;  /* 0x0000000600557213 */ /* 0x008fc40000000000 */
[----:B------:R-:W-:-:S04]  /*87c0*/  LOP3.LUT R6, R82, 0x1fa, RZ, 0xfc, !PT ;  /* 0x000001fa52067812 */ /* 0x000fc800078efcff */
[----:B------:R-:W-:Y:S01]  /*87d0*/  IABS R86, R6 ;  /* 0x0000000600567213 */ /* 0x000fe20000000000 */
[----:B------:R1:W-:Y:S01]  /*87e0*/  STL [R1+0xb80], R6 ;  /* 0x000b800601007387 */ /* 0x0003e20000100800 */
[----:B------:R-:W-:-:S03]  /*87f0*/  @!P3 IMAD.IADD R90, R90, 0x1, -R3 ;  /* 0x000000015a5ab824 */ /* 0x000fc600078e0a03 */
[----:B------:R3:W-:Y:S01]  /*8800*/  STL [R1+0x16c], R13 ;  /* 0x00016c0d01007387 */ /* 0x0007e20000100800 */
[----:B-1----:R-:W-:-:S03]  /*8810*/  IMAD.HI.U32 R6, R5, R85, RZ ;  /* 0x0000005505067227 */ /* 0x002fc600078e00ff */
[----:B------:R1:W-:Y:S01]  /*8820*/  STL [R1+0x188], R91 ;  /* 0x0001885b01007387 */ /* 0x0003e20000100800 */
[----:B------:R-:W-:-:S03]  /*8830*/  IMAD.MOV R6, RZ, RZ, -R6 ;  /* 0x000000ffff067224 */ /* 0x000fc600078e0a06 */
[----:B------:R-:W-:Y:S04]  /*8840*/  STL [R1+0x1c8], R88 ;  /* 0x0001c85801007387 */ /* 0x000fe80000100800 */
[----:B---3--:R-:W3:Y:S01]  /*8850*/  LDL R13, [R1+0xabc] ;  /* 0x000abc00010d7983 */ /* 0x008ee20000100800 */
[----:B------:R-:W-:-:S03]  /*8860*/  IMAD R85, R3, R6, R85 ;  /* 0x0000000603557224 */ /* 0x000fc600078e0255 */
[----:B------:R4:W-:Y:S04]  /*8870*/  STL [R1+0x1dc], R90 ;  /* 0x0001dc5a01007387 */ /* 0x0009e80000100800 */
[----:B-1----:R-:W2:Y:S04]  /*8880*/  LDL R91, [R1+0xac0] ;  /* 0x000ac000015b7983 */ /* 0x002ea80000100800 */
[----:B------:R-:W2:Y:S04]  /*8890*/  LDL R6, [R1+0xacc] ;  /* 0x000acc0001067983 */ /* 0x000ea80000100800 */
[----:B----4-:R-:W4:Y:S01]  /*88a0*/  LDL R90, [R1+0xac8] ;  /* 0x000ac800015a7983 */ /* 0x010f220000100800 */
[----:B------:R-:W-:-:S02]  /*88b0*/  ISETP.GT.U32.AND P5, PT, R3, R23, PT ;  /* 0x000000170300720c */ /* 0x000fc40003fa4070 */
[C---:B------:R-:W-:Y:S02]  /*88c0*/  ISETP.GT.U32.AND P2, PT, R3.reuse, R20, PT ;  /* 0x000000140300720c */ /* 0x040fe40003f44070 */
[C---:B------:R-:W-:Y:S02]  /*88d0*/  ISETP.GT.U32.AND P0, PT, R3.reuse, R21, PT ;  /* 0x000000150300720c */ /* 0x040fe40003f04070 */
[----:B------:R-:W-:-:S07]  /*88e0*/  ISETP.GT.U32.AND P1, PT, R3, R18, PT ;  /* 0x000000120300720c */ /* 0x000fce0003f24070 */
[--C-:B------:R-:W-:Y:S01]  /*88f0*/  @!P5 IMAD.IADD R23, R23, 0x1, -R3.reuse ;  /* 0x000000011717d824 */ /* 0x100fe200078e0a03 */
[C---:B------:R-:W-:Y:S01]  /*8900*/  ISETP.GT.U32.AND P5, PT, R3.reuse, R7, PT ;  /* 0x000000070300720c */ /* 0x040fe20003fa4070 */
[--C-:B------:R-:W-:Y:S01]  /*8910*/  @!P2 IMAD.IADD R20, R20, 0x1, -R3.reuse ;  /* 0x000000011414a824 */ /* 0x100fe200078e0a03 */
[----:B------:R-:W-:Y:S01]  /*8920*/  ISETP.GT.U32.AND P2, PT, R3, R12, PT ;  /* 0x0000000c0300720c */ /* 0x000fe20003f44070 */
[--C-:B------:R-:W-:Y:S01]  /*8930*/  @!P0 IMAD.IADD R21, R21, 0x1, -R3.reuse ;  /* 0x0000000115158824 */ /* 0x100fe200078e0a03 */
[C---:B------:R-:W-:Y:S02]  /*8940*/  ISETP.GT.U32.AND P3, PT, R3.reuse, R19, PT ;  /* 0x000000130300720c */ /* 0x040fe40003f64070 */
[----:B------:R-:W-:Y:S01]  /*8950*/  ISETP.GT.U32.AND P0, PT, R3, R8, PT ;  /* 0x000000080300720c */ /* 0x000fe20003f04070 */
[----:B------:R-:W-:-:S06]  /*8960*/  @!P1 IMAD.IADD R18, R18, 0x1, -R3 ;  /* 0x0000000112129824 */ /* 0x000fcc00078e0a03 */
[--C-:B------:R-:W-:Y:S01]  /*8970*/  @!P5 IMAD.IADD R7, R7, 0x1, -R3.reuse ;  /* 0x000000010707d824 */ /* 0x100fe200078e0a03 */
[C---:B------:R-:W-:Y:S02]  /*8980*/  ISETP.GT.U32.AND P5, PT, R3.reuse, R16, PT ;  /* 0x000000100300720c */ /* 0x040fe40003fa4070 */
[----:B------:R-:W-:Y:S01]  /*8990*/  ISETP.GT.U32.AND P1, PT, R3, R9, PT ;  /* 0x000000090300720c */ /* 0x000fe20003f24070 */
[--C-:B------:R-:W-:Y:S01]  /*89a0*/  @!P2 IMAD.IADD R12, R12, 0x1, -R3.reuse ;  /* 0x000000010c0ca824 */ /* 0x100fe200078e0a03 */
[----:B------:R1:W-:Y:S01]  /*89b0*/  STL [R1+0x1e8], R7 ;  /* 0x0001e80701007387 */ /* 0x0003e20000100800 */
[--C-:B------:R-:W-:Y:S01]  /*89c0*/  @!P3 IMAD.IADD R19, R19, 0x1, -R3.reuse ;  /* 0x000000011313b824 */ /* 0x100fe200078e0a03 */
[C---:B------:R-:W-:Y:S01]  /*89d0*/  ISETP.GT.U32.AND P3, PT, R3.reuse, R10, PT ;  /* 0x0000000a0300720c */ /* 0x040fe20003f64070 */
[----:B------:R-:W-:Y:S01]  /*89e0*/  @!P0 IMAD.IADD R8, R8, 0x1, -R3 ;  /* 0x0000000108088824 */ /* 0x000fe200078e0a03 */
[----:B------:R-:W-:Y:S01]  /*89f0*/  ISETP.GT.U32.AND P2, PT, R3, R17, PT ;  /* 0x000000110300720c */ /* 0x000fe20003f44070 */
[----:B------:R0:W-:Y:S01]  /*8a00*/  STL [R1+0x1f0], R12 ;  /* 0x0001f00c01007387 */ /* 0x0001e20000100800 */
[----:B-1----:R-:W-:Y:S01]  /*8a10*/  IMAD.HI.U32 R7, R5, R86, RZ ;  /* 0x0000005605077227 */ /* 0x002fe200078e00ff */
[----:B------:R-:W-:-:S03]  /*8a20*/  ISETP.GT.U32.AND P0, PT, R3, R14, PT ;  /* 0x0000000e0300720c */ /* 0x000fc60003f04070 */
[----:B------:R-:W-:Y:S01]  /*8a30*/  IMAD.MOV R88, RZ, RZ, -R7 ;  /* 0x000000ffff587224 */ /* 0x000fe200078e0a07 */
[----:B0-----:R-:W4:Y:S01]  /*8a40*/  LDL R12, [R1+0xad0] ;  /* 0x000ad000010c7983 */ /* 0x001f220000100800 */
[--C-:B------:R-:W-:Y:S01]  /*8a50*/  @!P5 IMAD.IADD R16, R16, 0x1, -R3.reuse ;  /* 0x000000011010d824 */ /* 0x100fe200078e0a03 */
[----:B------:R-:W-:Y:S02]  /*8a60*/  ISETP.GT.U32.AND P5, PT, R3, R4, PT ;  /* 0x000000040300720c */ /* 0x000fe40003fa4070 */
[----:B------:R-:W4:Y:S04]  /*8a70*/  LDL R7, [R1+0xad8] ;  /* 0x000ad80001077983 */ /* 0x000f280000100800 */
[----:B------:R0:W-:Y:S01]  /*8a80*/  STL [R1+0x1f4], R8 ;  /* 0x0001f40801007387 */ /* 0x0001e20000100800 */
[----:B------:R-:W-:-:S02]  /*8a90*/  @!P1 IMAD.IADD R9, R9, 0x1, -R3 ;  /* 0x0000000109099824 */ /* 0x000fc400078e0a03 */
[----:B------:R-:W-:Y:S02]  /*8aa0*/  IMAD R86, R3, R88, R86 ;  /* 0x0000005803567224 */ /* 0x000fe400078e0256 */
[--C-:B------:R-:W-:Y:S01]  /*8ab0*/  @!P3 IMAD.IADD R10, R10, 0x1, -R3.reuse ;  /* 0x000000010a0ab824 */ /* 0x100fe200078e0a03 */
[----:B------:R-:W4:Y:S04]  /*8ac0*/  LDL R88, [R1+0xae0] ;  /* 0x000ae00001587983 */ /* 0x000f280000100800 */
[----:B0-----:R-:W4:Y:S01]  /*8ad0*/  LDL R8, [R1+0xadc] ;  /* 0x000adc0001087983 */ /* 0x001f220000100800 */
[----:B------:R-:W-:-:S03]  /*8ae0*/  @!P2 IMAD.IADD R17, R17, 0x1, -R3 ;  /* 0x000000011111a824 */ /* 0x000fc600078e0a03 */
[----:B------:R0:W-:Y:S01]  /*8af0*/  STL [R1+0x204], R9 ;  /* 0x0002040901007387 */ /* 0x0001e20000100800 */
[--C-:B------:R-:W-:Y:S02]  /*8b00*/  @!P0 IMAD.IADD R14, R14, 0x1, -R3.reuse ;  /* 0x000000010e0e8824 */ /* 0x100fe400078e0a03 */
[----:B------:R-:W-:Y:S01]  /*8b10*/  @!P5 IMAD.IADD R4, R4, 0x1, -R3 ;  /* 0x000000010404d824 */ /* 0x000fe200078e0a03 */
[----:B0-----:R-:W4:Y:S01]  /*8b20*/  LDL R9, [R1+0xae8] ;  /* 0x000ae80001097983 */ /* 0x001f220000100800 */
[----:B---3--:R-:W-:-:S03]  /*8b30*/  ISETP.GE.AND P2, PT, R13, RZ, PT ;  /* 0x000000ff0d00720c */ /* 0x008fc60003f46270 */
[----:B------:R-:W3:Y:S04]  /*8b40*/  LDL.LU R13, [R1+0xe3c] ;  /* 0x000e3c00010d7983 */ /* 0x000ee80000300800 */
[----:B------:R0:W-:Y:S01]  /*8b50*/  STL [R1+0x224], R10 ;  /* 0x0002240a01007387 */ /* 0x0001e20000100800 */
[----:B--2---:R-:W-:Y:S02]  /*8b60*/  ISETP.GE.AND P3, PT, R91, RZ, PT ;  /* 0x000000ff5b00720c */ /* 0x004fe40003f66270 */
[----:B------:R-:W-:Y:S01]  /*8b70*/  ISETP.GE.AND P5, PT, R6, RZ, PT ;  /* 0x000000ff0600720c */ /* 0x000fe20003fa6270 */
[----:B0-----:R-:W2:Y:S01]  /*8b80*/  LDL R10, [R1+0xaf0] ;  /* 0x000af000010a7983 */ /* 0x001ea20000100800 */
[----:B----4-:R-:W-:-:S03]  /*8b90*/  ISETP.GE.AND P0, PT, R90, RZ, PT ;  /* 0x000000ff5a00720c */ /* 0x010fc60003f06270 */
[----:B------:R0:W5:Y:S04]  /*8ba0*/  LDL.LU R91, [R1+0xe38] ;  /* 0x000e3800015b7983 */ /* 0x0001680000300800 */
[----:B------:R-:W4:Y:S04]  /*8bb0*/  LDL R90, [R1+0xaf4] ;  /* 0x000af400015a7983 */ /* 0x000f280000100800 */
[----:B------:R-:W3:Y:S01]  /*8bc0*/  LDL R6, [R1+0xafc] ;  /* 0x000afc0001067983 */ /* 0x000ee20000100800 */
[----:B------:R-:W-:Y:S01]  /*8bd0*/  ISETP.GE.AND P1, PT, R82, RZ, PT ;  /* 0x000000ff5200720c */ /* 0x000fe20003f26270 */
[----:B------:R-:W-:-:S02]  /*8be0*/  @!P2 IMAD.MOV R72, RZ, RZ, -R72 ;  /* 0x000000ffff48a224 */ /* 0x000fc400078e0a48 */
[----:B------:R1:W-:Y:S01]  /*8bf0*/  STL [R1+0x244], R4 ;  /* 0x0002440401007387 */ /* 0x0003e20000100800 */
[----:B------:R-:W-:-:S09]  /*8c00*/  @!P3 IMAD.MOV R71, RZ, RZ, -R71 ;  /* 0x000000ffff47b224 */ /* 0x000fd200078e0a47 */
[----:B------:R-:W-:Y:S01]  /*8c10*/  @!P1 IMAD.MOV R73, RZ, RZ, -R73 ;  /* 0x000000ffff499224 */ /* 0x000fe200078e0a49 */
[----:B-1----:R-:W3:Y:S01]  /*8c20*/  LDL R4, [R1+0xb50] ;  /* 0x000b500001047983 */ /* 0x002ee20000100800 */
[----:B------:R-:W-:Y:S02]  /*8c30*/  @!P5 IMAD.MOV R69, RZ, RZ, -R69 ;  /* 0x000000ffff45d224 */ /* 0x000fe400078e0a45 */
[----:B------:R-:W-:Y:S01]  /*8c40*/  @!P0 IMAD.MOV R70, RZ, RZ, -R70 ;  /* 0x000000ffff468224 */ /* 0x000fe200078e0a46 */
[----:B------:R-:W-:Y:S02]  /*8c50*/  ISETP.GE.AND P1, PT, R12, RZ, PT ;  /* 0x000000ff0c00720c */ /* 0x000fe40003f26270 */
[----:B------:R-:W3:Y:S01]  /*8c60*/  LDL R12, [R1+0xb00] ;  /* 0x000b0000010c7983 */ /* 0x000ee20000100800 */
[----:B------:R-:W-:-:S03]  /*8c70*/  ISETP.GE.AND P2, PT, R7, RZ, PT ;  /* 0x000000ff0700720c */ /* 0x000fc60003f46270 */
[----:B------:R-:W3:Y:S01]  /*8c80*/  LDL R7, [R1+0xb08] ;  /* 0x000b080001077983 */ /* 0x000ee20000100800 */
[----:B------:R-:W-:-:S03]  /*8c90*/  ISETP.GE.AND P3, PT, R8, RZ, PT ;  /* 0x000000ff0800720c */ /* 0x000fc60003f66270 */
[----:B------:R-:W3:Y:S03]  /*8ca0*/  LDL R8, [R1+0xb10] ;  /* 0x000b100001087983 */ /* 0x000ee60000100800 */
[----:B------:R-:W-:Y:S01]  /*8cb0*/  @!P1 IMAD.MOV R68, RZ, RZ, -R68 ;  /* 0x000000ffff449224 */ /* 0x000fe200078e0a44 */
[----:B------:R-:W-:Y:S02]  /*8cc0*/  ISETP.GE.AND P0, PT, R88, RZ, PT ;  /* 0x000000ff5800720c */ /* 0x000fe40003f06270 */
[----:B------:R-:W-:Y:S01]  /*8cd0*/  @!P2 IMAD.MOV R67, RZ, RZ, -R67 ;  /* 0x000000ffff43a224 */ /* 0x000fe200078e0a43 */
[----:B------:R-:W3:Y:S03]  /*8ce0*/  LDL R88, [R1+0xb18] ;  /* 0x000b180001587983 */ /* 0x000ee60000100800 */
[----:B------:R-:W-:Y:S01]  /*8cf0*/  @!P3 IMAD.MOV R66, RZ, RZ, -R66 ;  /* 0x000000ffff42b224 */ /* 0x000fe200078e0a42 */
[----:B------:R-:W-:-:S02]  /*8d00*/  ISETP.GE.AND P5, PT, R9, RZ, PT ;  /* 0x000000ff0900720c */ /* 0x000fc40003fa6270 */
[----:B------:R-:W3:Y:S01]  /*8d10*/  LDL R9, [R1+0xb1c] ;  /* 0x000b1c0001097983 */ /* 0x000ee20000100800 */
[----:B--2---:R-:W-:-:S03]  /*8d20*/  ISETP.GE.AND P1, PT, R10, RZ, PT ;  /* 0x000000ff0a00720c */ /* 0x004fc60003f26270 */
[----:B------:R-:W2:Y:S01]  /*8d30*/  LDL R10, [R1+0xb28] ;  /* 0x000b2800010a7983 */ /* 0x000ea20000100800 */
[----:B----4-:R-:W-:-:S03]  /*8d40*/  ISETP.GE.AND P2, PT, R90, RZ, PT ;  /* 0x000000ff5a00720c */ /* 0x010fc60003f46270 */
[----:B------:R-:W4:Y:S01]  /*8d50*/  LDL R90, [R1+0xb2c] ;  /* 0x000b2c00015a7983 */ /* 0x000f220000100800 */
[----:B---3--:R-:W-:-:S03]  /*8d60*/  ISETP.GE.AND P3, PT, R6, RZ, PT ;  /* 0x000000ff0600720c */ /* 0x008fc60003f66270 */
[----:B------:R-:W3:Y:S01]  /*8d70*/  LDL R6, [R1+0xb30] ;  /* 0x000b300001067983 */ /* 0x000ee20000100800 */
[----:B------:R-:W-:Y:S02]  /*8d80*/  @!P0 IMAD.MOV R65, RZ, RZ, -R65 ;  /* 0x000000ffff418224 */ /* 0x000fe400078e0a41 */
[----:B------:R-:W-:Y:S02]  /*8d90*/  @!P5 IMAD.MOV R64, RZ, RZ, -R64 ;  /* 0x000000ffff40d224 */ /* 0x000fe400078e0a40 */
[----:B------:R-:W-:Y:S02]  /*8da0*/  @!P1 IMAD.MOV R63, RZ, RZ, -R63 ;  /* 0x000000ffff3f9224 */ /* 0x000fe400078e0a3f */
[----:B------:R-:W-:-:S03]  /*8db0*/  @!P2 IMAD.MOV R62, RZ, RZ, -R62 ;  /* 0x000000ffff3ea224 */ /* 0x000fc600078e0a3e */
        /* <DEDUP_REMOVED lines=23> */
[----:B------:R-:W-:Y:S01]  /*8f30*/  @!P5 IMAD.MOV R54, RZ, RZ, -R54 ;  /* 0x000000ffff36d224 */ /* 0x000fe200078e0a36 */
[----:B------:R-:W-:Y:S02]  /*8f40*/  ISETP.GE.AND P5, PT, R4, RZ, PT ;  /* 0x000000ff0400720c */ /* 0x000fe40003fa6270 */
[----:B------:R-:W-:-:S11]  /*8f50*/  @!P1 IMAD.MOV R53, RZ, RZ, -R53 ;  /* 0x000000ffff359224 */ /* 0x000fd600078e0a35 */
[----:B------:R-:W-:Y:S01]  /*8f60*/  @!P5 IMAD.MOV R49, RZ, RZ, -R49 ;  /* 0x000000ffff31d224 */ /* 0x000fe200078e0a31 */
[----:B------:R-:W-:Y:S02]  /*8f70*/  ISETP.GE.AND P2, PT, R12, RZ, PT ;  /* 0x000000ff0c00720c */ /* 0x000fe40003f46270 */
[----:B------:R-:W3:Y:S01]  /*8f80*/  LDL R12, [R1+0xcd4] ;  /* 0x000cd400010c7983 */ /* 0x000ee20000100800 */
[----:B------:R-:W-:-:S03]  /*8f90*/  ISETP.GE.AND P3, PT, R7, RZ, PT ;  /* 0x000000ff0700720c */ /* 0x000fc60003f66270 */
[----:B------:R-:W3:Y:S01]  /*8fa0*/  LDL R7, [R1+0xd34] ;  /* 0x000d340001077983 */ /* 0x000ee20000100800 */
[----:B------:R-:W-:-:S06]  /*8fb0*/  ISETP.GE.AND P0, PT, R8, RZ, PT ;  /* 0x000000ff0800720c */ /* 0x000fcc0003f06270 */
[----:B------:R-:W-:Y:S01]  /*8fc0*/  @!P2 IMAD.MOV R52, RZ, RZ, -R52 ;  /* 0x000000ffff34a224 */ /* 0x000fe200078e0a34 */
[----:B------:R-:W3:Y:S02]  /*8fd0*/  LDL R8, [R1+0xca0] ;  /* 0x000ca00001087983 */ /* 0x000ee40000100800 */
[----:B------:R-:W-:Y:S01]  /*8fe0*/  @!P3 IMAD.MOV R51, RZ, RZ, -R51 ;  /* 0x000000ffff33b224 */ /* 0x000fe200078e0a33 */
[----:B------:R-:W-:Y:S01]  /*8ff0*/  ISETP.GE.AND P3, PT, R88, RZ, PT ;  /* 0x000000ff5800720c */ /* 0x000fe20003f66270 */
[----:B------:R0:W5:Y:S02]  /*9000*/  LDL.LU R4, [R1+0xe34] ;  /* 0x000e340001047983 */ /* 0x0001640000300800 */
[----:B------:R-:W-:Y:S01]  /*9010*/  @!P0 IMAD.MOV R50, RZ, RZ, -R50 ;  /* 0x000000ffff328224 */ /* 0x000fe200078e0a32 */
[----:B------:R-:W-:Y:S02]  /*9020*/  ISETP.GE.AND P1, PT, R9, RZ, PT ;  /* 0x000000ff0900720c */ /* 0x000fe40003f26270 */
[----:B------:R-:W3:Y:S01]  /*9030*/  LDL R9, [R1+0xdb4] ;  /* 0x000db40001097983 */ /* 0x000ee20000100800 */
[----:B--2---:R-:W-:-:S03]  /*9040*/  ISETP.GE.AND P2, PT, R10, RZ, PT ;  /* 0x000000ff0a00720c */ /* 0x004fc60003f46270 */
[----:B------:R-:W2:Y:S04]  /*9050*/  LDL R10, [R1+0xc24] ;  /* 0x000c2400010a7983 */ /* 0x000ea80000100800 */
[----:B------:R0:W5:Y:S01]  /*9060*/  LDL.LU R88, [R1+0xe30] ;  /* 0x000e300001587983 */ /* 0x0001620000300800 */
[----:B----4-:R-:W-:-:S03]  /*9070*/  ISETP.GE.AND P0, PT, R90, RZ, PT ;  /* 0x000000ff5a00720c */ /* 0x010fc60003f06270 */
[----:B------:R0:W5:Y:S01]  /*9080*/  LDL.LU R90, [R1+0xe2c] ;  /* 0x000e2c00015a7983 */ /* 0x0001620000300800 */
[----:B---3--:R-:W-:Y:S01]  /*9090*/  ISETP.GE.AND P5, PT, R6, RZ, PT ;  /* 0x000000ff0600720c */ /* 0x008fe20003fa6270 */
[----:B------:R-:W-:Y:S02]  /*90a0*/  IMAD.MOV.U32 R6, RZ, RZ, R47 ;  /* 0x000000ffff067224 */ /* 0x000fe400078e002f */
[----:B------:R-:W3:Y:S01]  /*90b0*/  LDL R47, [R1+0xbf8] ;  /* 0x000bf800012f7983 */ /* 0x000ee20000100800 */
[----:B------:R-:W-:Y:S02]  /*90c0*/  @!P1 IMAD.MOV R48, RZ, RZ, -R48 ;  /* 0x000000ffff309224 */ /* 0x000fe400078e0a30 */
[----:B------:R-:W-:Y:S02]  /*90d0*/  @!P2 IMAD.MOV R6, RZ, RZ, -R6 ;  /* 0x000000ffff06a224 */ /* 0x000fe400078e0a06 */
[----:B------:R-:W-:Y:S01]  /*90e0*/  @!P3 IMAD.MOV R46, RZ, RZ, -R46 ;  /* 0x000000ffff2eb224 */ /* 0x000fe200078e0a2e */
[----:B------:R-:W-:-:S02]  /*90f0*/  LOP3.LUT R13, R13, 0x7f, RZ, 0xc0, !PT ;  /* 0x0000007f0d0d7812 */ /* 0x000fc400078ec0ff */
[----:B------:R-:W-:Y:S02]  /*9100*/  ISETP.GE.AND P1, PT, R12, RZ, PT ;  /* 0x000000ff0c00720c */ /* 0x000fe40003f26270 */
[----:B------:R-:W4:Y:S04]  /*9110*/  LDL R12, [R1+0xe04] ;  /* 0x000e0400010c7983 */ /* 0x000f280000100800 */
[----:B------:R1:W-:Y:S01]  /*9120*/  STL [R1+0x44], R6 ;  /* 0x0000440601007387 */ /* 0x0003e20000100800 */
[----:B------:R-:W-:Y:S01]  /*9130*/  ISETP.GE.AND P3, PT, R8, RZ, PT ;  /* 0x000000ff0800720c */ /* 0x000fe20003f66270 */
[----:B------:R-:W-:Y:S02]  /*9140*/  IMAD.MOV.U32 R8, RZ, RZ, R44 ;  /* 0x000000ffff087224 */ /* 0x000fe400078e002c */
[----:B-1----:R0:W5:Y:S02]  /*9150*/  LDL.LU R6, [R1+0xe28] ;  /* 0x000e280001067983 */ /* 0x0021640000300800 */
[----:B------:R-:W-:-:S02]  /*9160*/  @!P5 IMAD.MOV R8, RZ, RZ, -R8 ;  /* 0x000000ffff08d224 */ /* 0x000fc400078e0a08 */
[----:B------:R-:W-:Y:S01]  /*9170*/  @!P1 IMAD.MOV R43, RZ, RZ, -R43 ;  /* 0x000000ffff2b9224 */ /* 0x000fe200078e0a2b */
[----:B------:R-:W-:Y:S01]  /*9180*/  ISETP.NE.U32.AND P5, PT, R13, RZ, PT ;  /* 0x000000ff0d00720c */ /* 0x000fe20003fa5070 */
[----:B------:R-:W-:Y:S01]  /*9190*/  IMAD.MOV.U32 R13, RZ, RZ, R38 ;  /* 0x000000ffff0d7224 */ /* 0x000fe200078e0026 */
[----:B------:R-:W-:Y:S02]  /*91a0*/  ISETP.GE.AND P1, PT, R9, RZ, PT ;  /* 0x000000ff0900720c */ /* 0x000fe40003f26270 */
[----:B---3--:R-:W-:Y:S01]  /*91b0*/  ISETP.GE.AND P2, PT, R47, RZ, PT ;  /* 0x000000ff2f00720c */ /* 0x008fe20003f46270 */
[----:B------:R-:W-:-:S04]  /*91c0*/  IMAD.MOV.U32 R47, RZ, RZ, R45 ;  /* 0x000000ffff2f7224 */ /* 0x000fc800078e002d */
[----:B------:R-:W-:Y:S01]  /*91d0*/  @!P0 IMAD.MOV R47, RZ, RZ, -R47 ;  /* 0x000000ffff2f8224 */ /* 0x000fe200078e0a2f */
[----:B------:R-:W-:Y:S02]  /*91e0*/  ISETP.GE.AND P0, PT, R7, RZ, PT ;  /* 0x000000ff0700720c */ /* 0x000fe40003f06270 */
[----:B------:R0:W5:Y:S04]  /*91f0*/  LDL.LU R7, [R1+0xe24] ;  /* 0x000e240001077983 */ /* 0x0001680000300800 */
[----:B------:R1:W-:Y:S01]  /*9200*/  STL [R1+0x40], R8 ;  /* 0x0000400801007387 */ /* 0x0003e20000100800 */
[----:B------:R-:W-:Y:S01]  /*9210*/  @!P2 IMAD.MOV R42, RZ, RZ, -R42 ;  /* 0x000000ffff2aa224 */ /* 0x000fe200078e0a2a */
[----:B--2---:R-:W-:Y:S02]  /*9220*/  ISETP.GE.AND P2, PT, R10, RZ, PT ;  /* 0x000000ff0a00720c */ /* 0x004fe40003f46270 */
[----:B-1----:R0:W5:Y:S04]  /*9230*/  LDL.LU R8, [R1+0xe20] ;  /* 0x000e200001087983 */ /* 0x0021680000300800 */
[----:B------:R0:W5:Y:S04]  /*9240*/  LDL.LU R9, [R1+0xe1c] ;  /* 0x000e1c0001097983 */ /* 0x0001680000300800 */
[----:B------:R0:W5:Y:S04]  /*9250*/  LDL.LU R10, [R1+0xe18] ;  /* 0x000e1800010a7983 */ /* 0x0001680000300800 */
[----:B------:R-:W2:Y:S01]  /*9260*/  LDL R38, [R1+0xe08] ;  /* 0x000e080001267983 */ /* 0x000ea20000100800 */
[----:B------:R-:W-:Y:S01]  /*9270*/  @!P0 IMAD.MOV R40, RZ, RZ, -R40 ;  /* 0x000000ffff288224 */ /* 0x000fe200078e0a28 */
[----:B------:R-:W-:Y:S01]  /*9280*/  PLOP3.LUT P0, PT, PT, PT, UP1, 0x80, 0x8 ;  /* 0x000000000008781c */ /* 0x000fe20003f0f018 */
[----:B------:R-:W-:Y:S01]  /*9290*/  @!P2 IMAD.MOV R13, RZ, RZ, -R13 ;  /* 0x000000ffff0da224 */ /* 0x000fe200078e0a0d */
[----:B------:R-:W-:Y:S01]  /*92a0*/  PRMT R45, RZ, 0x7610, R45 ;  /* 0x00007610ff2d7816 */ /* 0x000fe2000000002d */
[----:B------:R-:W-:Y:S01]  /*92b0*/  @!P1 IMAD.MOV R39, RZ, RZ, -R39 ;  /* 0x000000ffff279224 */ /* 0x000fe200078e0a27 */
[----:B------:R-:W-:-:S02]  /*92c0*/  ISETP.LT.AND P0, PT, R11, UR13, P0 ;  /* 0x0000000d0b007c0c */ /* 0x000fc40008701270 */
[----:B------:R0:W5:Y:S01]  /*92d0*/  LDL.LU R11, [R1+0xe14] ;  /* 0x000e1400010b7983 */ /* 0x0001620000300800 */
[----:B----4-:R-:W-:Y:S02]  /*92e0*/  ISETP.GE.AND P1, PT, R12, RZ, PT ;  /* 0x000000ff0c00720c */ /* 0x010fe40003f26270 */
[----:B------:R-:W-:Y:S01]  /*92f0*/  PRMT R44, RZ, 0x7610, R44 ;  /* 0x00007610ff2c7816 */ /* 0x000fe2000000002c */
[----:B------:R0:W5:Y:S04]  /*9300*/  LDL.LU R12, [R1+0xe10] ;  /* 0x000e1000010c7983 */ /* 0x0001680000300800 */
[----:B------:R1:W-:Y:S04]  /*9310*/  STL [R1+0x4c], R13 ;  /* 0x00004c0d01007387 */ /* 0x0003e80000100800 */
[----:B-1----:R0:W5:Y:S04]  /*9320*/  LDL.LU R13, [R1+0xe0c] ;  /* 0x000e0c00010d7983 */ /* 0x0021680000300800 */
[----:B------:R0:W-:Y:S04]  /*9330*/  STL.S16 [R1+0xa40], R45 ;  /* 0x000a402d01007387 */ /* 0x0001e80000100600 */
[----:B------:R0:W-:Y:S01]  /*9340*/  STL.S16 [R1+0xa3c], R44 ;  /* 0x000a3c2c01007387 */ /* 0x0001e20000100600 */
[----:B------:R-:W-:Y:S01]  /*9350*/  USHF.L.U32 UR4, UR7, 0x15, URZ ;  /* 0x0000001507047899 */ /* 0x000fe200080006ff */
[----:B------:R-:W-:Y:S01]  /*9360*/  ISETP.NE.AND P6, PT, RZ, UR16, PT ;  /* 0x00000010ff007c0c */ /* 0x000fe2000bfc5270 */
[----:B------:R-:W-:-:S02]  /*9370*/  @!P3 IMAD.MOV R41, RZ, RZ, -R41 ;  /* 0x000000ffff29b224 */ /* 0x000fc400078e0a29 */
[----:B------:R-:W-:Y:S01]  /*9380*/  ULOP3.LUT UR4, UR4, 0x600000, URZ, 0xc0, !UPT ;  /* 0x0060000004047892 */ /* 0x000fe2000f8ec0ff */
[----:B------:R-:W1:Y:S01]  /*9390*/  LDCU.64 UR22, c[0x0][0x358] ;  /* 0x00006b00ff1677ac */ /* 0x000e620008000a00 */
[----:B------:R-:W-:Y:S02]  /*93a0*/  UIADD3 UR8, UPT, UPT, UR11, 0x12000, URZ ;  /* 0x000120000b087890 */ /* 0x000fe4000fffe0ff */
[----:B------:R-:W-:Y:S01]  /*93b0*/  UIADD3 UR12, UPT, UPT, UR10, UR4, URZ ;  /* 0x000000040a0c7290 */ /* 0x000fe2000fffe0ff */
[----:B------:R-:W-:Y:S01]  /*93c0*/  UMOV UR6, 0x1 ;  /* 0x0000000100067882 */ /* 0x000fe20000000000 */
[----:B--2---:R-:W-:Y:S02]  /*93d0*/  ISETP.GE.AND P2, PT, R38, RZ, PT ;  /* 0x000000ff2600720c */ /* 0x004fe40003f46270 */
[----:B------:R-:W-:Y:S01]  /*93e0*/  LOP3.LUT R38, RZ, UR16, RZ, 0x33, !PT ;  /* 0x00000010ff267c12 */ /* 0x000fe2000f8e33ff */
[----:B01----:R-:W-:Y:S10]  /*93f0*/  BRA.U UP0, `(.L_x_5) ;  /* 0x0000000100187547 */ /* 0x003ff4000b800000 */
[----:B------:R-:W-:Y:S01]  /*9400*/  ELECT P3, URZ, PT ;  /* 0x0000000000ff782f */ /* 0x000fe20003860000 */
[----:B------:R-:W-:Y:S01]  /*9410*/  IMAD.MOV.U32 R44, RZ, RZ, 0x1 ;  /* 0x00000001ff2c7424 */ /* 0x000fe200078e00ff */
[----:B------:R-:W-:Y:S01]  /*9420*/  UMOV UR4, 0x40 ;  /* 0x0000004000047882 */ /* 0x000fe20000000000 */
[----:B------:R-:W-:Y:S01]  /*9430*/  UVIRTCOUNT.DEALLOC.SMPOOL 0x80 ;  /* 0x000000800000784c */ /* 0x000fe20000000000 */
[----:B------:R-:W-:-:S09]  /*9440*/  ULEA UR4, UR5, UR4, 0x18 ;  /* 0x0000000405047291 */ /* 0x000fd2000f8ec0ff */
[----:B------:R0:W-:Y:S03]  /*9450*/  @P3 STS.U8 [UR4], R44 ;  /* 0x0000002cff003988 */ /* 0x0001e60008000004 */
.L_x_5:
[----:B0-----:R-:W2:Y:S01]  /*9460*/  LDL.LU R44, [R1+0x10] ;  /* 0x00001000012c7983 */ /* 0x001ea20000300800 */
[----:B------:R-:W-:Y:S03]  /*9470*/  STTM.x64 tmem[UR12], RZ ;  /* 0x000000ff000079ed */ /* 0x000fe6000834000c */
[----:B------:R-:W3:Y:S01]  /*9480*/  LDL R45, [R1+0xc88] ;  /* 0x000c8800012d7983 */ /* 0x000ee20000100800 */
[----:B------:R-:W-:Y:S01]  /*9490*/  @!P1 IMAD.MOV R37, RZ, RZ, -R37 ;  /* 0x000000ffff259224 */ /* 0x000fe200078e0a25 */
[----:B------:R-:W-:Y:S01]  /*94a0*/  VOTEU.ALL UP2, P5 ;  /* 0x0000000000ff7886 */ /* 0x000fe20002840000 */
[C---:B------:R-:W-:Y:S01]  /*94b0*/  SEL R73, R38.reuse, R73, !P6 ;  /* 0x0000004926497207 */ /* 0x040fe20007000000 */
[----:B------:R-:W-:Y:S01]  /*94c0*/  STL [R1+0x102c], R23 ;  /* 0x00102c1701007387 */ /* 0x000fe20000100800 */
[----:B------:R-:W-:Y:S01]  /*94d0*/  @!P2 IMAD.MOV R36, RZ, RZ, -R36 ;  /* 0x000000ffff24a224 */ /* 0x000fe200078e0a24 */
[----:B------:R-:W-:Y:S01]  /*94e0*/  VOTEU.ALL UP3, P5 ;  /* 0x0000000000ff7886 */ /* 0x000fe20002860000 */
[C---:B------:R-:W-:Y:S01]  /*94f0*/  SEL R70, R38.reuse, R70, !P6 ;  /* 0x0000004626467207 */ /* 0x040fe20007000000 */
[----:B-----5:R0:W-:Y:S01]  /*9500*/  STL [R1+0x1028], R9 ;  /* 0x0010280901007387 */ /* 0x0201e20000100800 */
[C---:B------:R-:W-:Y:S01]  /*9510*/  SEL R67, R38.reuse, R67, !P6 ;  /* 0x0000004326437207 */ /* 0x040fe20007000000 */
[----:B------:R-:W1:Y:S01]  /*9520*/  LDCU UR16, c[0x0][0x3b0] ;  /* 0x00007600ff1077ac */ /* 0x000e620008000800 */
[----:B------:R-:W-:-:S02]  /*9530*/  SEL R64, R38, R64, !P6 ;  /* 0x0000004026407207 */ /* 0x000fc40007000000 */
[----:B------:R-:W-:Y:S01]  /*9540*/  SEL R61, R38, R61, !P6 ;  /* 0x0000003d263d7207 */ /* 0x000fe20007000000 */
[----:B------:R-:W4:Y:S01]  /*9550*/  LDCU UR17, c[0x0][0x3b0] ;  /* 0x00007600ff1177ac */ /* 0x000f220008000800 */
[----:B0-----:R-:W2:Y:S04]  /*9560*/  LDL R9, [R1+0xd88] ;  /* 0x000d880001097983 */ /* 0x001ea80000100800 */
[----:B------:R-:W-:Y:S04]  /*9570*/  STL [R1+0x1024], R59 ;  /* 0x0010243b01007387 */ /* 0x000fe80000100800 */
[----:B------:R-:W-:Y:S04]  /*9580*/  STL [R1+0x1020], R56 ;  /* 0x0010203801007387 */ /* 0x000fe80000100800 */
[----:B------:R-:W-:Y:S04]  /*9590*/  STL [R1+0x101c], R20 ;  /* 0x00101c1401007387 */ /* 0x000fe80000100800 */
[----:B------:R-:W-:Y:S04]  /*95a0*/  STL [R1+0x1018], R53 ;  /* 0x0010183501007387 */ /* 0x000fe80000100800 */
[----:B------:R-:W-:Y:S04]  /*95b0*/  STL [R1+0x1014], R21 ;  /* 0x0010141501007387 */ /* 0x000fe80000100800 */
[----:B------:R-:W-:Y:S04]  /*95c0*/  STL [R1+0x1010], R8 ;  /* 0x0010100801007387 */ /* 0x000fe80000100800 */
[----:B------:R0:W-:Y:S04]  /*95d0*/  STL [R1+0x100c], R49 ;  /* 0x00100c3101007387 */ /* 0x0001e80000100800 */
[----:B------:R-:W-:Y:S04]  /*95e0*/  STL [R1+0x1008], R50 ;  /* 0x0010083201007387 */ /* 0x000fe80000100800 */
        /* <DEDUP_REMOVED lines=61> */
[----:B------:R-:W-:Y:S01]  /*99c0*/  STL [R1+0xf30], R4 ;  /* 0x000f300401007387 */ /* 0x000fe20000100800 */
[----:B---3--:R-:W-:-:S03]  /*99d0*/  ISETP.GE.AND P3, PT, R45, RZ, PT ;  /* 0x000000ff2d00720c */ /* 0x008fc60003f66270 */
[----:B------:R-:W-:Y:S04]  /*99e0*/  STL [R1+0xe94], R5 ;  /* 0x000e940501007387 */ /* 0x000fe80000100800 */
[----:B------:R-:W-:Y:S04]  /*99f0*/  STL [R1+0xeac], R5 ;  /* 0x000eac0501007387 */ /* 0x000fe80000100800 */
[----:B------:R-:W-:Y:S04]  /*9a00*/  STL [R1+0xed4], R5 ;  /* 0x000ed40501007387 */ /* 0x000fe80000100800 */
[----:B------:R-:W-:Y:S04]  /*9a10*/  STL [R1+0xee0], R5 ;  /* 0x000ee00501007387 */ /* 0x000fe80000100800 */
[----:B------:R3:W-:Y:S01]  /*9a20*/  STL [R1+0xe90], R82 ;  /* 0x000e905201007387 */ /* 0x0007e20000100800 */
[----:B--2---:R-:W-:Y:S01]  /*9a30*/  ISETP.GE.AND P1, PT, R9, RZ, PT ;  /* 0x000000ff0900720c */ /* 0x004fe20003f26270 */
[----:B------:R-:W-:Y:S02]  /*9a40*/  STTM.x64 tmem[UR12+0x40], RZ ;  /* 0x000040ff000079ed */ /* 0x000fe4000834000c */
[----:B0-----:R-:W2:Y:S01]  /*9a50*/  LDL R49, [R1+0xa40] ;  /* 0x000a400001317983 */ /* 0x001ea20000100800 */
[----:B------:R-:W-:-:S04]  /*9a60*/  @!UP2 UIADD3 UR4, UPT, UPT, -UR6, 0x100000, URZ ;  /* 0x001000000604a890 */ /* 0x000fc8000fffe1ff */
[----:B------:R-:W-:Y:S02]  /*9a70*/  @!UP2 USHF.L.U32 UR5, UR4, 0xb, URZ ;  /* 0x0000000b0405a899 */ /* 0x000fe400080006ff */
[----:B------:R-:W-:Y:S01]  /*9a80*/  @!UP2 USHF.L.U32 UR4, UR4, 0x1, URZ ;  /* 0x000000010404a899 */ /* 0x000fe200080006ff */
[----:B------:R-:W-:Y:S01]  /*9a90*/  IMAD R73, R73, UR9, RZ ;  /* 0x0000000949497c24 */ /* 0x000fe2000f8e02ff */
[----:B------:R-:W4:Y:S01]  /*9aa0*/  LDL R21, [R1+0xa3c] ;  /* 0x000a3c0001157983 */ /* 0x000f220000100800 */
[----:B---3--:R-:W-:Y:S02]  /*9ab0*/  IMAD.MOV.U32 R82, RZ, RZ, R35 ;  /* 0x000000ffff527224 */ /* 0x008fe400078e0023 */
[----:B------:R-:W-:Y:S01]  /*9ac0*/  IMAD.MOV.U32 R9, RZ, RZ, R44 ;  /* 0x000000ffff097224 */ /* 0x000fe200078e002c */
[----:B------:R-:W-:Y:S01]  /*9ad0*/  STTM.x64 tmem[UR12+0x80], RZ ;  /* 0x000080ff000079ed */ /* 0x000fe2000834000c */
[----:B------:R-:W-:Y:S01]  /*9ae0*/  STTM.x64 tmem[UR12+0xc0], RZ ;  /* 0x0000c0ff000079ed */ /* 0x000fe2000834000c */
[----:B------:R-:W0:Y:S02]  /*9af0*/  FENCE.VIEW.ASYNC.T ;  /* 0x00000000000073c6 */ /* 0x000e240000000200 */
[----:B0-----:R-:W-:Y:S01]  /*9b00*/  BAR.SYNC.DEFER_BLOCKING 0x0 ;  /* 0x0000000000007b1d */ /* 0x001fe20000010000 */
[----:B------:R-:W-:Y:S01]  /*9b10*/  @!P1 IMAD.MOV R82, RZ, RZ, -R82 ;  /* 0x000000ffff529224 */ /* 0x000fe200078e0a52 */
[----:B------:R-:W-:-:S04]  /*9b20*/  IADD3 R41, P2, PT, R73, R2, RZ ;  /* 0x0000000249297210 */ /* 0x000fc80007f5e0ff */
[----:B------:R-:W3:Y:S04]  /*9b30*/  LDL R20, [R1+0xcd0] ;  /* 0x000cd00001147983 */ /* 0x000ee80000100800 */
[----:B------:R-:W3:Y:S04]  /*9b40*/  LDL R59, [R1+0xd64] ;  /* 0x000d6400013b7983 */ /* 0x000ee80000100800 */
[----:B------:R-:W-:Y:S04]  /*9b50*/  STL [R1+0xeb0], R82 ;  /* 0x000eb05201007387 */ /* 0x000fe80000100800 */
[----:B------:R-:W-:Y:S04]  /*9b60*/  STL [R1+0xec0], R82 ;  /* 0x000ec05201007387 */ /* 0x000fe80000100800 */
[----:B------:R-:W-:Y:S01]  /*9b70*/  STL [R1+0xecc], R82 ;  /* 0x000ecc5201007387 */ /* 0x000fe20000100800 */
[----:B------:R-:W-:-:S03]  /*9b80*/  LEA.HI.X.SX32 R44, R73, R0, 0x1, P2 ;  /* 0x00000000492c7211 */ /* 0x000fc600010f0eff */
[----:B------:R-:W0:Y:S02]  /*9b90*/  FENCE.VIEW.ASYNC.S ;  /* 0x00000000000073c6 */ /* 0x000e240000000000 */
[----:B0-----:R0:W0:Y:S02]  /*9ba0*/  @!UP3 SYNCS.EXCH.64 URZ, [UR8], UR4 ;  /* 0x0000000408ffb5b2 */ /* 0x0010240008000100 */
[----:B------:R-:W-:Y:S04]  /*9bb0*/  STL [R1+0xedc], R82 ;  /* 0x000edc5201007387 */ /* 0x000fe80000100800 */
[----:B------:R-:W-:Y:S04]  /*9bc0*/  STL [R1+0xee4], R82 ;  /* 0x000ee45201007387 */ /* 0x000fe80000100800 */
[----:B------:R-:W-:Y:S01]  /*9bd0*/  STL [R1+0xd4], R41 ;  /* 0x0000d42901007387 */ /* 0x000fe20000100800 */
[----:B------:R-:W-:-:S02]  /*9be0*/  IMAD R70, R70, UR9, RZ ;  /* 0x0000000946467c24 */ /* 0x000fc4000f8e02ff */
[----:B------:R-:W-:Y:S01]  /*9bf0*/  IMAD R67, R67, UR9, RZ ;  /* 0x0000000943437c24 */ /* 0x000fe2000f8e02ff */
[----:B------:R0:W-:Y:S01]  /*9c00*/  STL [R1+0xebc], R73 ;  /* 0x000ebc4901007387 */ /* 0x0001e20000100800 */
[----:B------:R-:W-:Y:S02]  /*9c10*/  @P0 IMAD.MOV.U32 R45, RZ, RZ, R44 ;  /* 0x000000ffff2d0224 */ /* 0x000fe400078e002c */
[----:B------:R-:W-:Y:S01]  /*9c20*/  IMAD R64, R64, UR9, RZ ;  /* 0x0000000940407c24 */ /* 0x000fe2000f8e02ff */
[----:B------:R-:W-:Y:S01]  /*9c30*/  PRMT R23, RZ, 0x7610, R23 ;  /* 0x00007610ff177816 */ /* 0x000fe20000000017 */
[----:B------:R-:W-:Y:S02]  /*9c40*/  @!P3 IMAD.MOV R34, RZ, RZ, -R34 ;  /* 0x000000ffff22b224 */ /* 0x000fe400078e0a22 */
[----:B------:R-:W-:Y:S01]  /*9c50*/  IMAD R61, R61, UR9, RZ ;  /* 0x000000093d3d7c24 */ /* 0x000fe2000f8e02ff */
[----:B------:R-:W-:Y:S01]  /*9c60*/  PRMT R50, RZ, 0x7610, R50 ;  /* 0x00007610ff327816 */ /* 0x000fe20000000032 */
[----:B------:R-:W-:Y:S01]  /*9c70*/  IMAD.MOV.U32 R35, RZ, RZ, R32 ;  /* 0x000000ffff237224 */ /* 0x000fe200078e0020 */
[----:B0-----:R-:W3:Y:S01]  /*9c80*/  LDL.LU R73, [R1+0x248] ;  /* 0x0002480001497983 */ /* 0x001ee20000300800 */
[C---:B------:R-:W-:Y:S01]  /*9c90*/  IADD3 R8, P1, PT, R70.reuse, R2, RZ ;  /* 0x0000000246087210 */ /* 0x040fe20007f3e0ff */
[----:B------:R-:W0:Y:S04]  /*9ca0*/  LDCU UR4, c[0x0][0x3b0] ;  /* 0x00007600ff0477ac */ /* 0x000e280008000800 */
[----:B------:R-:W-:Y:S01]  /*9cb0*/  STL [R1+0xf4], R8 ;  /* 0x0000f40801007387 */ /* 0x000fe20000100800 */
[----:B------:R-:W-:Y:S01]  /*9cc0*/  LEA.HI.X.SX32 R40, R70, R0, 0x1, P1 ;  /* 0x0000000046287211 */ /* 0x000fe200008f0eff */
[----:B------:R-:W0:Y:S02]  /*9cd0*/  LDCU UR5, c[0x0][0x3b0] ;  /* 0x00007600ff0577ac */ /* 0x000e240008000800 */
[----:B------:R1:W-:Y:S02]  /*9ce0*/  STL [R1+0xd0], R44 ;  /* 0x0000d02c01007387 */ /* 0x0003e40000100800 */
[----:B-1----:R-:W-:Y:S01]  /*9cf0*/  @P0 IMAD.MOV.U32 R44, RZ, RZ, R41 ;  /* 0x000000ffff2c0224 */ /* 0x002fe200078e0029 */
[----:B------:R-:W-:Y:S06]  /*9d00*/  BAR.SYNC.DEFER_BLOCKING 0x0 ;  /* 0x0000000000007b1d */ /* 0x000fec0000010000 */
[----:B--2---:R1:W2:Y:S02]  /*9d10*/  @P0 LDG.E.U8 R49, desc[UR22][R44.64] ;  /* 0x000000162c310981 */ /* 0x0042a4000c1e1100 */
[----:B-1----:R-:W-:-:S02]  /*9d20*/  @P0 IMAD.MOV.U32 R44, RZ, RZ, R8 ;  /* 0x000000ffff2c0224 */ /* 0x002fc400078e0008 */
[----:B------:R-:W-:-:S05]  /*9d30*/  @P0 IMAD.MOV.U32 R45, RZ, RZ, R40 ;  /* 0x000000ffff2d0224 */ /* 0x000fca00078e0028 */
[----:B----4-:R1:W4:Y:S01]  /*9d40*/  @P0 LDG.E.U8 R21, desc[UR22][R44.64] ;  /* 0x000000162c150981 */ /* 0x010322000c1e1100 */
[C---:B------:R-:W-:Y:S02]  /*9d50*/  ISETP.GT.U32.AND P1, PT, R3.reuse, R13, PT ;  /* 0x0000000d0300720c */ /* 0x040fe40003f24070 */
[----:B------:R-:W-:Y:S01]  /*9d60*/  ISETP.GT.U32.AND P3, PT, R3, R15, PT ;  /* 0x0000000f0300720c */ /* 0x000fe20003f64070 */
[----:B------:R-:W-:Y:S01]  /*9d70*/  STL [R1+0xed0], R70 ;  /* 0x000ed04601007387 */ /* 0x000fe20000100800 */
[----:B-1----:R-:W-:-:S03]  /*9d80*/  IMAD.MOV.U32 R44, RZ, RZ, R33 ;  /* 0x000000ffff2c7224 */ /* 0x002fc600078e0021 */
[----:B------:R1:W-:Y:S06]  /*9d90*/  STL [R1+0xf0], R40 ;  /* 0x0000f02801007387 */ /* 0x0003ec0000100800 */
[----:B------:R-:W-:Y:S01]  /*9da0*/  @!P1 IMAD.IADD R13, R13, 0x1, -R3 ;  /* 0x000000010d0d9824 */ /* 0x000fe200078e0a03 */
[----:B------:R-:W-:Y:S01]  /*9db0*/  STL [R1+0xed8], R45 ;  /* 0x000ed82d01007387 */ /* 0x000fe20000100800 */
[----:B------:R-:W-:-:S03]  /*9dc0*/  IADD3 R32, P1, PT, R67, R2, RZ ;  /* 0x0000000243207210 */ /* 0x000fc60007f3e0ff */
[----:B------:R-:W2:Y:S01]  /*9dd0*/  LDL.LU R41, [R1+0x240] ;  /* 0x0002400001297983 */ /* 0x000ea20000300800 */
[----:B---3--:R-:W-:-:S03]  /*9de0*/  ISETP.GT.U32.AND P2, PT, R3, R73, PT ;  /* 0x000000490300720c */ /* 0x008fc60003f44070 */
[----:B------:R-:W3:Y:S10]  /*9df0*/  LDL R8, [R1+0xbf0] ;  /* 0x000bf00001087983 */ /* 0x000ef40000100800 */
[--C-:B------:R-:W-:Y:S01]  /*9e00*/  @!P2 IMAD.IADD R73, R73, 0x1, -R3.reuse ;  /* 0x000000014949a824 */ /* 0x100fe200078e0a03 */
[----:B------:R-:W-:Y:S01]  /*9e10*/  ISETP.GE.AND P2, PT, R59, RZ, PT ;  /* 0x000000ff3b00720c */ /* 0x000fe20003f46270 */
[----:B------:R-:W-:Y:S01]  /*9e20*/  @!P3 IMAD.IADD R15, R15, 0x1, -R3 ;  /* 0x000000010f0fb824 */ /* 0x000fe200078e0a03 */
[----:B------:R-:W-:-:S02]  /*9e30*/  LEA.HI.X.SX32 R33, R67, R0, 0x1, P1 ;  /* 0x0000000043217211 */ /* 0x000fc400008f0eff */
[----:B------:R-:W-:Y:S01]  /*9e40*/  ISETP.GE.AND P3, PT, R20, RZ, PT ;  /* 0x000000ff1400720c */ /* 0x000fe20003f66270 */
[----:B------:R-:W-:Y:S02]  /*9e50*/  IMAD.MOV.U32 R20, RZ, RZ, R9 ;  /* 0x000000ffff147224 */ /* 0x000fe400078e0009 */
[----:B------:R0:W3:Y:S06]  /*9e60*/  @P0 LDG.E.U8 R23, desc[UR22][R32.64] ;  /* 0x0000001620170981 */ /* 0x0000ec000c1e1100 */
[----:B------:R-:W-:Y:S01]  /*9e70*/  @!P2 IMAD.MOV R44, RZ, RZ, -R44 ;  /* 0x000000ffff2ca224 */ /* 0x000fe200078e0a2c */
[----:B------:R-:W-:-:S04]  /*9e80*/  IADD3 R59, P2, PT, R64, R2, RZ ;  /* 0x00000002403b7210 */ /* 0x000fc80007f5e0ff */
[----:B------:R-:W-:Y:S02]  /*9e90*/  LEA.HI.X.SX32 R9, R64, R0, 0x1, P2 ;  /* 0x0000000040097211 */ /* 0x000fe400010f0eff */
[----:B-1----:R-:W-:Y:S02]  /*9ea0*/  IADD3 R40, P1, PT, R61, R2, RZ ;  /* 0x000000023d287210 */ /* 0x002fe40007f3e0ff */
[----:B------:R-:W-:Y:S01]  /*9eb0*/  PRMT R19, RZ, 0x7610, R19 ;  /* 0x00007610ff137816 */ /* 0x000fe20000000013 */
[----:B----4-:R1:W-:Y:S04]  /*9ec0*/  @P0 STL [R1+0xa3c], R21 ;  /* 0x000a3c1501000387 */ /* 0x0103e80000100800 */
[----:B-1----:R-:W4:Y:S04]  /*9ed0*/  LDL R21, [R1+0xdb0] ;  /* 0x000db00001157983 */ /* 0x002f280000100800 */
[----:B------:R-:W-:Y:S04]  /*9ee0*/  STL [R1+0xee8], R44 ;  /* 0x000ee82c01007387 */ /* 0x000fe80000100800 */
[----:B------:R-:W-:Y:S04]  /*9ef0*/  STL [R1+0xf04], R44 ;  /* 0x000f042c01007387 */ /* 0x000fe80000100800 */
[----:B------:R0:W-:Y:S04]  /*9f00*/  STL [R1+0x114], R32 ;  /* 0x0001142001007387 */ /* 0x0001e80000100800 */
[----:B--2---:R1:W-:Y:S04]  /*9f10*/  @P0 STL [R1+0xa40], R49 ;  /* 0x000a403101000387 */ /* 0x0043e80000100800 */
[----:B------:R-:W-:Y:S04]  /*9f20*/  STL [R1+0xeec], R67 ;  /* 0x000eec4301007387 */ /* 0x000fe80000100800 */
[----:B------:R-:W-:Y:S01]  /*9f30*/  STL [R1+0x134], R59 ;  /* 0x0001343b01007387 */ /* 0x000fe20000100800 */
[----:B0-----:R-:W-:-:S03]  /*9f40*/  @P0 IMAD.MOV.U32 R32, RZ, RZ, R59 ;  /* 0x000000ffff200224 */ /* 0x001fc600078e003b */
[----:B------:R-:W-:Y:S04]  /*9f50*/  STL [R1+0xef8], R67 ;  /* 0x000ef84301007387 */ /* 0x000fe80000100800 */
[----:B------:R0:W-:Y:S01]  /*9f60*/  STL [R1+0x110], R33 ;  /* 0x0001102101007387 */ /* 0x0001e20000100800 */
[----:B-1----:R-:W-:Y:S01]  /*9f70*/  LEA.HI.X.SX32 R49, R61, R0, 0x1, P1 ;  /* 0x000000003d317211 */ /* 0x002fe200008f0eff */
[----:B0-----:R-:W-:-:S05]  /*9f80*/  @P0 IMAD.MOV.U32 R33, RZ, RZ, R9 ;  /* 0x000000ffff210224 */ /* 0x001fca00078e0009 */
[----:B------:R0:W2:Y:S02]  /*9f90*/  @P0 LDG.E.U8 R50, desc[UR22][R32.64] ;  /* 0x0000001620320981 */ /* 0x0000a4000c1e1100 */
[----:B0-----:R-:W-:Y:S02]  /*9fa0*/  @P0 IMAD.MOV.U32 R32, RZ, RZ, R40 ;  /* 0x000000ffff200224 */ /* 0x001fe400078e0028 */
[----:B------:R-:W-:-:S05]  /*9fb0*/  @P0 IMAD.MOV.U32 R33, RZ, RZ, R49 ;  /* 0x000000ffff210224 */ /* 0x000fca00078e0031 */
[----:B------:R0:W2:Y:S01]  /*9fc0*/  @P0 LDG.E.U8 R19, desc[UR22][R32.64] ;  /* 0x0000001620130981 */ /* 0x0000a2000c1e1100 */
[C---:B------:R-:W-:Y:S01]  /*9fd0*/  ISETP.GT.U32.AND P2, PT, R3.reuse, R13, PT ;  /* 0x0000000d0300720c */ /* 0x040fe20003f44070 */
[----:B------:R-:W-:Y:S01]  /*9fe0*/  @!P3 IMAD.MOV R35, RZ, RZ, -R35 ;  /* 0x000000ffff23b224 */ /* 0x000fe200078e0a23 */
[C---:B------:R-:W-:Y:S01]  /*9ff0*/  ISETP.GT.U32.AND P3, PT, R3.reuse, R73, PT ;  /* 0x000000490300720c */ /* 0x040fe20003f64070 */
[----:B------:R-:W-:Y:S01]  /*a000*/  STL [R1+0xf00], R67 ;  /* 0x000f004301007387 */ /* 0x000fe20000100800 */
[----:B------:R-:W-:-:S03]  /*a010*/  ISETP.GT.U32.AND P1, PT, R3, R41, PT ;  /* 0x000000290300720c */ /* 0x000fc60003f24070 */
[----:B------:R-:W-:Y:S01]  /*a020*/  STL [R1+0xef0], R64 ;  /* 0x000ef04001007387 */ /* 0x000fe20000100800 */
[----:B------:R-:W-:-:S03]  /*a030*/  SEL R58, R38, R58, !P6 ;  /* 0x0000003a263a7207 */ /* 0x000fc60007000000 */
[----:B------:R-:W-:Y:S02]  /*a040*/  STL [R1+0xf08], R64 ;  /* 0x000f084001007387 */ /* 0x000fe40000100800 */
[----:B------:R-:W-:Y:S02]  /*a050*/  @!P2 IMAD.IADD R13, R13, 0x1, -R3 ;  /* 0x000000010d0da824 */ /* 0x000fe400078e0a03 */
[----:B------:R-:W-:Y:S01]  /*a060*/  STL [R1+0x154], R40 ;  /* 0x0001542801007387 */ /* 0x000fe20000100800 */
[----:B------:R-:W-:-:S03]  /*a070*/  SEL R55, R38, R55, !P6 ;  /* 0x0000003726377207 */ /* 0x000fc60007000000 */
[----:B------:R-:W-:Y:S01]  /*a080*/  STL [R1+0x130], R9 ;  /* 0x0001300901007387 */ /* 0x000fe20000100800 */
[----:B------:R-:W-:-:S03]  /*a090*/  @!P3 IMAD.IADD R73, R73, 0x1, -R3 ;  /* 0x000000014949b824 */ /* 0x000fc600078e0a03 */
[----:B------:R-:W-:Y:S01]  /*a0a0*/  STL [R1+0xef4], R61 ;  /* 0x000ef43d01007387 */ /* 0x000fe20000100800 */
[----:B------:R-:W-:-:S03]  /*a0b0*/  IMAD R58, R58, UR9, RZ ;  /* 0x000000093a3a7c24 */ /* 0x000fc6000f8e02ff */
[----:B------:R-:W-:Y:S04]  /*a0c0*/  STL [R1+0x150], R49 ;  /* 0x0001503101007387 */ /* 0x000fe80000100800 */
[----:B---3--:R1:W-:Y:S01]  /*a0d0*/  STL [R1+0xa38], R23 ;  /* 0x000a381701007387 */ /* 0x0083e20000100800 */
[----:B------:R-:W-:Y:S01]  /*a0e0*/  IMAD R55, R55, UR9, RZ ;  /* 0x0000000937377c24 */ /* 0x000fe2000f8e02ff */
[----:B------:R-:W-:Y:S01]  /*a0f0*/  ISETP.GE.AND P3, PT, R8, RZ, PT ;  /* 0x000000ff0800720c */ /* 0x000fe20003f66270 */
[----:B------:R-:W-:Y:S01]  /*a100*/  @!P1 IMAD.IADD R41, R41, 0x1, -R3 ;  /* 0x0000000129299824 */ /* 0x000fe200078e0a03 */
[----:B------:R-:W-:Y:S01]  /*a110*/  SEL R52, R38, R52, !P6 ;  /* 0x0000003426347207 */ /* 0x000fe20007000000 */
[----:B-1----:R-:W3:Y:S04]  /*a120*/  LDL.LU R23, [R1+0x102c] ;  /* 0x00102c0001177983 */ /* 0x002ee80000300800 */
[----:B------:R-:W3:Y:S04]  /*a130*/  LDL.LU R9, [R1+0x1028] ;  /* 0x0010280001097983 */ /* 0x000ee80000300800 */
[----:B------:R-:W3:Y:S01]  /*a140*/  LDL.LU R59, [R1+0x1024] ;  /* 0x00102400013b7983 */ /* 0x000ee20000300800 */
[----:B0-----:R-:W-:-:S03]  /*a150*/  IADD3 R32, P1, PT, R58, R2, RZ ;  /* 0x000000023a207210 */ /* 0x001fc60007f3e0ff */
[----:B------:R-:W3:Y:S04]  /*a160*/  LDL.LU R64, [R1+0x22c] ;  /* 0x00022c0001407983 */ /* 0x000ee80000300800 */
[----:B------:R-:W-:Y:S04]  /*a170*/  STL [R1+0xf28], R73 ;  /* 0x000f284901007387 */ /* 0x000fe80000100800 */
[----:B------:R-:W-:Y:S04]  /*a180*/  STL [R1+0xf34], R73 ;  /* 0x000f344901007387 */ /* 0x000fe80000100800 */
[----:B------:R-:W3:Y:S04]  /*a190*/  LDL R49, [R1+0xd04] ;  /* 0x000d040001317983 */ /* 0x000ee80000100800 */
[----:B------:R-:W3:Y:S01]  /*a1a0*/  LDL R8, [R1+0xccc] ;  /* 0x000ccc0001087983 */ /* 0x000ee20000100800 */
[----:B------:R-:W-:Y:S01]  /*a1b0*/  IMAD R52, R52, UR9, RZ ;  /* 0x0000000934347c24 */ /* 0x000fe2000f8e02ff */
[----:B------:R-:W-:-:S02]  /*a1c0*/  PRMT R56, RZ, 0x7610, R56 ;  /* 0x00007610ff387816 */ /* 0x000fc40000000038 */
[----:B------:R-:W-:Y:S02]  /*a1d0*/  LEA.HI.X.SX32 R33, R58, R0, 0x1, P1 ;  /* 0x000000003a217211 */ /* 0x000fe400008f0eff */
[----:B------:R-:W-:-:S03]  /*a1e0*/  PRMT R44, RZ, 0x7610, R44 ;  /* 0x00007610ff2c7816 */ /* 0x000fc6000000002c */
[----:B------:R0:W3:Y:S01]  /*a1f0*/  @P0 LDG.E.U8 R56, desc[UR22][R32.64] ;  /* 0x0000001620380981 */ /* 0x0000e2000c1e1100 */
[----:B------:R-:W-:Y:S02]  /*a200*/  PRMT R18, RZ, 0x7610, R18 ;  /* 0x00007610ff127816 */ /* 0x000fe40000000012 */
[----:B----4-:R-:W-:Y:S01]  /*a210*/  ISETP.GE.AND P2, PT, R21, RZ, PT ;  /* 0x000000ff1500720c */ /* 0x010fe20003f46270 */
[----:B------:R-:W-:-:S12]  /*a220*/  IMAD.MOV.U32 R21, RZ, RZ, R20 ;  /* 0x000000ffff157224 */ /* 0x000fd800078e0014 */
[----:B------:R-:W-:Y:S01]  /*a230*/  @!P2 IMAD.MOV R31, RZ, RZ, -R31 ;  /* 0x000000ffff1fa224 */ /* 0x000fe200078e0a1f */
[----:B--2---:R1:W-:Y:S04]  /*a240*/  STL [R1+0xa34], R50 ;  /* 0x000a343201007387 */ /* 0x0043e80000100800 */
[----:B------:R0:W-:Y:S01]  /*a250*/  STL [R1+0x174], R32 ;  /* 0x0001742001007387 */ /* 0x0001e20000100800 */
[----:B-1----:R-:W-:-:S03]  /*a260*/  IADD3 R50, P2, PT, R55, R2, RZ ;  /* 0x0000000237327210 */ /* 0x002fc60007f5e0ff */
[----:B------:R-:W-:Y:S01]  /*a270*/  STL [R1+0xefc], R58 ;  /* 0x000efc3a01007387 */ /* 0x000fe20000100800 */
[----:B------:R-:W-:-:S03]  /*a280*/  LEA.HI.X.SX32 R20, R55, R0, 0x1, P2 ;  /* 0x0000000037147211 */ /* 0x000fc600010f0eff */
[----:B------:R-:W-:Y:S04]  /*a290*/  STL [R1+0x194], R50 ;  /* 0x0001943201007387 */ /* 0x000fe80000100800 */
[----:B------:R-:W-:Y:S04]  /*a2a0*/  STL [R1+0xf10], R58 ;  /* 0x000f103a01007387 */ /* 0x000fe80000100800 */
[----:B------:R1:W-:Y:S01]  /*a2b0*/  STL [R1+0xa30], R19 ;  /* 0x000a301301007387 */ /* 0x0003e20000100800 */
[----:B0-----:R-:W-:-:S03]  /*a2c0*/  @P0 IMAD.MOV.U32 R32, RZ, RZ, R50 ;  /* 0x000000ffff200224 */ /* 0x001fc600078e0032 */
[----:B------:R0:W-:Y:S01]  /*a2d0*/  STL [R1+0x170], R33 ;  /* 0x0001702101007387 */ /* 0x0001e20000100800 */
[----:B-1----:R-:W-:Y:S01]  /*a2e0*/  IADD3 R19, P1, PT, R52, R2, RZ ;  /* 0x0000000234137210 */ /* 0x002fe20007f3e0ff */
[----:B0-----:R-:W-:-:S03]  /*a2f0*/  @P0 IMAD.MOV.U32 R33, RZ, RZ, R20 ;  /* 0x000000ffff210224 */ /* 0x001fc600078e0014 */
[----:B------:R-:W-:Y:S02]  /*a300*/  LEA.HI.X.SX32 R40, R52, R0, 0x1, P1 ;  /* 0x0000000034287211 */ /* 0x000fe400008f0eff */
[----:B------:R0:W2:Y:S02]  /*a310*/  @P0 LDG.E.U8 R44, desc[UR22][R32.64] ;  /* 0x00000016202c0981 */ /* 0x0000a4000c1e1100 */
[----:B0-----:R-:W-:Y:S02]  /*a320*/  @P0 IMAD.MOV.U32 R32, RZ, RZ, R19 ;  /* 0x000000ffff200224 */ /* 0x001fe400078e0013 */
[----:B------:R-:W-:-:S05]  /*a330*/  @P0 IMAD.MOV.U32 R33, RZ, RZ, R40 ;  /* 0x000000ffff210224 */ /* 0x000fca00078e0028 */
[----:B------:R0:W4:Y:S01]  /*a340*/  @P0 LDG.E.U8 R18, desc[UR22][R32.64] ;  /* 0x0000001620120981 */ /* 0x000122000c1e1100 */
[----:B------:R-:W-:Y:S01]  /*a350*/  @!P3 IMAD.MOV R30, RZ, RZ, -R30 ;  /* 0x000000ffff1eb224 */ /* 0x000fe200078e0a1e */
[C---:B------:R-:W-:Y:S02]  /*a360*/  ISETP.GT.U32.AND P3, PT, R3.reuse, R41, PT ;  /* 0x000000290300720c */ /* 0x040fe40003f64070 */
[C---:B------:R-:W-:Y:S01]  /*a370*/  ISETP.GT.U32.AND P2, PT, R3.reuse, R12, PT ;  /* 0x0000000c0300720c */ /* 0x040fe20003f44070 */
[----:B------:R-:W-:Y:S01]  /*a380*/  STL [R1+0xf2c], R58 ;  /* 0x000f2c3a01007387 */ /* 0x000fe20000100800 */
[----:B------:R-:W-:Y:S02]  /*a390*/  SEL R72, R38, R72, !P6 ;  /* 0x0000004826487207 */ /* 0x000fe40007000000 */
[----:B---3--:R-:W-:-:S07]  /*a3a0*/  ISETP.GT.U32.AND P1, PT, R3, R64, PT ;  /* 0x000000400300720c */ /* 0x008fce0003f24070 */
[----:B------:R-:W-:Y:S01]  /*a3b0*/  @!P3 IMAD.IADD R41, R41, 0x1, -R3 ;  /* 0x000000012929b824 */ /* 0x000fe200078e0a03 */
[----:B------:R-:W-:Y:S01]  /*a3c0*/  STL [R1+0xf0c], R55 ;  /* 0x000f0c3701007387 */ /* 0x000fe20000100800 */
[----:B------:R-:W-:Y:S02]  /*a3d0*/  SEL R69, R38, R69, !P6 ;  /* 0x0000004526457207 */ /* 0x000fe40007000000 */
[----:B------:R-:W-:Y:S01]  /*a3e0*/  ISETP.GE.AND P3, PT, R49, RZ, PT ;  /* 0x000000ff3100720c */ /* 0x000fe20003f66270 */
[----:B------:R-:W-:Y:S01]  /*a3f0*/  STL [R1+0x1b4], R19 ;  /* 0x0001b41301007387 */ /* 0x000fe20000100800 */
[----:B------:R-:W-:-:S03]  /*a400*/  IMAD R72, R72, UR9, RZ ;  /* 0x0000000948487c24 */ /* 0x000fc6000f8e02ff */
[----:B------:R-:W-:Y:S01]  /*a410*/  STL [R1+0x190], R20 ;  /* 0x0001901401007387 */ /* 0x000fe20000100800 */
[----:B------:R-:W-:-:S03]  /*a420*/  IMAD R69, R69, UR9, RZ ;  /* 0x0000000945457c24 */ /* 0x000fc6000f8e02ff */
[----:B------:R-:W-:Y:S01]  /*a430*/  STL [R1+0xf14], R52 ;  /* 0x000f143401007387 */ /* 0x000fe20000100800 */
[----:B------:R-:W-:-:S03]  /*a440*/  SEL R66, R38, R66, !P6 ;  /* 0x0000004226427207 */ /* 0x000fc60007000000 */
[----:B------:R-:W-:Y:S01]  /*a450*/  STL [R1+0xf1c], R52 ;  /* 0x000f1c3401007387 */ /* 0x000fe20000100800 */
[----:B------:R-:W-:-:S03]  /*a460*/  @!P2 IMAD.IADD R12, R12, 0x1, -R3 ;  /* 0x000000010c0ca824 */ /* 0x000fc600078e0a03 */
[----:B------:R-:W-:Y:S01]  /*a470*/  STL [R1+0x1b0], R40 ;  /* 0x0001b02801007387 */ /* 0x000fe20000100800 */
[----:B------:R-:W-:-:S03]  /*a480*/  @!P1 IMAD.IADD R64, R64, 0x1, -R3 ;  /* 0x0000000140409824 */ /* 0x000fc600078e0a03 */
[----:B------:R1:W-:Y:S01]  /*a490*/  STL [R1+0xa2c], R56 ;  /* 0x000a2c3801007387 */ /* 0x0003e20000100800 */
[----:B------:R-:W-:Y:S01]  /*a4a0*/  ISETP.GE.AND P2, PT, R8, RZ, PT ;  /* 0x000000ff0800720c */ /* 0x000fe20003f46270 */
[----:B------:R-:W-:Y:S01]  /*a4b0*/  @!P3 IMAD.MOV R28, RZ, RZ, -R28 ;  /* 0x000000ffff1cb224 */ /* 0x000fe200078e0a1c */
[-C--:B0-----:R-:W-:Y:S01]  /*a4c0*/  IADD3 R32, P1, PT, R72, R2.reuse, RZ ;  /* 0x0000000248207210 */ /* 0x081fe20007f3e0ff */
[----:B------:R-:W-:Y:S01]  /*a4d0*/  IMAD R66, R66, UR9, RZ ;  /* 0x0000000942427c24 */ /* 0x000fe2000f8e02ff */
[----:B------:R-:W-:Y:S01]  /*a4e0*/  IADD3 R8, P3, PT, R69, R2, RZ ;  /* 0x0000000245087210 */ /* 0x000fe20007f7e0ff */
[----:B-1----:R-:W3:Y:S04]  /*a4f0*/  LDL.LU R56, [R1+0x1020] ;  /* 0x0010200001387983 */ /* 0x002ee80000300800 */
[----:B------:R-:W3:Y:S01]  /*a500*/  LDL.LU R20, [R1+0x101c] ;  /* 0x00101c0001147983 */ /* 0x000ee20000300800 */
[----:B------:R-:W-:-:S03]  /*a510*/  PRMT R53, RZ, 0x7610, R53 ;  /* 0x00007610ff357816 */ /* 0x000fc60000000035 */
[----:B------:R-:W-:Y:S01]  /*a520*/  STL [R1+0xf24], R41 ;  /* 0x000f242901007387 */ /* 0x000fe20000100800 */
[----:B------:R-:W-:Y:S01]  /*a530*/  IMAD.MOV.U32 R49, RZ, RZ, R21 ;  /* 0x000000ffff317224 */ /* 0x000fe200078e0015 */
[-C--:B------:R-:W-:Y:S02]  /*a540*/  LEA.HI.X.SX32 R33, R72, R0.reuse, 0x1, P1 ;  /* 0x0000000048217211 */ /* 0x080fe400008f0eff */
[----:B------:R-:W-:Y:S02]  /*a550*/  LEA.HI.X.SX32 R21, R69, R0, 0x1, P3 ;  /* 0x0000000045157211 */ /* 0x000fe400018f0eff */
[C---:B------:R-:W-:Y:S01]  /*a560*/  IADD3 R19, P1, PT, R66.reuse, R2, RZ ;  /* 0x0000000242137210 */ /* 0x040fe20007f3e0ff */
[----:B------:R0:W3:Y:S01]  /*a570*/  @P0 LDG.E.U8 R53, desc[UR22][R32.64] ;  /* 0x0000001620350981 */ /* 0x0000e2000c1e1100 */
[----:B------:R-:W-:Y:S02]  /*a580*/  PRMT R43, RZ, 0x7610, R43 ;  /* 0x00007610ff2b7816 */ /* 0x000fe4000000002b */
[----:B------:R-:W-:-:S02]  /*a590*/  LEA.HI.X.SX32 R40, R66, R0, 0x1, P1 ;  /* 0x0000000042287211 */ /* 0x000fc400008f0eff */
[----:B------:R-:W-:Y:S02]  /*a5a0*/  PRMT R17, RZ, 0x7610, R17 ;  /* 0x00007610ff117816 */ /* 0x000fe40000000011 */
[----:B------:R-:W-:Y:S02]  /*a5b0*/  ISETP.GT.U32.AND P1, PT, R3, R11, PT ;  /* 0x0000000b0300720c */ /* 0x000fe40003f24070 */
[----:B------:R-:W-:-:S05]  /*a5c0*/  SEL R63, R38, R63, !P6 ;  /* 0x0000003f263f7207 */ /* 0x000fca0007000000 */
[----:B------:R-:W-:Y:S01]  /*a5d0*/  IMAD R63, R63, UR9, RZ ;  /* 0x000000093f3f7c24 */ /* 0x000fe2000f8e02ff */
[----:B------:R-:W-:-:S05]  /*a5e0*/  PRMT R93, RZ, 0x7610, R93 ;  /* 0x00007610ff5d7816 */ /* 0x000fca000000005d */
[----:B------:R-:W-:Y:S01]  /*a5f0*/  @!P1 IMAD.IADD R11, R11, 0x1, -R3 ;  /* 0x000000010b0b9824 */ /* 0x000fe200078e0a03 */
[----:B----4-:R1:W-:Y:S04]  /*a600*/  STL [R1+0xa24], R18 ;  /* 0x000a241201007387 */ /* 0x0103e80000100800 */
[----:B------:R-:W4:Y:S04]  /*a610*/  LDL R50, [R1+0xc0c] ;  /* 0x000c0c0001327983 */ /* 0x000f280000100800 */
[----:B-1----:R-:W4:Y:S04]  /*a620*/  LDL R18, [R1+0xc10] ;  /* 0x000c100001127983 */ /* 0x002f280000100800 */
[----:B--2---:R1:W-:Y:S04]  /*a630*/  STL [R1+0xa28], R44 ;  /* 0x000a282c01007387 */ /* 0x0043e80000100800 */
[----:B-1----:R-:W2:Y:S04]  /*a640*/  LDL.LU R44, [R1+0x228] ;  /* 0x00022800012c7983 */ /* 0x002ea80000300800 */
[----:B------:R0:W-:Y:S04]  /*a650*/  STL [R1+0xdc], R32 ;  /* 0x0000dc2001007387 */ /* 0x0001e80000100800 */
[----:B------:R-:W-:Y:S04]  /*a660*/  STL [R1+0xf18], R72 ;  /* 0x000f184801007387 */ /* 0x000fe80000100800 */
[----:B------:R-:W-:Y:S01]  /*a670*/  STL [R1+0xfc], R8 ;  /* 0x0000fc0801007387 */ /* 0x000fe20000100800 */
[----:B0-----:R-:W-:-:S03]  /*a680*/  @P0 IMAD.MOV.U32 R32, RZ, RZ, R8 ;  /* 0x000000ffff200224 */ /* 0x001fc600078e0008 */
[----:B------:R0:W-:Y:S02]  /*a690*/  STL [R1+0xd8], R33 ;  /* 0x0000d82101007387 */ /* 0x0001e40000100800 */
[----:B0-----:R-:W-:-:S05]  /*a6a0*/  @P0 IMAD.MOV.U32 R33, RZ, RZ, R21 ;  /* 0x000000ffff210224 */ /* 0x001fca00078e0015 */
[----:B------:R0:W2:Y:S02]  /*a6b0*/  @P0 LDG.E.U8 R43, desc[UR22][R32.64] ;  /* 0x00000016202b0981 */ /* 0x0000a4000c1e1100 */
[----:B0-----:R-:W-:Y:S02]  /*a6c0*/  @P0 IMAD.MOV.U32 R32, RZ, RZ, R19 ;  /* 0x000000ffff200224 */ /* 0x001fe400078e0013 */
[----:B------:R-:W-:-:S05]  /*a6d0*/  @P0 IMAD.MOV.U32 R33, RZ, RZ, R40 ;  /* 0x000000ffff210224 */ /* 0x000fca00078e0028 */
[----:B------:R0:W2:Y:S02]  /*a6e0*/  @P0 LDG.E.U8 R17, desc[UR22][R32.64] ;  /* 0x0000001620110981 */ /* 0x0000a4000c1e1100 */
[----:B0-----:R-:W-:-:S04]  /*a6f0*/  IADD3 R32, P1, PT, R63, R2, RZ ;  /* 0x000000023f207210 */ /* 0x001fc80007f3e0ff */
[----:B------:R-:W-:-:S05]  /*a700*/  LEA.HI.X.SX32 R33, R63, R0, 0x1, P1 ;  /* 0x000000003f217211 */ /* 0x000fca00008f0eff */
[----:B------:R0:W2:Y:S01]  /*a710*/  @P0 LDG.E.U8 R93, desc[UR22][R32.64] ;  /* 0x00000016205d0981 */ /* 0x0000a2000c1e1100 */
[C---:B------:R-:W-:Y:S01]  /*a720*/  ISETP.GT.U32.AND P3, PT, R3.reuse, R64, PT ;  /* 0x000000400300720c */ /* 0x040fe20003f64070 */
[----:B------:R-:W-:Y:S01]  /*a730*/  @!P2 IMAD.MOV R29, RZ, RZ, -R29 ;  /* 0x000000ffff1da224 */ /* 0x000fe200078e0a1d */
[----:B------:R-:W-:Y:S02]  /*a740*/  ISETP.GT.U32.AND P2, PT, R3, R12, PT ;  /* 0x0000000c0300720c */ /* 0x000fe40003f44070 */
[----:B------:R-:W-:-:S09]  /*a750*/  SEL R60, R38, R60, !P6 ;  /* 0x0000003c263c7207 */ /* 0x000fd20007000000 */
[--C-:B------:R-:W-:Y:S01]  /*a760*/  @!P3 IMAD.IADD R64, R64, 0x1, -R3.reuse ;  /* 0x000000014040b824 */ /* 0x100fe200078e0a03 */
[----:B------:R-:W-:Y:S01]  /*a770*/  STL [R1+0xf20], R69 ;  /* 0x000f204501007387 */ /* 0x000fe20000100800 */
[----:B------:R-:W-:Y:S01]  /*a780*/  IMAD R60, R60, UR9, RZ ;  /* 0x000000093c3c7c24 */ /* 0x000fe2000f8e02ff */
[----:B------:R-:W-:Y:S02]  /*a790*/  SEL R57, R38, R57, !P6 ;  /* 0x0000003926397207 */ /* 0x000fe40007000000 */
[----:B------:R-:W-:Y:S04]  /*a7a0*/  STL [R1+0x11c], R19 ;  /* 0x00011c1301007387 */ /* 0x000fe80000100800 */
[----:B------:R-:W-:Y:S04]  /*a7b0*/  STL [R1+0xf8], R21 ;  /* 0x0000f81501007387 */ /* 0x000fe80000100800 */
[----:B---3--:R1:W-:Y:S01]  /*a7c0*/  STL [R1+0xa20], R53 ;  /* 0x000a203501007387 */ /* 0x0083e20000100800 */
[----:B------:R-:W-:-:S02]  /*a7d0*/  @!P2 IMAD.IADD R12, R12, 0x1, -R3 ;  /* 0x000000010c0ca824 */ /* 0x000fc400078e0a03 */
[----:B------:R-:W-:Y:S01]  /*a7e0*/  IMAD R57, R57, UR9, RZ ;  /* 0x0000000939397c24 */ /* 0x000fe2000f8e02ff */
[----:B-1----:R-:W3:Y:S04]  /*a7f0*/  LDL.LU R53, [R1+0x1018] ;  /* 0x0010180001357983 */ /* 0x002ee80000300800 */
[----:B------:R-:W-:Y:S04]  /*a800*/  STL [R1+0x118], R40 ;  /* 0x0001182801007387 */ /* 0x000fe80000100800 */
[----:B------:R-:W3:Y:S04]  /*a810*/  LDL.LU R21, [R1+0x1014] ;  /* 0x0010140001157983 */ /* 0x000ee80000300800 */
[----:B------:R-:W3:Y:S01]  /*a820*/  LDL.LU R8, [R1+0x1010] ;  /* 0x0010100001087983 */ /* 0x000ee20000300800 */
[----:B------:R-:W-:-:S02]  /*a830*/  PRMT R55, RZ, 0x7610, R55 ;  /* 0x00007610ff377816 */ /* 0x000fc40000000037 */
[----:B------:R-:W-:Y:S02]  /*a840*/  PRMT R16, RZ, 0x7610, R16 ;  /* 0x00007610ff107816 */ /* 0x000fe40000000010 */
[----:B----4-:R-:W-:Y:S02]  /*a850*/  ISETP.GE.AND P3, PT, R50, RZ, PT ;  /* 0x000000ff3200720c */ /* 0x010fe40003f66270 */
[----:B------:R-:W-:Y:S01]  /*a860*/  ISETP.GE.AND P2, PT, R18, RZ, PT ;  /* 0x000000ff1200720c */ /* 0x000fe20003f46270 */
[----:B------:R-:W-:-:S10]  /*a870*/  IMAD.MOV.U32 R18, RZ, RZ, R49 ;  /* 0x000000ffff127224 */ /* 0x000fd400078e0031 */
[----:B------:R-:W-:Y:S01]  /*a880*/  @!P3 IMAD.MOV R27, RZ, RZ, -R27 ;  /* 0x000000ffff1bb224 */ /* 0x000fe200078e0a1b */
[----:B------:R-:W-:-:S04]  /*a890*/  IADD3 R50, P3, PT, R60, R2, RZ ;  /* 0x000000023c327210 */ /* 0x000fc80007f7e0ff */
[----:B------:R-:W-:Y:S01]  /*a8a0*/  LEA.HI.X.SX32 R49, R60, R0, 0x1, P3 ;  /* 0x000000003c317211 */ /* 0x000fe200018f0eff */
[----:B--2---:R1:W-:Y:S04]  /*a8b0*/  STL [R1+0xa1c], R43 ;  /* 0x000a1c2b01007387 */ /* 0x0043e80000100800 */
[----:B------:R-:W2:Y:S04]  /*a8c0*/  LDL R19, [R1+0xd2c] ;  /* 0x000d2c0001137983 */ /* 0x000ea80000100800 */
[----:B-1----:R-:W4:Y:S04]  /*a8d0*/  LDL R43, [R1+0xd40] ;  /* 0x000d4000012b7983 */ /* 0x002f280000100800 */
[----:B------:R0:W-:Y:S04]  /*a8e0*/  STL [R1+0x13c], R32 ;  /* 0x00013c2001007387 */ /* 0x0001e80000100800 */
[----:B------:R1:W-:Y:S04]  /*a8f0*/  STL [R1+0xa18], R17 ;  /* 0x000a181101007387 */ /* 0x0003e80000100800 */
[----:B------:R-:W-:Y:S01]  /*a900*/  STL [R1+0x15c], R50 ;  /* 0x00015c3201007387 */ /* 0x000fe20000100800 */
[----:B0-----:R-:W-:-:S03]  /*a910*/  @P0 IMAD.MOV.U32 R32, RZ, RZ, R50 ;  /* 0x000000ffff200224 */ /* 0x001fc600078e0032 */
[----:B------:R0:W-:Y:S01]  /*a920*/  STL [R1+0x138], R33 ;  /* 0x0001382101007387 */ /* 0x0001e20000100800 */
[----:B-1----:R-:W-:-:S04]  /*a930*/  IADD3 R17, P1, PT, R57, R2, RZ ;  /* 0x0000000239117210 */ /* 0x002fc80007f3e0ff */
[----:B------:R-:W-:Y:S01]  /*a940*/  LEA.HI.X.SX32 R40, R57, R0, 0x1, P1 ;  /* 0x0000000039287211 */ /* 0x000fe200008f0eff */
[----:B0-----:R-:W-:-:S05]  /*a950*/  @P0 IMAD.MOV.U32 R33, RZ, RZ, R49 ;  /* 0x000000ffff210224 */ /* 0x001fca00078e0031 */
[----:B------:R0:W3:Y:S02]  /*a960*/  @P0 LDG.E.U8 R55, desc[UR22][R32.64] ;  /* 0x0000001620370981 */ /* 0x0000e4000c1e1100 */
[----:B0-----:R-:W-:Y:S02]  /*a970*/  @P0 IMAD.MOV.U32 R32, RZ, RZ, R17 ;  /* 0x000000ffff200224 */ /* 0x001fe400078e0011 */
[----:B------:R-:W-:Y:S01]  /*a980*/  @P0 IMAD.MOV.U32 R33, RZ, RZ, R40 ;  /* 0x000000ffff210224 */ /* 0x000fe200078e0028 */
[----:B------:R-:W-:Y:S04]  /*a990*/  STL [R1+0x17c], R17 ;  /* 0x00017c1101007387 */ /* 0x000fe80000100800 */
[----:B------:R0:W3:Y:S04]  /*a9a0*/  @P0 LDG.E.U8 R16, desc[UR22][R32.64] ;  /* 0x0000001620100981 */ /* 0x0000e8000c1e1100 */
[----:B------:R-:W-:Y:S04]  /*a9b0*/  STL [R1+0x158], R49 ;  /* 0x0001583101007387 */ /* 0x000fe80000100800 */
[----:B------:R-:W-:Y:S04]  /*a9c0*/  STL [R1+0x178], R40 ;  /* 0x0001782801007387 */ /* 0x000fe80000100800 */
[----:B------:R1:W-:Y:S04]  /*a9d0*/  STL [R1+0xa14], R93 ;  /* 0x000a145d01007387 */ /* 0x0003e80000100800 */
[----:B-1----:R-:W3:Y:S01]  /*a9e0*/  LDL.LU R93, [R1+0x220] ;  /* 0x00022000015d7983 */ /* 0x002ee20000300800 */
[----:B------:R-:W-:-:S02]  /*a9f0*/  ISETP.GT.U32.AND P3, PT, R3, R44, PT ;  /* 0x0000002c0300720c */ /* 0x000fc40003f64070 */
[C---:B------:R-:W-:Y:S01]  /*aa00*/  ISETP.GT.U32.AND P1, PT, R3.reuse, R10, PT ;  /* 0x0000000a0300720c */ /* 0x040fe20003f24070 */
[----:B------:R-:W-:Y:S01]  /*aa10*/  @!P2 IMAD.MOV R26, RZ, RZ, -R26 ;  /* 0x000000ffff1aa224 */ /* 0x000fe200078e0a1a */
[C---:B------:R-:W-:Y:S01]  /*aa20*/  SEL R54, R38.reuse, R54, !P6 ;  /* 0x0000003626367207 */ /* 0x040fe20007000000 */
[----:B------:R-:W3:Y:S01]  /*aa30*/  LDL.LU R49, [R1+0x100c] ;  /* 0x00100c0001317983 */ /* 0x000ee20000300800 */
[----:B------:R-:W-:Y:S02]  /*aa40*/  ISETP.GT.U32.AND P2, PT, R3, R11, PT ;  /* 0x0000000b0300720c */ /* 0x000fe40003f44070 */
[----:B------:R-:W-:-:S05]  /*aa50*/  SEL R51, R38, R51, !P6 ;  /* 0x0000003326337207 */ /* 0x000fca0007000000 */
[--C-:B------:R-:W-:Y:S01]  /*aa60*/  @!P3 IMAD.IADD R44, R44, 0x1, -R3.reuse ;  /* 0x000000012c2cb824 */ /* 0x100fe200078e0a03 */
[----:B------:R-:W-:Y:S01]  /*aa70*/  SEL R71, R38, R71, !P6 ;  /* 0x0000004726477207 */ /* 0x000fe20007000000 */
[----:B------:R-:W-:Y:S01]  /*aa80*/  IMAD R54, R54, UR9, RZ ;  /* 0x0000000936367c24 */ /* 0x000fe2000f8e02ff */
[----:B------:R-:W3:Y:S01]  /*aa90*/  LDL.LU R50, [R1+0x1008] ;  /* 0x0010080001327983 */ /* 0x000ee20000300800 */
[----:B------:R-:W-:Y:S02]  /*aaa0*/  IMAD R51, R51, UR9, RZ ;  /* 0x0000000933337c24 */ /* 0x000fe4000f8e02ff */
[--C-:B------:R-:W-:Y:S01]  /*aab0*/  @!P1 IMAD.IADD R10, R10, 0x1, -R3.reuse ;  /* 0x000000010a0a9824 */ /* 0x100fe200078e0a03 */
[C---:B0-----:R-:W-:Y:S01]  /*aac0*/  IADD3 R32, P1, PT, R54.reuse, R2, RZ ;  /* 0x0000000236207210 */ /* 0x041fe20007f3e0ff */
[----:B------:R-:W-:Y:S01]  /*aad0*/  IMAD R71, R71, UR9, RZ ;  /* 0x0000000947477c24 */ /* 0x000fe2000f8e02ff */
[----:B------:R-:W-:Y:S01]  /*aae0*/  PRMT R46, RZ, 0x7610, R46 ;  /* 0x00007610ff2e7816 */ /* 0x000fe2000000002e */
[----:B------:R-:W-:Y:S01]  /*aaf0*/  @!P2 IMAD.IADD R11, R11, 0x1, -R3 ;  /* 0x000000010b0ba824 */ /* 0x000fe200078e0a03 */
[----:B------:R-:W-:-:S02]  /*ab00*/  LEA.HI.X.SX32 R33, R54, R0, 0x1, P1 ;  /* 0x0000000036217211 */ /* 0x000fc400008f0eff */
[----:B------:R-:W-:Y:S02]  /*ab10*/  IADD3 R17, P1, PT, R71, R2, RZ ;  /* 0x0000000247117210 */ /* 0x000fe40007f3e0ff */
[----:B------:R-:W-:Y:S01]  /*ab20*/  PRMT R90, RZ, 0x7610, R90 ;  /* 0x00007610ff5a7816 */ /* 0x000fe2000000005a */
[----:B------:R0:W3:Y:S01]  /*ab30*/  @P0 LDG.E.U8 R46, desc[UR22][R32.64] ;  /* 0x00000016202e0981 */ /* 0x0000e2000c1e1100 */
[----:B------:R-:W-:Y:S02]  /*ab40*/  SEL R68, R38, R68, !P6 ;  /* 0x0000004426447207 */ /* 0x000fe40007000000 */
[----:B------:R-:W-:-:S03]  /*ab50*/  PRMT R14, RZ, 0x7610, R14 ;  /* 0x00007610ff0e7816 */ /* 0x000fc6000000000e */
[----:B------:R-:W-:Y:S01]  /*ab60*/  IMAD R68, R68, UR9, RZ ;  /* 0x0000000944447c24 */ /* 0x000fe2000f8e02ff */
[----:B------:R-:W-:Y:S02]  /*ab70*/  PRMT R78, RZ, 0x7610, R78 ;  /* 0x00007610ff4e7816 */ /* 0x000fe4000000004e */
[----:B--2---:R-:W-:Y:S02]  /*ab80*/  ISETP.GE.AND P3, PT, R19, RZ, PT ;  /* 0x000000ff1300720c */ /* 0x004fe40003f66270 */
[----:B----4-:R-:W-:Y:S01]  /*ab90*/  ISETP.GE.AND P2, PT, R43, RZ, PT ;  /* 0x000000ff2b00720c */ /* 0x010fe20003f46270 */
[----:B------:R-:W-:-:S10]  /*aba0*/  IMAD.MOV.U32 R43, RZ, RZ, R18 ;  /* 0x000000ffff2b7224 */ /* 0x000fd400078e0012 */
[----:B------:R-:W-:Y:S01]  /*abb0*/  @!P3 IMAD.MOV R24, RZ, RZ, -R24 ;  /* 0x000000ffff18b224 */ /* 0x000fe200078e0a18 */
[----:B------:R-:W-:-:S04]  /*abc0*/  IADD3 R19, P3, PT, R51, R2, RZ ;  /* 0x0000000233137210 */ /* 0x000fc80007f7e0ff */
[----:B------:R-:W-:Y:S01]  /*abd0*/  LEA.HI.X.SX32 R18, R51, R0, 0x1, P3 ;  /* 0x0000000033127211 */ /* 0x000fe200018f0eff */
[----:B---3--:R1:W-:Y:S04]  /*abe0*/  STL [R1+0xa0c], R16 ;  /* 0x000a0c1001007387 */ /* 0x0083e80000100800 */
[----:B------:R-:W2:Y:S04]  /*abf0*/  LDL R40, [R1+0xc9c] ;  /* 0x000c9c0001287983 */ /* 0x000ea80000100800 */
[----:B-1----:R-:W3:Y:S04]  /*ac00*/  LDL R16, [R1+0xc64] ;  /* 0x000c640001107983 */ /* 0x002ee80000100800 */
[----:B------:R0:W-:Y:S04]  /*ac10*/  STL [R1+0x19c], R32 ;  /* 0x00019c2001007387 */ /* 0x0001e80000100800 */
[----:B------:R-:W-:Y:S04]  /*ac20*/  STL [R1+0x1bc], R19 ;  /* 0x0001bc1301007387 */ /* 0x000fe80000100800 */
[----:B------:R1:W-:Y:S01]  /*ac30*/  STL [R1+0xa10], R55 ;  /* 0x000a103701007387 */ /* 0x0003e20000100800 */
[----:B0-----:R-:W-:-:S03]  /*ac40*/  @P0 IMAD.MOV.U32 R32, RZ, RZ, R19 ;  /* 0x000000ffff200224 */ /* 0x001fc600078e0013 */
[----:B------:R0:W-:Y:S01]  /*ac50*/  STL [R1+0x198], R33 ;  /* 0x0001982101007387 */ /* 0x0001e20000100800 */
[----:B-1----:R-:W-:Y:S02]  /*ac60*/  LEA.HI.X.SX32 R55, R71, R0, 0x1, P1 ;  /* 0x0000000047377211 */ /* 0x002fe400008f0eff */
[----:B------:R-:W-:Y:S01]  /*ac70*/  ISETP.GT.U32.AND P1, PT, R3, R93, PT ;  /* 0x0000005d0300720c */ /* 0x000fe20003f24070 */
[----:B0-----:R-:W-:-:S05]  /*ac80*/  @P0 IMAD.MOV.U32 R33, RZ, RZ, R18 ;  /* 0x000000ffff210224 */ /* 0x001fca00078e0012 */
[----:B------:R0:W4:Y:S02]  /*ac90*/  @P0 LDG.E.U8 R90, desc[UR22][R32.64] ;  /* 0x00000016205a0981 */ /* 0x000124000c1e1100 */
[----:B0-----:R-:W-:Y:S02]  /*aca0*/  @P0 IMAD.MOV.U32 R32, RZ, RZ, R17 ;  /* 0x000000ffff200224 */ /* 0x001fe400078e0011 */
[----:B------:R-:W-:-:S03]  /*acb0*/  @P0 IMAD.MOV.U32 R33, RZ, RZ, R55 ;  /* 0x000000ffff210224 */ /* 0x000fc600078e0037 */
[----:B------:R-:W-:Y:S02]  /*acc0*/  @!P1 IMAD.IADD R93, R93, 0x1, -R3 ;  /* 0x000000015d5d9824 */ /* 0x000fe400078e0a03 */
[----:B------:R0:W4:Y:S02]  /*acd0*/  @P0 LDG.E.U8 R14, desc[UR22][R32.64] ;  /* 0x00000016200e0981 */ /* 0x000124000c1e1100 */
[----:B0-----:R-:W-:-:S04]  /*ace0*/  IADD3 R32, P1, PT, R68, R2, RZ ;  /* 0x0000000244207210 */ /* 0x001fc80007f3e0ff */
[----:B------:R-:W-:-:S05]  /*acf0*/  LEA.HI.X.SX32 R33, R68, R0, 0x1, P1 ;  /* 0x0000000044217211 */ /* 0x000fca00008f0eff */
[----:B------:R0:W4:Y:S01]  /*ad00*/  @P0 LDG.E.U8 R78, desc[UR22][R32.64] ;  /* 0x00000016204e0981 */ /* 0x000122000c1e1100 */
[----:B------:R-:W-:Y:S01]  /*ad10*/  @!P2 IMAD.MOV R25, RZ, RZ, -R25 ;  /* 0x000000ffff19a224 */ /* 0x000fe200078e0a19 */
[C---:B------:R-:W-:Y:S02]  /*ad20*/  ISETP.GT.U32.AND P2, PT, R3.reuse, R44, PT ;  /* 0x0000002c0300720c */ /* 0x040fe40003f44070 */
[----:B------:R-:W-:Y:S01]  /*ad30*/  ISETP.GT.U32.AND P3, PT, R3, R10, PT ;  /* 0x0000000a0300720c */ /* 0x000fe20003f64070 */
[----:B------:R-:W-:Y:S01]  /*ad40*/  STL [R1+0xe4], R17 ;  /* 0x0000e41101007387 */ /* 0x000fe20000100800 */
[----:B------:R-:W-:-:S09]  /*ad50*/  SEL R65, R38, R65, !P6 ;  /* 0x0000004126417207 */ /* 0x000fd20007000000 */
[--C-:B------:R-:W-:Y:S02]  /*ad60*/  @!P2 IMAD.IADD R44, R44, 0x1, -R3.reuse ;  /* 0x000000012c2ca824 */ /* 0x100fe400078e0a03 */
[----:B------:R-:W-:Y:S01]  /*ad70*/  @!P3 IMAD.IADD R10, R10, 0x1, -R3 ;  /* 0x000000010a0ab824 */ /* 0x000fe200078e0a03 */
[----:B------:R-:W-:Y:S01]  /*ad80*/  STL [R1+0x1b8], R18 ;  /* 0x0001b81201007387 */ /* 0x000fe20000100800 */
[----:B------:R-:W-:Y:S01]  /*ad90*/  SEL R62, R38, R62, !P6 ;  /* 0x0000003e263e7207 */ /* 0x000fe20007000000 */
[----:B------:R-:W-:Y:S02]  /*ada0*/  IMAD R65, R65, UR9, RZ ;  /* 0x0000000941417c24 */ /* 0x000fe4000f8e02ff */
[----:B------:R1:W-:Y:S02]  /*adb0*/  STL [R1+0xa08], R46 ;  /* 0x000a082e01007387 */ /* 0x0003e40000100800 */
[----:B------:R-:W-:Y:S02]  /*adc0*/  IMAD R62, R62, UR9, RZ ;  /* 0x000000093e3e7c24 */ /* 0x000fe4000f8e02ff */
[----:B-1----:R-:W4:Y:S04]  /*add0*/  LDL.LU R46, [R1+0x1004] ;  /* 0x00100400012e7983 */ /* 0x002f280000300800 */
[----:B------:R-:W-:Y:S04]  /*ade0*/  STL [R1+0xe0], R55 ;  /* 0x0000e03701007387 */ /* 0x000fe80000100800 */
[----:B------:R-:W4:Y:S04]  /*adf0*/  LDL.LU R18, [R1+0x1000] ;  /* 0x0010000001127983 */ /* 0x000f280000300800 */
[----:B------:R-:W4:Y:S01]  /*ae00*/  LDL.LU R19, [R1+0xffc] ;  /* 0x000ffc0001137983 */ /* 0x000f220000300800 */
[----:B------:R-:W-:-:S02]  /*ae10*/  PRMT R88, RZ, 0x7610, R88 ;  /* 0x00007610ff587816 */ /* 0x000fc40000000058 */
[----:B------:R-:W-:Y:S02]  /*ae20*/  PRMT R6, RZ, 0x7610, R6 ;  /* 0x00007610ff067816 */ /* 0x000fe40000000006 */
[----:B------:R-:W-:-:S05]  /*ae30*/  SEL R59, R38, R59, !P6 ;  /* 0x0000003b263b7207 */ /* 0x000fca0007000000 */
[----:B------:R-:W-:Y:S01]  /*ae40*/  IMAD R59, R59, UR9, RZ ;  /* 0x000000093b3b7c24 */ /* 0x000fe2000f8e02ff */
[----:B------:R-:W-:Y:S02]  /*ae50*/  PRMT R67, RZ, 0x7610, R67 ;  /* 0x00007610ff437816 */ /* 0x000fe40000000043 */
[----:B--2---:R-:W-:Y:S02]  /*ae60*/  ISETP.GE.AND P3, PT, R40, RZ, PT ;  /* 0x000000ff2800720c */ /* 0x004fe40003f66270 */
[----:B---3--:R-:W-:Y:S01]  /*ae70*/  ISETP.GE.AND P2, PT, R16, RZ, PT ;  /* 0x000000ff1000720c */ /* 0x008fe20003f46270 */
[----:B------:R-:W-:-:S10]  /*ae80*/  IMAD.MOV.U32 R16, RZ, RZ, R43 ;  /* 0x000000ffff107224 */ /* 0x000fd400078e002b */
[----:B------:R-:W-:Y:S02]  /*ae90*/  @!P3 IMAD.MOV R23, RZ, RZ, -R23 ;  /* 0x000000ffff17b224 */ /* 0x000fe400078e0a17 */
[----:B------:R-:W-:Y:S01]  /*aea0*/  @!P2 IMAD.MOV R22, RZ, RZ, -R22 ;  /* 0x000000ffff16a224 */ /* 0x000fe200078e0a16 */
[----:B------:R-:W-:-:S04]  /*aeb0*/  IADD3 R40, P2, PT, R65, R2, RZ ;  /* 0x0000000241287210 */ /* 0x000fc80007f5e0ff */
[----:B------:R-:W-:Y:S01]  /*aec0*/  LEA.HI.X.SX32 R43, R65, R0, 0x1, P2 ;  /* 0x00000000412b7211 */ /* 0x000fe200010f0eff */
[----:B----4-:R1:W-:Y:S04]  /*aed0*/  STL [R1+0xa04], R90 ;  /* 0x000a045a01007387 */ /* 0x0103e80000100800 */
[----:B------:R-:W2:Y:S04]  /*aee0*/  LDL R17, [R1+0xd7c] ;  /* 0x000d7c0001117983 */ /* 0x000ea80000100800 */
[----:B-1----:R-:W3:Y:S04]  /*aef0*/  LDL R90, [R1+0xc00] ;  /* 0x000c0000015a7983 */ /* 0x002ee80000100800 */
[----:B------:R-:W4:Y:S04]  /*af00*/  LDL.LU R55, [R1+0x20c] ;  /* 0x00020c0001377983 */ /* 0x000f280000300800 */
[----:B------:R-:W-:Y:S04]  /*af10*/  STL [R1+0x104], R32 ;  /* 0x0001042001007387 */ /* 0x000fe80000100800 */
[----:B------:R1:W-:Y:S04]  /*af20*/  STL [R1+0xa00], R14 ;  /* 0x000a000e01007387 */ /* 0x0003e80000100800 */
[----:B------:R-:W-:Y:S01]  /*af30*/  STL [R1+0x124], R40 ;  /* 0x0001242801007387 */ /* 0x000fe20000100800 */
[----:B-1----:R-:W-:-:S03]  /*af40*/  IADD3 R14, P3, PT, R62, R2, RZ ;  /* 0x000000023e0e7210 */ /* 0x002fc60007f7e0ff */
[----:B------:R1:W-:Y:S01]  /*af50*/  STL [R1+0x100], R33 ;  /* 0x0001002101007387 */ /* 0x0003e20000100800 */
[----:B0-----:R-:W-:-:S03]  /*af60*/  @P0 IMAD.MOV.U32 R32, RZ, RZ, R40 ;  /* 0x000000ffff200224 */ /* 0x001fc600078e0028 */
[----:B------:R-:W-:Y:S04]  /*af70*/  STL [R1+0x144], R14 ;  /* 0x0001440e01007387 */ /* 0x000fe80000100800 */
[----:B------:R0:W-:Y:S01]  /*af80*/  STL [R1+0x120], R43 ;  /* 0x0001202b01007387 */ /* 0x0001e20000100800 */
[----:B-1----:R-:W-:-:S03]  /*af90*/  @P0 IMAD.MOV.U32 R33, RZ, RZ, R43 ;  /* 0x000000ffff210224 */ /* 0x002fc600078e002b */
[----:B------:R1:W-:Y:S04]  /*afa0*/  STL [R1+0x9fc], R78 ;  /* 0x0009fc4e01007387 */ /* 0x0003e80000100800 */
[----:B------:R1:W4:Y:S01]  /*afb0*/  @P0 LDG.E.U8 R88, desc[UR22][R32.64] ;  /* 0x0000001620580981 */ /* 0x000322000c1e1100 */
[C---:B------:R-:W-:Y:S02]  /*afc0*/  ISETP.GT.U32.AND P2, PT, R3.reuse, R9, PT ;  /* 0x000000090300720c */ /* 0x040fe40003f44070 */
[----:B------:R-:W-:Y:S01]  /*afd0*/  ISETP.GT.U32.AND P1, PT, R3, R93, PT ;  /* 0x0000005d0300720c */ /* 0x000fe20003f24070 */
[----:B0-----:R-:W4:Y:S01]  /*afe0*/  LDL.LU R43, [R1+0xff8] ;  /* 0x000ff800012b7983 */ /* 0x001f220000300800 */
[----:B-1----:R-:W-:Y:S02]  /*aff0*/  LEA.HI.X.SX32 R78, R62, R0, 0x1, P3 ;  /* 0x000000003e4e7211 */ /* 0x002fe400018f0eff */
[----:B------:R-:W-:Y:S01]  /*b000*/  SEL R56, R38, R56, !P6 ;  /* 0x0000003826387207 */ /* 0x000fe20007000000 */
[----:B------:R-:W4:Y:S01]  /*b010*/  LDL.LU R40, [R1+0xff4] ;  /* 0x000ff40001287983 */ /* 0x000f220000300800 */
[----:B------:R-:W-:-:S02]  /*b020*/  @P0 IMAD.MOV.U32 R32, RZ, RZ, R14 ;  /* 0x000000ffff200224 */ /* 0x000fc400078e000e */
[----:B------:R-:W-:-:S05]  /*b030*/  @P0 IMAD.MOV.U32 R33, RZ, RZ, R78 ;  /* 0x000000ffff210224 */ /* 0x000fca00078e004e */
[----:B------:R0:W4:Y:S01]  /*b040*/  @P0 LDG.E.U8 R6, desc[UR22][R32.64] ;  /* 0x0000001620060981 */ /* 0x000122000c1e1100 */
[----:B------:R-:W-:Y:S01]  /*b050*/  @!P2 IMAD.IADD R9, R9, 0x1, -R3 ;  /* 0x000000010909a824 */ /* 0x000fe200078e0a03 */
[----:B0-----:R-:W-:-:S04]  /*b060*/  IADD3 R32, P2, PT, R59, R2, RZ ;  /* 0x000000023b207210 */ /* 0x001fc80007f5e0ff */
[----:B------:R-:W-:-:S05]  /*b070*/  LEA.HI.X.SX32 R33, R59, R0, 0x1, P2 ;  /* 0x000000003b217211 */ /* 0x000fca00010f0eff */
[----:B------:R0:W4:Y:S01]  /*b080*/  @P0 LDG.E.U8 R67, desc[UR22][R32.64] ;  /* 0x0000001620430981 */ /* 0x000122000c1e1100 */
[----:B------:R-:W-:Y:S01]  /*b090*/  @!P1 IMAD.IADD R93, R93, 0x1, -R3 ;  /* 0x000000015d5d9824 */ /* 0x000fe200078e0a03 */
[----:B------:R-:W-:Y:S01]  /*b0a0*/  SEL R53, R38, R53, !P6 ;  /* 0x0000003526357207 */ /* 0x000fe20007000000 */
[----:B------:R-:W-:Y:S01]  /*b0b0*/  IMAD R56, R56, UR9, RZ ;  /* 0x0000000938387c24 */ /* 0x000fe2000f8e02ff */
[----:B------:R1:W-:Y:S03]  /*b0c0*/  STL [R1+0x140], R78 ;  /* 0x0001404e01007387 */ /* 0x0003e60000100800 */
[----:B------:R-:W-:Y:S01]  /*b0d0*/  IMAD R53, R53, UR9, RZ ;  /* 0x0000000935357c24 */ /* 0x000fe2000f8e02ff */
[----:B------:R-:W-:-:S04]  /*b0e0*/  PRMT R92, RZ, 0x7610, R92 ;  /* 0x00007610ff5c7816 */ /* 0x000fc8000000005c */
[----:B-1----:R-:W-:Y:S02]  /*b0f0*/  IADD3 R78, P2, PT, R53, R2, RZ ;  /* 0x00000002354e7210 */ /* 0x002fe40007f5e0ff */
[----:B------:R-:W-:Y:S02]  /*b100*/  PRMT R76, RZ, 0x7610, R76 ;  /* 0x00007610ff4c7816 */ /* 0x000fe4000000004c */
[----:B--2---:R-:W-:Y:S02]  /*b110*/  ISETP.GE.AND P1, PT, R17, RZ, PT ;  /* 0x000000ff1100720c */ /* 0x004fe40003f26270 */
[----:B---3--:R-:W-:-:S11]  /*b120*/  ISETP.GE.AND P3, PT, R90, RZ, PT ;  /* 0x000000ff5a00720c */ /* 0x008fd60003f66270 */
[----:B------:R-:W-:Y:S01]  /*b130*/  @!P1 IMAD.MOV R21, RZ, RZ, -R21 ;  /* 0x000000ffff159224 */ /* 0x000fe200078e0a15 */
[C---:B------:R-:W-:Y:S01]  /*b140*/  IADD3 R17, P1, PT, R56.reuse, R2, RZ ;  /* 0x0000000238117210 */ /* 0x040fe20007f3e0ff */
[----:B----4-:R1:W-:Y:S04]  /*b150*/  STL [R1+0x890], R6 ;  /* 0x0008900601007387 */ /* 0x0103e80000100800 */
[----:B------:R-:W2:Y:S04]  /*b160*/  LDL R90, [R1+0xcc0] ;  /* 0x000cc000015a7983 */ /* 0x000ea80000100800 */
[----:B------:R-:W3:Y:S01]  /*b170*/  LDL R14, [R1+0xcbc] ;  /* 0x000cbc00010e7983 */ /* 0x000ee20000100800 */
[----:B-1----:R-:W-:Y:S01]  /*b180*/  IMAD.MOV.U32 R6, RZ, RZ, R16 ;  /* 0x000000ffff067224 */ /* 0x002fe200078e0010 */
[----:B------:R-:W-:-:S02]  /*b190*/  LEA.HI.X.SX32 R16, R56, R0, 0x1, P1 ;  /* 0x0000000038107211 */ /* 0x000fc400008f0eff */
[----:B------:R0:W-:Y:S04]  /*b1a0*/  STL [R1+0x164], R32 ;  /* 0x0001642001007387 */ /* 0x0001e80000100800 */
[----:B------:R-:W-:Y:S04]  /*b1b0*/  STL [R1+0x184], R17 ;  /* 0x0001841101007387 */ /* 0x000fe80000100800 */
[----:B------:R1:W-:Y:S01]  /*b1c0*/  STL [R1+0x160], R33 ;  /* 0x0001602101007387 */ /* 0x0003e20000100800 */
[----:B0-----:R-:W-:-:S03]  /*b1d0*/  @P0 IMAD.MOV.U32 R32, RZ, RZ, R17 ;  /* 0x000000ffff200224 */ /* 0x001fc600078e0011 */
[----:B------:R0:W-:Y:S01]  /*b1e0*/  STL [R1+0x9f8], R88 ;  /* 0x0009f85801007387 */ /* 0x0001e20000100800 */
[----:B-1----:R-:W-:Y:S01]  /*b1f0*/  @P0 IMAD.MOV.U32 R33, RZ, RZ, R16 ;  /* 0x000000ffff210224 */ /* 0x002fe200078e0010 */
[----:B0-----:R-:W-:-:S04]  /*b200*/  LEA.HI.X.SX32 R88, R53, R0, 0x1, P2 ;  /* 0x0000000035587211 */ /* 0x001fc800010f0eff */
[----:B------:R0:W4:Y:S02]  /*b210*/  @P0 LDG.E.U8 R92, desc[UR22][R32.64] ;  /* 0x00000016205c0981 */ /* 0x000124000c1e1100 */
[----:B0-----:R-:W-:Y:S02]  /*b220*/  @P0 IMAD.MOV.U32 R32, RZ, RZ, R78 ;  /* 0x000000ffff200224 */ /* 0x001fe400078e004e */
[----:B------:R-:W-:-:S05]  /*b230*/  @P0 IMAD.MOV.U32 R33, RZ, RZ, R88 ;  /* 0x000000ffff210224 */ /* 0x000fca00078e0058 */
[----:B------:R0:W4:Y:S04]  /*b240*/  @P0 LDG.E.U8 R76, desc[UR22][R32.64] ;  /* 0x00000016204c0981 */ /* 0x000128000c1e1100 */
[----:B------:R-:W-:Y:S04]  /*b250*/  STL [R1+0x1a4], R78 ;  /* 0x0001a44e01007387 */ /* 0x000fe80000100800 */
[----:B------:R-:W-:Y:S04]  /*b260*/  STL [R1+0x180], R16 ;  /* 0x0001801001007387 */ /* 0x000fe80000100800 */
[----:B------:R-:W-:Y:S04]  /*b270*/  STL [R1+0x1a0], R88 ;  /* 0x0001a05801007387 */ /* 0x000fe80000100800 */
[----:B------:R1:W-:Y:S04]  /*b280*/  STL [R1+0x88c], R67 ;  /* 0x00088c4301007387 */ /* 0x0003e80000100800 */
[----:B-1----:R-:W4:Y:S01]  /*b290*/  LDL.LU R67, [R1+0x208] ;  /* 0x0002080001437983 */ /* 0x002f220000300800 */
[----:B------:R-:W-:Y:S01]  /*b2a0*/  @!P3 IMAD.MOV R20, RZ, RZ, -R20 ;  /* 0x000000ffff14b224 */ /* 0x000fe200078e0a14 */
[----:B------:R-:W-:-:S02]  /*b2b0*/  ISETP.GT.U32.AND P3, PT, R3, R9, PT ;  /* 0x000000090300720c */ /* 0x000fc40003f64070 */
[C---:B------:R-:W-:Y:S01]  /*b2c0*/  ISETP.GT.U32.AND P1, PT, R3.reuse, R55, PT ;  /* 0x000000370300720c */ /* 0x040fe20003f24070 */
[----:B------:R-:W4:Y:S01]  /*b2d0*/  LDL.LU R16, [R1+0xff0] ;  /* 0x000ff00001107983 */ /* 0x000f220000300800 */
[----:B------:R-:W-:Y:S02]  /*b2e0*/  ISETP.GT.U32.AND P2, PT, R3, R8, PT ;  /* 0x000000080300720c */ /* 0x000fe40003f44070 */
[C---:B------:R-:W-:Y:S01]  /*b2f0*/  SEL R49, R38.reuse, R49, !P6 ;  /* 0x0000003126317207 */ /* 0x040fe20007000000 */
[----:B------:R-:W4:Y:S06]  /*b300*/  LDL.LU R17, [R1+0xfec] ;  /* 0x000fec0001117983 */ /* 0x000f2c0000300800 */
[--C-:B------:R-:W-:Y:S01]  /*b310*/  @!P3 IMAD.IADD R9, R9, 0x1, -R3.reuse ;  /* 0x000000010909b824 */ /* 0x100fe200078e0a03 */
[C---:B------:R-:W-:Y:S01]  /*b320*/  SEL R50, R38.reuse, R50, !P6 ;  /* 0x0000003226327207 */ /* 0x040fe20007000000 */
[----:B------:R-:W-:Y:S01]  /*b330*/  @!P1 IMAD.IADD R55, R55, 0x1, -R3 ;  /* 0x0000000137379824 */ /* 0x000fe200078e0a03 */
[----:B------:R-:W-:Y:S01]  /*b340*/  SEL R46, R38, R46, !P6 ;  /* 0x0000002e262e7207 */ /* 0x000fe20007000000 */
[----:B------:R-:W-:Y:S01]  /*b350*/  IMAD R49, R49, UR9, RZ ;  /* 0x0000000931317c24 */ /* 0x000fe2000f8e02ff */
[----:B------:R-:W4:Y:S01]  /*b360*/  LDL R88, [R1+0xbfc] ;  /* 0x000bfc0001587983 */ /* 0x000f220000100800 */
[----:B------:R-:W-:-:S02]  /*b370*/  IMAD R50, R50, UR9, RZ ;  /* 0x0000000932327c24 */ /* 0x000fc4000f8e02ff */
[----:B------:R-:W-:Y:S02]  /*b380*/  IMAD R46, R46, UR9, RZ ;  /* 0x000000092e2e7c24 */ /* 0x000fe4000f8e02ff */
[----:B------:R-:W-:Y:S01]  /*b390*/  @!P2 IMAD.IADD R8, R8, 0x1, -R3 ;  /* 0x000000010808a824 */ /* 0x000fe200078e0a03 */
[----:B------:R-:W-:Y:S02]  /*b3a0*/  PRMT R7, RZ, 0x7610, R7 ;  /* 0x00007610ff077816 */ /* 0x000fe40000000007 */
[----:B------:R-:W-:Y:S02]  /*b3b0*/  PRMT R91, RZ, 0x7610, R91 ;  /* 0x00007610ff5b7816 */ /* 0x000fe4000000005b */
[----:B------:R-:W-:Y:S02]  /*b3c0*/  PRMT R61, RZ, 0x7610, R61 ;  /* 0x00007610ff3d7816 */ /* 0x000fe4000000003d */
[----:B------:R-:W-:-:S05]  /*b3d0*/  SEL R43, R38, R43, !P6 ;  /* 0x0000002b262b7207 */ /* 0x000fca0007000000 */
[----:B------:R-:W-:Y:S01]  /*b3e0*/  IMAD R43, R43, UR9, RZ ;  /* 0x000000092b2b7c24 */ /* 0x000fe2000f8e02ff */
[----:B------:R-:W-:Y:S02]  /*b3f0*/  PRMT R74, RZ, 0x7610, R74 ;  /* 0x00007610ff4a7816 */ /* 0x000fe4000000004a */
[----:B--2---:R-:W-:Y:S02]  /*b400*/  ISETP.GE.AND P3, PT, R90, RZ, PT ;  /* 0x000000ff5a00720c */ /* 0x004fe40003f66270 */
[----:B------:R-:W2:Y:S01]  /*b410*/  LDL R90, [R1+0xc98] ;  /* 0x000c9800015a7983 */ /* 0x000ea20000100800 */
[----:B---3--:R-:W-:Y:S01]  /*b420*/  ISETP.GE.AND P1, PT, R14, RZ, PT ;  /* 0x000000ff0e00720c */ /* 0x008fe20003f26270 */
[----:B------:R-:W-:-:S09]  /*b430*/  IMAD.MOV.U32 R14, RZ, RZ, R6 ;  /* 0x000000ffff0e7224 */ /* 0x000fd200078e0006 */
[----:B------:R-:W-:-:S03]  /*b440*/  @!P3 IMAD.MOV R18, RZ, RZ, -R18 ;  /* 0x000000ffff12b224 */ /* 0x000fc600078e0a12 */
[----:B------:R-:W-:Y:S01]  /*b450*/  @!P1 IMAD.MOV R19, RZ, RZ, -R19 ;  /* 0x000000ffff139224 */ /* 0x000fe200078e0a13 */
[----:B0-----:R-:W-:-:S04]  /*b460*/  IADD3 R32, P1, PT, R50, R2, RZ ;  /* 0x0000000232207210 */ /* 0x001fc80007f3e0ff */
[----:B------:R-:W-:-:S05]  /*b470*/  LEA.HI.X.SX32 R33, R50, R0, 0x1, P1 ;  /* 0x0000000032217211 */ /* 0x000fca00008f0eff */
[----:B------:R0:W3:Y:S04]  /*b480*/  @P0 LDG.E.U8 R7, desc[UR22][R32.64] ;  /* 0x0000001620070981 */ /* 0x0000e8000c1e1100 */
[----:B----4-:R1:W-:Y:S02]  /*b490*/  STL [R1+0x878], R92 ;  /* 0x0008785c01007387 */ /* 0x0103e40000100800 */
[----:B-1----:R-:W-:-:S04]  /*b4a0*/  IADD3 R92, P3, PT, R49, R2, RZ ;  /* 0x00000002315c7210 */ /* 0x002fc80007f7e0ff */
[----:B------:R-:W-:Y:S01]  /*b4b0*/  LEA.HI.X.SX32 R6, R49, R0, 0x1, P3 ;  /* 0x0000000031067211 */ /* 0x000fe200018f0eff */
[----:B------:R1:W-:Y:S04]  /*b4c0*/  STL [R1+0x874], R76 ;  /* 0x0008744c01007387 */ /* 0x0003e80000100800 */
[----:B------:R-:W-:Y:S01]  /*b4d0*/  STL [R1+0x1d4], R92 ;  /* 0x0001d45c01007387 */ /* 0x000fe20000100800 */
[----:B-1----:R-:W-:-:S03]  /*b4e0*/  IADD3 R76, P2, PT, R46, R2, RZ ;  /* 0x000000022e4c7210 */ /* 0x002fc60007f5e0ff */
[----:B------:R0:W-:Y:S04]  /*b4f0*/  STL [R1+0x1c4], R32 ;  /* 0x0001c42001007387 */ /* 0x0001e80000100800 */
[----:B------:R-:W-:Y:S01]  /*b500*/  STL [R1+0x214], R76 ;  /* 0x0002144c01007387 */ /* 0x000fe20000100800 */
[----:B------:R-:W-:-:S03]  /*b510*/  LEA.HI.X.SX32 R78, R46, R0, 0x1, P2 ;  /* 0x000000002e4e7211 */ /* 0x000fc600010f0eff */
[----:B------:R-:W-:Y:S01]  /*b520*/  STL [R1+0x1d0], R6 ;  /* 0x0001d00601007387 */ /* 0x000fe20000100800 */
[----:B0-----:R-:W-:-:S03]  /*b530*/  @P0 IMAD.MOV.U32 R32, RZ, RZ, R92 ;  /* 0x000000ffff200224 */ /* 0x001fc600078e005c */
[----:B------:R0:W-:Y:S02]  /*b540*/  STL [R1+0x1c0], R33 ;  /* 0x0001c02101007387 */ /* 0x0001e40000100800 */
[----:B0-----:R-:W-:-:S05]  /*b550*/  @P0 IMAD.MOV.U32 R33, RZ, RZ, R6 ;  /* 0x000000ffff210224 */ /* 0x001fca00078e0006 */
[----:B------:R0:W4:Y:S02]  /*b560*/  @P0 LDG.E.U8 R91, desc[UR22][R32.64] ;  /* 0x00000016205b0981 */ /* 0x000124000c1e1100 */
[----:B0-----:R-:W-:Y:S02]  /*b570*/  @P0 IMAD.MOV.U32 R32, RZ, RZ, R76 ;  /* 0x000000ffff200224 */ /* 0x001fe400078e004c */
[----:B------:R-:W-:-:S05]  /*b580*/  @P0 IMAD.MOV.U32 R33, RZ, RZ, R78 ;  /* 0x000000ffff210224 */ /* 0x000fca00078e004e */
[----:B------:R0:W4:Y:S01]  /*b590*/  @P0 LDG.E.U8 R61, desc[UR22][R32.64] ;  /* 0x00000016203d0981 */ /* 0x000122000c1e1100 */
[----:B------:R-:W-:-:S13]  /*b5a0*/  ISETP.GT.U32.AND P1, PT, R3, R67, PT ;  /* 0x000000430300720c */ /* 0x000fda0003f24070 */
[----:B------:R-:W-:Y:S01]  /*b5b0*/  @!P1 IMAD.IADD R67, R67, 0x1, -R3 ;  /* 0x0000000143439824 */ /* 0x000fe200078e0a03 */
[----:B0-----:R-:W-:-:S04]  /*b5c0*/  IADD3 R32, P1, PT, R43, R2, RZ ;  /* 0x000000022b207210 */ /* 0x001fc80007f3e0ff */
[----:B------:R-:W-:-:S05]  /*b5d0*/  LEA.HI.X.SX32 R33, R43, R0, 0x1, P1 ;  /* 0x000000002b217211 */ /* 0x000fca00008f0eff */
[----:B------:R0:W4:Y:S01]  /*b5e0*/  @P0 LDG.E.U8 R74, desc[UR22][R32.64] ;  /* 0x00000016204a0981 */ /* 0x000122000c1e1100 */
[C---:B------:R-:W-:Y:S02]  /*b5f0*/  ISETP.GT.U32.AND P2, PT, R3.reuse, R8, PT ;  /* 0x000000080300720c */ /* 0x040fe40003f44070 */
[----:B------:R-:W-:Y:S02]  /*b600*/  ISETP.GT.U32.AND P3, PT, R3, R55, PT ;  /* 0x000000370300720c */ /* 0x000fe40003f64070 */
[----:B------:R-:W-:Y:S01]  /*b610*/  SEL R40, R38, R40, !P6 ;  /* 0x0000002826287207 */ /* 0x000fe20007000000 */
[----:B------:R1:W-:Y:S08]  /*b620*/  STL [R1+0x210], R78 ;  /* 0x0002104e01007387 */ /* 0x0003f00000100800 */
[----:B------:R-:W-:Y:S01]  /*b630*/  @!P2 IMAD.IADD R8, R8, 0x1, -R3 ;  /* 0x000000010808a824 */ /* 0x000fe200078e0a03 */
[----:B------:R-:W-:Y:S01]  /*b640*/  SEL R37, R38, R37, !P6 ;  /* 0x0000002526257207 */ /* 0x000fe20007000000 */
[----:B------:R-:W-:-:S02]  /*b650*/  IMAD R40, R40, UR9, RZ ;  /* 0x0000000928287c24 */ /* 0x000fc4000f8e02ff */
[----:B------:R-:W-:Y:S01]  /*b660*/  @!P3 IMAD.IADD R55, R55, 0x1, -R3 ;  /* 0x000000013737b824 */ /* 0x000fe200078e0a03 */
[----:B------:R-:W-:Y:S01]  /*b670*/  ISETP.GE.AND P3, PT, R88, RZ, PT ;  /* 0x000000ff5800720c */ /* 0x000fe20003f66270 */
[----:B------:R-:W-:Y:S01]  /*b680*/  IMAD R37, R37, UR9, RZ ;  /* 0x0000000925257c24 */ /* 0x000fe2000f8e02ff */
[----:B------:R-:W-:-:S04]  /*b690*/  PRMT R81, RZ, 0x7610, R81 ;  /* 0x00007610ff517816 */ /* 0x000fc80000000051 */
[----:B------:R-:W-:-:S04]  /*b6a0*/  IADD3 R76, P1, PT, R37, R2, RZ ;  /* 0x00000002254c7210 */ /* 0x000fc80007f3e0ff */
[----:B-1----:R-:W-:Y:S02]  /*b6b0*/  LEA.HI.X.SX32 R78, R37, R0, 0x1, P1 ;  /* 0x00000000254e7211 */ /* 0x002fe400008f0eff */
[----:B------:R-:W-:Y:S02]  /*b6c0*/  PRMT R75, RZ, 0x7610, R75 ;  /* 0x00007610ff4b7816 */ /* 0x000fe4000000004b */
[----:B--2---:R-:W-:Y:S01]  /*b6d0*/  ISETP.GE.AND P2, PT, R90, RZ, PT ;  /* 0x000000ff5a00720c */ /* 0x004fe20003f46270 */
[----:B------:R-:W-:-:S12]  /*b6e0*/  IMAD.MOV.U32 R90, RZ, RZ, R14 ;  /* 0x000000ffff5a7224 */ /* 0x000fd800078e000e */
[----:B------:R-:W-:Y:S01]  /*b6f0*/  @!P2 IMAD.MOV R17, RZ, RZ, -R17 ;  /* 0x000000ffff11a224 */ /* 0x000fe200078e0a11 */
[C---:B------:R-:W-:Y:S01]  /*b700*/  IADD3 R92, P2, PT, R40.reuse, R2, RZ ;  /* 0x00000002285c7210 */ /* 0x040fe20007f5e0ff */
[----:B---3--:R1:W-:Y:S03]  /*b710*/  STL [R1+0x860], R7 ;  /* 0x0008600701007387 */ /* 0x0083e60000100800 */
[----:B------:R-:W-:Y:S01]  /*b720*/  LEA.HI.X.SX32 R14, R40, R0, 0x1, P2 ;  /* 0x00000000280e7211 */ /* 0x000fe200010f0eff */
[----:B-1----:R-:W2:Y:S04]  /*b730*/  LDL.LU R7, [R1+0xfe8] ;  /* 0x000fe80001077983 */ /* 0x002ea80000300800 */
[----:B------:R-:W3:Y:S04]  /*b740*/  LDL.LU R6, [R1+0xfe4] ;  /* 0x000fe40001067983 */ /* 0x000ee80000300800 */
[----:B----4-:R1:W-:Y:S04]  /*b750*/  STL [R1+0x85c], R91 ;  /* 0x00085c5b01007387 */ /* 0x0103e80000100800 */
[----:B------:R-:W4:Y:S04]  /*b760*/  LDL R88, [R1+0xd78] ;  /* 0x000d780001587983 */ /* 0x000f280000100800 */
[----:B-1----:R-:W4:Y:S04]  /*b770*/  LDL R91, [R1+0xda8] ;  /* 0x000da800015b7983 */ /* 0x002f280000100800 */
[----:B------:R1:W-:Y:S04]  /*b780*/  STL [R1+0x848], R61 ;  /* 0x0008483d01007387 */ /* 0x0003e80000100800 */
[----:B-1----:R-:W4:Y:S04]  /*b790*/  LDL.LU R61, [R1+0x200] ;  /* 0x00020000013d7983 */ /* 0x002f280000300800 */
[----:B------:R0:W-:Y:S04]  /*b7a0*/  STL [R1+0x234], R32 ;  /* 0x0002342001007387 */ /* 0x0001e80000100800 */
[----:B------:R-:W-:Y:S04]  /*b7b0*/  STL [R1+0x254], R92 ;  /* 0x0002545c01007387 */ /* 0x000fe80000100800 */
[----:B------:R1:W-:Y:S01]  /*b7c0*/  STL [R1+0x230], R33 ;  /* 0x0002302101007387 */ /* 0x0003e20000100800 */
[----:B0-----:R-:W-:-:S02]  /*b7d0*/  @P0 IMAD.MOV.U32 R32, RZ, RZ, R92 ;  /* 0x000000ffff200224 */ /* 0x001fc400078e005c */
[----:B-1----:R-:W-:-:S05]  /*b7e0*/  @P0 IMAD.MOV.U32 R33, RZ, RZ, R14 ;  /* 0x000000ffff210224 */ /* 0x002fca00078e000e */
[----:B------:R0:W4:Y:S02]  /*b7f0*/  @P0 LDG.E.U8 R81, desc[UR22][R32.64] ;  /* 0x0000001620510981 */ /* 0x000124000c1e1100 */
[----:B0-----:R-:W-:Y:S02]  /*b800*/  @P0 IMAD.MOV.U32 R32, RZ, RZ, R76 ;  /* 0x000000ffff200224 */ /* 0x001fe400078e004c */
[----:B------:R-:W-:-:S05]  /*b810*/  @P0 IMAD.MOV.U32 R33, RZ, RZ, R78 ;  /* 0x000000ffff210224 */ /* 0x000fca00078e004e */
[----:B------:R0:W4:Y:S04]  /*b820*/  @P0 LDG.E.U8 R75, desc[UR22][R32.64] ;  /* 0x00000016204b0981 */ /* 0x000128000c1e1100 */
[----:B------:R-:W-:Y:S04]  /*b830*/  STL [R1+0x274], R76 ;  /* 0x0002744c01007387 */ /* 0x000fe80000100800 */
[----:B------:R-:W-:Y:S04]  /*b840*/  STL [R1+0x250], R14 ;  /* 0x0002500e01007387 */ /* 0x000fe80000100800 */
[----:B------:R1:W-:Y:S04]  /*b850*/  STL [R1+0x844], R74 ;  /* 0x0008444a01007387 */ /* 0x0003e80000100800 */
[----:B-1----:R-:W4:Y:S01]  /*b860*/  LDL.LU R74, [R1+0xfe0] ;  /* 0x000fe000014a7983 */ /* 0x002f220000300800 */
[----:B------:R-:W-:Y:S01]  /*b870*/  @!P3 IMAD.MOV R16, RZ, RZ, -R16 ;  /* 0x000000ffff10b224 */ /* 0x000fe200078e0a10 */
[----:B------:R-:W-:-:S02]  /*b880*/  ISETP.GT.U32.AND P3, PT, R3, R67, PT ;  /* 0x000000430300720c */ /* 0x000fc40003f64070 */
[C---:B------:R-:W-:Y:S02]  /*b890*/  SEL R34, R38.reuse, R34, !P6 ;  /* 0x0000002226227207 */ /* 0x040fe40007000000 */
[----:B0-----:R-:W-:-:S03]  /*b8a0*/  SEL R32, R38, R30, !P6 ;  /* 0x0000001e26207207 */ /* 0x001fc60007000000 */
[----:B------:R-:W-:Y:S01]  /*b8b0*/  IMAD R34, R34, UR9, RZ ;  /* 0x0000000922227c24 */ /* 0x000fe2000f8e02ff */
[----:B------:R0:W-:Y:S01]  /*b8c0*/  STL [R1+0x270], R78 ;  /* 0x0002704e01007387 */ /* 0x0001e20000100800 */
[----:B------:R-:W-:Y:S02]  /*b8d0*/  IMAD.MOV.U32 R30, RZ, RZ, R15 ;  /* 0x000000ffff1e7224 */ /* 0x000fe400078e000f */
[----:B------:R-:W-:Y:S01]  /*b8e0*/  IMAD R32, R32, UR9, RZ ;  /* 0x0000000920207c24 */ /* 0x000fe2000f8e02ff */
[----:B------:R-:W4:Y:S01]  /*b8f0*/  LDL.LU R14, [R1+0xfdc] ;  /* 0x000fdc00010e7983 */ /* 0x000f220000300800 */
[----:B------:R-:W-:Y:S01]  /*b900*/  @!P3 IMAD.IADD R67, R67, 0x1, -R3 ;  /* 0x000000014343b824 */ /* 0x000fe200078e0a03 */
[----:B------:R-:W-:Y:S02]  /*b910*/  SEL R31, R38, R31, !P6 ;  /* 0x0000001f261f7207 */ /* 0x000fe40007000000 */
[----:B------:R-:W-:-:S03]  /*b920*/  PRMT R79, RZ, 0x7610, R79 ;  /* 0x00007610ff4f7816 */ /* 0x000fc6000000004f */
[----:B------:R-:W-:Y:S01]  /*b930*/  IMAD R31, R31, UR9, RZ ;  /* 0x000000091f1f7c24 */ /* 0x000fe2000f8e02ff */
[----:B------:R-:W-:Y:S02]  /*b940*/  PRMT R80, RZ, 0x7610, R80 ;  /* 0x00007610ff507816 */ /* 0x000fe40000000050 */
[C---:B--2---:R-:W-:Y:S02]  /*b950*/  ISETP.GT.U32.AND P2, PT, R3.reuse, R7, PT ;  /* 0x000000070300720c */ /* 0x044fe40003f44070 */
[----:B---3--:R-:W-:-:S11]  /*b960*/  ISETP.GT.U32.AND P1, PT, R3, R6, PT ;  /* 0x000000060300720c */ /* 0x008fd60003f24070 */
[--C-:B------:R-:W-:Y:S02]  /*b970*/  @!P2 IMAD.IADD R7, R7, 0x1, -R3.reuse ;  /* 0x000000010707a824 */ /* 0x100fe400078e0a03 */
[----:B------:R-:W-:Y:S01]  /*b980*/  @!P1 IMAD.IADD R6, R6, 0x1, -R3 ;  /* 0x0000000106069824 */ /* 0x000fe200078e0a03 */
[----:B------:R-:W-:Y:S02]  /*b990*/  IADD3 R33, P1, PT, R34, R2, RZ ;  /* 0x0000000222217210 */ /* 0x000fe40007f3e0ff */
[----:B----4-:R-:W-:Y:S02]  /*b9a0*/  ISETP.GE.AND P2, PT, R88, RZ, PT ;  /* 0x000000ff5800720c */ /* 0x010fe40003f46270 */
[----:B------:R-:W-:Y:S01]  /*b9b0*/  ISETP.GE.AND P3, PT, R91, RZ, PT ;  /* 0x000000ff5b00720c */ /* 0x000fe20003f66270 */
[----:B------:R-:W-:Y:S01]  /*b9c0*/  IMAD.MOV.U32 R91, RZ, RZ, R90 ;  /* 0x000000ffff5b7224 */ /* 0x000fe200078e005a */
[----:B------:R-:W-:-:S09]  /*b9d0*/  LEA.HI.X.SX32 R90, R34, R0, 0x1, P1 ;  /* 0x00000000225a7211 */ /* 0x000fd200008f0eff */
[----:B------:R-:W-:Y:S01]  /*b9e0*/  @!P2 IMAD.MOV R30, RZ, RZ, -R30 ;  /* 0x000000ffff1ea224 */ /* 0x000fe200078e0a1e */
[----:B------:R-:W-:-:S04]  /*b9f0*/  IADD3 R76, P1, PT, R31, R2, RZ ;  /* 0x000000021f4c7210 */ /* 0x000fc80007f3e0ff */
[----:B0-----:R-:W-:Y:S01]  /*ba00*/  LEA.HI.X.SX32 R78, R31, R0, 0x1, P1 ;  /* 0x000000001f4e7211 */ /* 0x001fe200008f0eff */
[----:B------:R0:W-:Y:S04]  /*ba10*/  STL [R1+0x82c], R75 ;  /* 0x00082c4b01007387 */ /* 0x0001e80000100800 */
[----:B------:R-:W2:Y:S04]  /*ba20*/  LDL R92, [R1+0xcf8] ;  /* 0x000cf800015c7983 */ /* 0x000ea80000100800 */
[----:B0-----:R-:W3:Y:S04]  /*ba30*/  LDL R75, [R1+0xcb0] ;  /* 0x000cb000014b7983 */ /* 0x001ee80000100800 */
[----:B------:R0:W-:Y:S04]  /*ba40*/  STL [R1+0x830], R81 ;  /* 0x0008305101007387 */ /* 0x0001e80000100800 */
[----:B------:R1:W-:Y:S01]  /*ba50*/  STL [R1+0x294], R33 ;  /* 0x0002942101007387 */ /* 0x0003e20000100800 */
[----:B0-----:R-:W-:-:S04]  /*ba60*/  IADD3 R81, P2, PT, R32, R2, RZ ;  /* 0x0000000220517210 */ /* 0x001fc80007f5e0ff */
[----:B------:R-:W-:Y:S01]  /*ba70*/  LEA.HI.X.SX32 R88, R32, R0, 0x1, P2 ;  /* 0x0000000020587211 */ /* 0x000fe200010f0eff */
[----:B------:R-:W-:Y:S02]  /*ba80*/  @P0 IMAD.MOV.U32 R32, RZ, RZ, R33 ;  /* 0x000000ffff200224 */ /* 0x000fe400078e0021 */
[----:B-1----:R-:W-:-:S05]  /*ba90*/  @P0 IMAD.MOV.U32 R33, RZ, RZ, R90 ;  /* 0x000000ffff210224 */ /* 0x002fca00078e005a */
[----:B------:R0:W4:Y:S01]  /*baa0*/  @P0 LDG.E.U8 R79, desc[UR22][R32.64] ;  /* 0x00000016204f0981 */ /* 0x000122000c1e1100 */
[----:B------:R-:W-:Y:S01]  /*bab0*/  PRMT R74, RZ, 0x7610, R74 ;  /* 0x00007610ff4a7816 */ /* 0x000fe2000000004a */
[----:B0-----:R-:W-:Y:S02]  /*bac0*/  @P0 IMAD.MOV.U32 R32, RZ, RZ, R81 ;  /* 0x000000ffff200224 */ /* 0x001fe400078e0051 */
[----:B------:R-:W-:-:S05]  /*bad0*/  @P0 IMAD.MOV.U32 R33, RZ, RZ, R88 ;  /* 0x000000ffff210224 */ /* 0x000fca00078e0058 */
[----:B------:R0:W4:Y:S02]  /*bae0*/  @P0 LDG.E.U8 R80, desc[UR22][R32.64] ;  /* 0x0000001620500981 */ /* 0x000124000c1e1100 */
[----:B0-----:R-:W-:Y:S02]  /*baf0*/  @P0 IMAD.MOV.U32 R32, RZ, RZ, R76 ;  /* 0x000000ffff200224 */ /* 0x001fe400078e004c */
[----:B------:R-:W-:-:S05]  /*bb00*/  @P0 IMAD.MOV.U32 R33, RZ, RZ, R78 ;  /* 0x000000ffff210224 */ /* 0x000fca00078e004e */
[----:B------:R-:W4:Y:S01]  /*bb10*/  @P0 LDG.E.U8 R74, desc[UR22][R32.64] ;  /* 0x00000016204a0981 */ /* 0x000f22000c1e1100 */
[C---:B------:R-:W-:Y:S01]  /*bb20*/  ISETP.GT.U32.AND P2, PT, R3.reuse, R61, PT ;  /* 0x0000003d0300720c */ /* 0x040fe20003f44070 */
[----:B------:R-:W-:Y:S01]  /*bb30*/  @!P3 IMAD.MOV R14, RZ, RZ, -R14 ;  /* 0x000000ffff0eb224 */ /* 0x000fe200078e0a0e */
[C---:B------:R-:W-:Y:S02]  /*bb40*/  ISETP.GT.U32.AND P3, PT, R3.reuse, R7, PT ;  /* 0x000000070300720c */ /* 0x040fe40003f64070 */
[----:B------:R-:W-:Y:S01]  /*bb50*/  ISETP.GT.U32.AND P1, PT, R3, R6, PT ;  /* 0x000000060300720c */ /* 0x000fe20003f24070 */
[----:B------:R-:W-:Y:S01]  /*bb60*/  STL [R1+0x8c4], R81 ;  /* 0x0008c45101007387 */ /* 0x000fe20000100800 */
[----:B------:R-:W-:-:S03]  /*bb70*/  SEL R28, R38, R28, !P6 ;  /* 0x0000001c261c7207 */ /* 0x000fc60007000000 */
[----:B------:R0:W-:Y:S04]  /*bb80*/  STL [R1+0x290], R90 ;  /* 0x0002905a01007387 */ /* 0x0001e80000100800 */
[----:B------:R-:W-:Y:S01]  /*bb90*/  @!P2 IMAD.IADD R61, R61, 0x1, -R3 ;  /* 0x000000013d3da824 */ /* 0x000fe200078e0a03 */
[----:B------:R-:W-:Y:S01]  /*bba0*/  STL [R1+0x8cc], R76 ;  /* 0x0008cc4c01007387 */ /* 0x000fe20000100800 */
[----:B------:R-:W-:-:S03]  /*bbb0*/  SEL R29, R38, R29, !P6 ;  /* 0x0000001d261d7207 */ /* 0x000fc60007000000 */
[----:B------:R-:W-:Y:S01]  /*bbc0*/  STL [R1+0x2b0], R88 ;  /* 0x0002b05801007387 */ /* 0x000fe20000100800 */
[----:B------:R-:W-:-:S03]  /*bbd0*/  IMAD R28, R28, UR9, RZ ;  /* 0x000000091c1c7c24 */ /* 0x000fc6000f8e02ff */
[----:B0-----:R-:W4:Y:S01]  /*bbe0*/  LDL.LU R90, [R1+0xfd8] ;  /* 0x000fd800015a7983 */ /* 0x001f220000300800 */
[----:B------:R-:W-:-:S03]  /*bbf0*/  @!P3 IMAD.IADD R7, R7, 0x1, -R3 ;  /* 0x000000010707b824 */ /* 0x000fc600078e0a03 */
[----:B------:R0:W-:Y:S01]  /*bc00*/  STL [R1+0x8c8], R78 ;  /* 0x0008c84e01007387 */ /* 0x0001e20000100800 */
[----:B------:R-:W-:Y:S02]  /*bc10*/  IMAD R29, R29, UR9, RZ ;  /* 0x000000091d1d7c24 */ /* 0x000fe4000f8e02ff */
[----:B------:R-:W-:Y:S01]  /*bc20*/  @!P1 IMAD.IADD R6, R6, 0x1, -R3 ;  /* 0x0000000106069824 */ /* 0x000fe200078e0a03 */
[----:B------:R-:W-:Y:S02]  /*bc30*/  SEL R26, R38, R26, !P6 ;  /* 0x0000001a261a7207 */ /* 0x000fe40007000000 */
[----:B------:R-:W-:-:S03]  /*bc40*/  PRMT R89, RZ, 0x7610, R89 ;  /* 0x00007610ff597816 */ /* 0x000fc60000000059 */
[----:B------:R-:W-:Y:S01]  /*bc50*/  IMAD R26, R26, UR9, RZ ;  /* 0x000000091a1a7c24 */ /* 0x000fe2000f8e02ff */
[----:B------:R-:W-:Y:S02]  /*bc60*/  PRMT R77, RZ, 0x7610, R77 ;  /* 0x00007610ff4d7816 */ /* 0x000fe4000000004d */
[----:B------:R-:W-:Y:S02]  /*bc70*/  PRMT R48, RZ, 0x7610, R48 ;  /* 0x00007610ff307816 */ /* 0x000fe40000000030 */
[----:B--2---:R-:W-:Y:S02]  /*bc80*/  ISETP.GE.AND P2, PT, R92, RZ, PT ;  /* 0x000000ff5c00720c */ /* 0x004fe40003f46270 */
[----:B---3--:R-:W-:-:S11]  /*bc90*/  ISETP.GE.AND P3, PT, R75, RZ, PT ;  /* 0x000000ff4b00720c */ /* 0x008fd60003f66270 */
[----:B------:R-:W-:Y:S01]  /*bca0*/  @!P2 IMAD.MOV R12, RZ, RZ, -R12 ;  /* 0x000000ffff0ca224 */ /* 0x000fe200078e0a0c */
[----:B0-----:R-:W-:-:S04]  /*bcb0*/  IADD3 R78, P2, PT, R29, R2, RZ ;  /* 0x000000021d4e7210 */ /* 0x001fc80007f5e0ff */
[----:B------:R-:W-:Y:S01]  /*bcc0*/  LEA.HI.X.SX32 R81, R29, R0, 0x1, P2 ;  /* 0x000000001d517211 */ /* 0x000fe200010f0eff */
[----:B----4-:R0:W-:Y:S04]  /*bcd0*/  STL [R1+0x828], R79 ;  /* 0x0008284f01007387 */ /* 0x0101e80000100800 */
[----:B0-----:R-:W2:Y:S04]  /*bce0*/  LDL.LU R79, [R1] ;  /* 0x00000000014f7983 */ /* 0x001ea80000300800 */
[----:B------:R-:W3:Y:S04]  /*bcf0*/  LDL.LU R88, [R1+0xfd4] ;  /* 0x000fd40001587983 */ /* 0x000ee80000300800 */
[----:B------:R-:W4:Y:S04]  /*bd00*/  LDL R75, [R1+0xc30] ;  /* 0x000c3000014b7983 */ /* 0x000f280000100800 */
[----:B------:R-:W4:Y:S04]  /*bd10*/  LDL R92, [R1+0xdc4] ;  /* 0x000dc400015c7983 */ /* 0x000f280000100800 */
[----:B------:R0:W-:Y:S02]  /*bd20*/  STL [R1+0x824], R80 ;  /* 0x0008245001007387 */ /* 0x0001e40000100800 */
[----:B0-----:R-:W-:-:S04]  /*bd30*/  IADD3 R80, P1, PT, R28, R2, RZ ;  /* 0x000000021c507210 */ /* 0x001fc80007f3e0ff */
[----:B------:R-:W-:Y:S01]  /*bd40*/  LEA.HI.X.SX32 R28, R28, R0, 0x1, P1 ;  /* 0x000000001c1c7211 */ /* 0x000fe200008f0eff */
[----:B------:R-:W-:Y:S04]  /*bd50*/  STL [R1+0x2e8], R80 ;  /* 0x0002e85001007387 */ /* 0x000fe80000100800 */
[----:B------:R0:W-:Y:S01]  /*bd60*/  STL [R1+0x810], R74 ;  /* 0x0008104a01007387 */ /* 0x0001e20000100800 */
[----:B------:R-:W-:-:S03]  /*bd70*/  @P0 IMAD.MOV.U32 R29, RZ, RZ, R28 ;  /* 0x000000ffff1d0224 */ /* 0x000fc600078e001c */
[----:B------:R-:W-:Y:S04]  /*bd80*/  STL [R1+0x8b8], R78 ;  /* 0x0008b84e01007387 */ /* 0x000fe80000100800 */
[----:B------:R1:W-:Y:S01]  /*bd90*/  STL [R1+0x2e4], R28 ;  /* 0x0002e41c01007387 */ /* 0x0003e20000100800 */
[----:B0-----:R-:W-:Y:S01]  /*bda0*/  IADD3 R74, P1, PT, R26, R2, RZ ;  /* 0x000000021a4a7210 */ /* 0x001fe20007f3e0ff */
[----:B-1----:R-:W-:-:S03]  /*bdb0*/  @P0 IMAD.MOV.U32 R28, RZ, RZ, R80 ;  /* 0x000000ffff1c0224 */ /* 0x002fc600078e0050 */
[----:B------:R-:W-:Y:S02]  /*bdc0*/  LEA.HI.X.SX32 R76, R26, R0, 0x1, P1 ;  /* 0x000000001a4c7211 */ /* 0x000fe400008f0eff */
[----:B------:R0:W4:Y:S02]  /*bdd0*/  @P0 LDG.E.U8 R89, desc[UR22][R28.64] ;  /* 0x000000161c590981 */ /* 0x000124000c1e1100 */
[----:B0-----:R-:W-:Y:S02]  /*bde0*/  @P0 IMAD.MOV.U32 R28, RZ, RZ, R78 ;  /* 0x000000ffff1c0224 */ /* 0x001fe400078e004e */
[----:B------:R-:W-:-:S05]  /*bdf0*/  @P0 IMAD.MOV.U32 R29, RZ, RZ, R81 ;  /* 0x000000ffff1d0224 */ /* 0x000fca00078e0051 */
[----:B------:R0:W4:Y:S02]  /*be00*/  @P0 LDG.E.U8 R77, desc[UR22][R28.64] ;  /* 0x000000161c4d0981 */ /* 0x000124000c1e1100 */
[----:B0-----:R-:W-:Y:S02]  /*be10*/  @P0 IMAD.MOV.U32 R28, RZ, RZ, R74 ;  /* 0x000000ffff1c0224 */ /* 0x001fe400078e004a */
[----:B------:R-:W-:-:S05]  /*be20*/  @P0 IMAD.MOV.U32 R29, RZ, RZ, R76 ;  /* 0x000000ffff1d0224 */ /* 0x000fca00078e004c */
[----:B------:R-:W4:Y:S04]  /*be30*/  @P0 LDG.E.U8 R48, desc[UR22][R28.64] ;  /* 0x000000161c300981 */ /* 0x000f28000c1e1100 */
[----:B------:R0:W-:Y:S04]  /*be40*/  STL [R1+0x8c0], R74 ;  /* 0x0008c04a01007387 */ /* 0x0001e80000100800 */
[----:B------:R1:W-:Y:S04]  /*be50*/  STL [R1+0x8b4], R81 ;  /* 0x0008b45101007387 */ /* 0x0003e80000100800 */
[----:B------:R-:W4:Y:S01]  /*be60*/  LDL.LU R80, [R1+0xfd0] ;  /* 0x000fd00001507983 */ /* 0x000f220000300800 */
[----:B------:R-:W-:Y:S01]  /*be70*/  @!P3 IMAD.MOV R13, RZ, RZ, -R13 ;  /* 0x000000ffff0db224 */ /* 0x000fe200078e0a0d */
[----:B------:R-:W-:-:S02]  /*be80*/  ISETP.GT.U32.AND P3, PT, R3, R90, PT ;  /* 0x0000005a0300720c */ /* 0x000fc40003f64070 */
[C---:B------:R-:W-:Y:S02]  /*be90*/  SEL R27, R38.reuse, R27, !P6 ;  /* 0x0000001b261b7207 */ /* 0x040fe40007000000 */
[C---:B------:R-:W-:Y:S02]  /*bea0*/  SEL R25, R38.reuse, R25, !P6 ;  /* 0x0000001926197207 */ /* 0x040fe40007000000 */
[----:B------:R-:W-:Y:S01]  /*beb0*/  SEL R24, R38, R24, !P6 ;  /* 0x0000001826187207 */ /* 0x000fe20007000000 */
[----:B------:R-:W-:Y:S02]  /*bec0*/  IMAD R27, R27, UR9, RZ ;  /* 0x000000091b1b7c24 */ /* 0x000fe4000f8e02ff */
[----:B------:R-:W-:Y:S01]  /*bed0*/  IMAD R25, R25, UR9, RZ ;  /* 0x0000000919197c24 */ /* 0x000fe2000f8e02ff */
[----:B------:R1:W-:Y:S01]  /*bee0*/  STL [R1+0x8bc], R76 ;  /* 0x0008bc4c01007387 */ /* 0x0003e20000100800 */
[----:B------:R-:W-:Y:S02]  /*bef0*/  IMAD R24, R24, UR9, RZ ;  /* 0x0000000918187c24 */ /* 0x000fe4000f8e02ff */
[----:B------:R-:W-:Y:S01]  /*bf00*/  @!P3 IMAD.IADD R90, R90, 0x1, -R3 ;  /* 0x000000015a5ab824 */ /* 0x000fe200078e0a03 */
[----:B0-----:R-:W4:Y:S01]  /*bf10*/  LDL R74, [R1+0xd10] ;  /* 0x000d1000014a7983 */ /* 0x001f220000100800 */
[----:B------:R-:W-:-:S02]  /*bf20*/  PRMT R85, RZ, 0x7610, R85 ;  /* 0x00007610ff557816 */ /* 0x000fc40000000055 */
[----:B------:R-:W-:Y:S02]  /*bf30*/  PRMT R15, RZ, 0x7610, R15 ;  /* 0x00007610ff0f7816 */ /* 0x000fe4000000000f */
[C---:B---3--:R-:W-:Y:S02]  /*bf40*/  ISETP.GT.U32.AND P2, PT, R3.reuse, R88, PT ;  /* 0x000000580300720c */ /* 0x048fe40003f44070 */
[----:B--2---:R-:W-:-:S11]  /*bf50*/  ISETP.GT.U32.AND P1, PT, R3, R79, PT ;  /* 0x0000004f0300720c */ /* 0x004fd60003f24070 */
[----:B------:R-:W-:Y:S01]  /*bf60*/  @!P2 IMAD.IADD R88, R88, 0x1, -R3 ;  /* 0x000000015858a824 */ /* 0x000fe200078e0a03 */
[----:B----4-:R-:W-:Y:S01]  /*bf70*/  ISETP.GE.AND P2, PT, R92, RZ, PT ;  /* 0x000000ff5c00720c */ /* 0x010fe20003f46270 */
[----:B------:R-:W-:Y:S02]  /*bf80*/  IMAD.MOV.U32 R92, RZ, RZ, R91 ;  /* 0x000000ffff5c7224 */ /* 0x000fe400078e005b */
[----:B------:R-:W-:Y:S01]  /*bf90*/  @!P1 IMAD.IADD R79, R79, 0x1, -R3 ;  /* 0x000000014f4f9824 */ /* 0x000fe200078e0a03 */
[----:B------:R-:W-:Y:S02]  /*bfa0*/  IADD3 R91, P1, PT, R27, R2, RZ ;  /* 0x000000021b5b7210 */ /* 0x000fe40007f3e0ff */
[----:B------:R-:W-:Y:S02]  /*bfb0*/  ISETP.GE.AND P3, PT, R75, RZ, PT ;  /* 0x000000ff4b00720c */ /* 0x000fe40003f66270 */
[----:B------:R-:W2:Y:S01]  /*bfc0*/  LDL R75, [R1+0xd58] ;  /* 0x000d5800014b7983 */ /* 0x000ea20000100800 */
[----:B------:R-:W-:-:S04]  /*bfd0*/  LEA.HI.X.SX32 R78, R27, R0, 0x1, P1 ;  /* 0x000000001b4e7211 */ /* 0x000fc800008f0eff */
[----:B------:R-:W-:Y:S01]  /*bfe0*/  @!P2 IMAD.MOV R10, RZ, RZ, -R10 ;  /* 0x000000ffff0aa224 */ /* 0x000fe200078e0a0a */
[CC--:B-1----:R-:W-:Y:S02]  /*bff0*/  IADD3 R81, P2, PT, R25.reuse, R2.reuse, RZ ;  /* 0x0000000219517210 */ /* 0x0c2fe40007f5e0ff */
[----:B------:R-:W-:Y:S01]  /*c000*/  IADD3 R76, P1, PT, R24, R2, RZ ;  /* 0x00000002184c7210 */ /* 0x000fe20007f3e0ff */
[----:B------:R0:W-:Y:S04]  /*c010*/  STL [R1+0x804], R48 ;  /* 0x0008043001007387 */ /* 0x0001e80000100800 */
[----:B0-----:R-:W3:Y:S04]  /*c020*/  LDL.LU R48, [R1+0xc] ;  /* 0x00000c0001307983 */ /* 0x001ee80000300800 */
[----:B------:R-:W-:Y:S04]  /*c030*/  STL [R1+0x338], R91 ;  /* 0x0003385b01007387 */ /* 0x000fe80000100800 */
[----:B------:R0:W-:Y:S04]  /*c040*/  STL [R1+0x80c], R89 ;  /* 0x00080c5901007387 */ /* 0x0001e80000100800 */
[----:B------:R-:W-:Y:S04]  /*c050*/  STL [R1+0x8a8], R81 ;  /* 0x0008a85101007387 */ /* 0x000fe80000100800 */
[----:B------:R1:W-:Y:S01]  /*c060*/  STL [R1+0x808], R77 ;  /* 0x0008084d01007387 */ /* 0x0003e20000100800 */
[----:B0-----:R-:W-:Y:S01]  /*c070*/  LEA.HI.X.SX32 R89, R25, R0, 0x1, P2 ;  /* 0x0000000019597211 */ /* 0x001fe200010f0eff */
[----:B------:R-:W-:Y:S01]  /*c080*/  @P0 IMAD.MOV.U32 R25, RZ, RZ, R78 ;  /* 0x000000ffff190224 */ /* 0x000fe200078e004e */
[----:B------:R-:W-:-:S02]  /*c090*/  PRMT R80, RZ, 0x7610, R80 ;  /* 0x00007610ff507816 */ /* 0x000fc40000000050 */
[----:B-1----:R-:W-:Y:S01]  /*c0a0*/  LEA.HI.X.SX32 R77, R24, R0, 0x1, P1 ;  /* 0x00000000184d7211 */ /* 0x002fe200008f0eff */
[----:B------:R-:W-:-:S05]  /*c0b0*/  @P0 IMAD.MOV.U32 R24, RZ, RZ, R91 ;  /* 0x000000ffff180224 */ /* 0x000fca00078e005b */
[----:B------:R0:W4:Y:S02]  /*c0c0*/  @P0 LDG.E.U8 R85, desc[UR22][R24.64] ;  /* 0x0000001618550981 */ /* 0x000124000c1e1100 */
[----:B0-----:R-:W-:Y:S02]  /*c0d0*/  @P0 IMAD.MOV.U32 R24, RZ, RZ, R81 ;  /* 0x000000ffff180224 */ /* 0x001fe400078e0051 */
[----:B------:R-:W-:-:S05]  /*c0e0*/  @P0 IMAD.MOV.U32 R25, RZ, RZ, R89 ;  /* 0x000000ffff190224 */ /* 0x000fca00078e0059 */
[----:B------:R0:W3:Y:S02]  /*c0f0*/  @P0 LDG.E.U8 R80, desc[UR22][R24.64] ;  /* 0x0000001618500981 */ /* 0x0000e4000c1e1100 */
[----:B0-----:R-:W-:Y:S02]  /*c100*/  @P0 IMAD.MOV.U32 R24, RZ, RZ, R76 ;  /* 0x000000ffff180224 */ /* 0x001fe400078e004c */
[----:B------:R-:W-:-:S05]  /*c110*/  @P0 IMAD.MOV.U32 R25, RZ, RZ, R77 ;  /* 0x000000ffff190224 */ /* 0x000fca00078e004d */
[----:B------:R-:W3:Y:S04]  /*c120*/  @P0 LDG.E.U8 R15, desc[UR22][R24.64] ;  /* 0x00000016180f0981 */ /* 0x000ee8000c1e1100 */
[----:B------:R0:W-:Y:S04]  /*c130*/  STL [R1+0x334], R78 ;  /* 0x0003344e01007387 */ /* 0x0001e80000100800 */
[----:B------:R-:W-:Y:S04]  /*c140*/  STL [R1+0x8b0], R76 ;  /* 0x0008b04c01007387 */ /* 0x000fe80000100800 */
[----:B------:R1:W-:Y:S04]  /*c150*/  STL [R1+0x8a4], R89 ;  /* 0x0008a45901007387 */ /* 0x0003e80000100800 */
[----:B0-----:R-:W3:Y:S01]  /*c160*/  LDL.LU R78, [R1+0xfcc] ;  /* 0x000fcc00014e7983 */ /* 0x001ee20000300800 */
[C---:B------:R-:W-:Y:S01]  /*c170*/  ISETP.GT.U32.AND P2, PT, R3.reuse, R88, PT ;  /* 0x000000580300720c */ /* 0x040fe20003f44070 */
[----:B------:R-:W-:Y:S01]  /*c180*/  @!P3 IMAD.MOV R11, RZ, RZ, -R11 ;  /* 0x000000ffff0bb224 */ /* 0x000fe200078e0a0b */
[C---:B------:R-:W-:Y:S01]  /*c190*/  ISETP.GT.U32.AND P3, PT, R3.reuse, R90, PT ;  /* 0x0000005a0300720c */ /* 0x040fe20003f64070 */
[----:B------:R-:W3:Y:S01]  /*c1a0*/  LDL.LU R91, [R1+0xfc8] ;  /* 0x000fc800015b7983 */ /* 0x000ee20000300800 */
[----:B------:R-:W-:-:S02]  /*c1b0*/  ISETP.GT.U32.AND P1, PT, R3, R79, PT ;  /* 0x0000004f0300720c */ /* 0x000fc40003f24070 */
[C---:B------:R-:W-:Y:S01]  /*c1c0*/  SEL R22, R38.reuse, R22, !P6 ;  /* 0x0000001626167207 */ /* 0x040fe20007000000 */
[----:B------:R0:W-:Y:S01]  /*c1d0*/  STL [R1+0x8ac], R77 ;  /* 0x0008ac4d01007387 */ /* 0x0001e20000100800 */
[----:B------:R-:W-:-:S05]  /*c1e0*/  SEL R23, R38, R23, !P6 ;  /* 0x0000001726177207 */ /* 0x000fca0007000000 */
[--C-:B------:R-:W-:Y:S02]  /*c1f0*/  @!P2 IMAD.IADD R88, R88, 0x1, -R3.reuse ;  /* 0x000000015858a824 */ /* 0x100fe400078e0a03 */
[--C-:B------:R-:W-:Y:S01]  /*c200*/  @!P3 IMAD.IADD R90, R90, 0x1, -R3.reuse ;  /* 0x000000015a5ab824 */ /* 0x100fe200078e0a03 */
[----:B------:R-:W-:Y:S01]  /*c210*/  ISETP.GE.AND P3, PT, R74, RZ, PT ;  /* 0x000000ff4a00720c */ /* 0x000fe20003f66270 */
[----:B------:R-:W-:Y:S02]  /*c220*/  IMAD R22, R22, UR9, RZ ;  /* 0x0000000916167c24 */ /* 0x000fe4000f8e02ff */
[----:B------:R-:W-:Y:S02]  /*c230*/  IMAD R23, R23, UR9, RZ ;  /* 0x0000000917177c24 */ /* 0x000fe4000f8e02ff */
[----:B------:R-:W-:Y:S01]  /*c240*/  @!P1 IMAD.IADD R79, R79, 0x1, -R3 ;  /* 0x000000014f4f9824 */ /* 0x000fe200078e0a03 */
[----:B-1----:R-:W-:Y:S02]  /*c250*/  IADD3 R89, P1, PT, R22, R2, RZ ;  /* 0x0000000216597210 */ /* 0x002fe40007f3e0ff */
[----:B------:R-:W-:-:S02]  /*c260*/  SEL R20, R38, R20, !P6 ;  /* 0x0000001426147207 */ /* 0x000fc40007000000 */
[----:B------:R-:W-:Y:S02]  /*c270*/  LEA.HI.X.SX32 R22, R22, R0, 0x1, P1 ;  /* 0x0000000016167211 */ /* 0x000fe400008f0eff */
[----:B------:R-:W-:Y:S01]  /*c280*/  PRMT R83, RZ, 0x7610, R83 ;  /* 0x00007610ff537816 */ /* 0x000fe20000000053 */
[----:B------:R-:W-:-:S05]  /*c290*/  IMAD R20, R20, UR9, RZ ;  /* 0x0000000914147c24 */ /* 0x000fca000f8e02ff */
[----:B------:R-:W-:-:S04]  /*c2a0*/  IADD3 R76, P1, PT, R20, R2, RZ ;  /* 0x00000002144c7210 */ /* 0x000fc80007f3e0ff */
[----:B0-----:R-:W-:Y:S02]  /*c2b0*/  LEA.HI.X.SX32 R77, R20, R0, 0x1, P1 ;  /* 0x00000000144d7211 */ /* 0x001fe400008f0eff */
[----:B------:R-:W-:Y:S02]  /*c2c0*/  PRMT R47, RZ, 0x7610, R47 ;  /* 0x00007610ff2f7816 */ /* 0x000fe4000000002f */
[----:B--2---:R-:W-:Y:S01]  /*c2d0*/  ISETP.GE.AND P2, PT, R75, RZ, PT ;  /* 0x000000ff4b00720c */ /* 0x004fe20003f46270 */
[----:B----4-:R0:W-:Y:S04]  /*c2e0*/  STL [R1+0x7f0], R85 ;  /* 0x0007f05501007387 */ /* 0x0101e80000100800 */
[----:B0-----:R-:W2:Y:S04]  /*c2f0*/  LDL.LU R85, [R1+0x8] ;  /* 0x0000080001557983 */ /* 0x001ea80000300800 */
[----:B------:R-:W4:Y:S04]  /*c300*/  LDL R74, [R1+0xc90] ;  /* 0x000c9000014a7983 */ /* 0x000f280000100800 */
[----:B------:R-:W4:Y:S04]  /*c310*/  LDL R75, [R1+0xc54] ;  /* 0x000c5400014b7983 */ /* 0x000f280000100800 */
[----:B---3--:R0:W-:Y:S04]  /*c320*/  STL [R1+0x7e8], R15 ;  /* 0x0007e80f01007387 */ /* 0x0081e80000100800 */
[----:B------:R1:W-:Y:S01]  /*c330*/  STL [R1+0x7ec], R80 ;  /* 0x0007ec5001007387 */ /* 0x0003e20000100800 */
[----:B0-----:R-:W-:-:S04]  /*c340*/  IMAD.MOV.U32 R15, RZ, RZ, R8 ;  /* 0x000000ffff0f7224 */ /* 0x001fc800078e0008 */
[----:B------:R-:W-:Y:S01]  /*c350*/  @!P2 IMAD.MOV R15, RZ, RZ, -R15 ;  /* 0x000000ffff0fa224 */ /* 0x000fe200078e0a0f */
[C---:B-1----:R-:W-:Y:S01]  /*c360*/  IADD3 R80, P2, PT, R23.reuse, R2, RZ ;  /* 0x0000000217507210 */ /* 0x042fe20007f5e0ff */
[----:B------:R-:W-:Y:S03]  /*c370*/  STL [R1+0x388], R89 ;  /* 0x0003885901007387 */ /* 0x000fe60000100800 */
[----:B------:R-:W-:Y:S01]  /*c380*/  LEA.HI.X.SX32 R81, R23, R0, 0x1, P2 ;  /* 0x0000000017517211 */ /* 0x000fe200010f0eff */
[----:B------:R-:W-:Y:S01]  /*c390*/  STL [R1+0x898], R80 ;  /* 0x0008985001007387 */ /* 0x000fe20000100800 */
[----:B------:R-:W-:-:S03]  /*c3a0*/  @P0 IMAD.MOV.U32 R23, RZ, RZ, R22 ;  /* 0x000000ffff170224 */ /* 0x000fc600078e0016 */
[----:B------:R0:W-:Y:S01]  /*c3b0*/  STL [R1+0x384], R22 ;  /* 0x0003841601007387 */ /* 0x0001e20000100800 */
[----:B------:R-:W-:Y:S01]  /*c3c0*/  PRMT R78, RZ, 0x7610, R78 ;  /* 0x00007610ff4e7816 */ /* 0x000fe2000000004e */
[----:B0-----:R-:W-:-:S05]  /*c3d0*/  @P0 IMAD.MOV.U32 R22, RZ, RZ, R89 ;  /* 0x000000ffff160224 */ /* 0x001fca00078e0059 */
[----:B------:R0:W3:Y:S02]  /*c3e0*/  @P0 LDG.E.U8 R83, desc[UR22][R22.64] ;  /* 0x0000001616530981 */ /* 0x0000e4000c1e1100 */
[----:B0-----:R-:W-:Y:S02]  /*c3f0*/  @P0 IMAD.MOV.U32 R22, RZ, RZ, R80 ;  /* 0x000000ffff160224 */ /* 0x001fe400078e0050 */
[----:B------:R-:W-:-:S05]  /*c400*/  @P0 IMAD.MOV.U32 R23, RZ, RZ, R81 ;  /* 0x000000ffff170224 */ /* 0x000fca00078e0051 */
[----:B------:R0:W3:Y:S02]  /*c410*/  @P0 LDG.E.U8 R78, desc[UR22][R22.64] ;  /* 0x00000016164e0981 */ /* 0x0000e4000c1e1100 */
[----:B0-----:R-:W-:Y:S02]  /*c420*/  @P0 IMAD.MOV.U32 R22, RZ, RZ, R76 ;  /* 0x000000ffff160224 */ /* 0x001fe400078e004c */
[----:B------:R-:W-:-:S05]  /*c430*/  @P0 IMAD.MOV.U32 R23, RZ, RZ, R77 ;  /* 0x000000ffff170224 */ /* 0x000fca00078e004d */
[----:B------:R-:W3:Y:S01]  /*c440*/  @P0 LDG.E.U8 R47, desc[UR22][R22.64] ;  /* 0x00000016162f0981 */ /* 0x000ee2000c1e1100 */
[C---:B------:R-:W-:Y:S02]  /*c450*/  ISETP.GT.U32.AND P2, PT, R3.reuse, R48, PT ;  /* 0x000000300300720c */ /* 0x040fe40003f44070 */
[C---:B------:R-:W-:Y:S01]  /*c460*/  SEL R21, R38.reuse, R21, !P6 ;  /* 0x0000001526157207 */ /* 0x040fe20007000000 */
[----:B------:R-:W-:Y:S01]  /*c470*/  @!P3 IMAD.MOV R9, RZ, RZ, -R9 ;  /* 0x000000ffff09b224 */ /* 0x000fe200078e0a09 */
[----:B------:R-:W-:Y:S01]  /*c480*/  ISETP.GT.U32.AND P3, PT, R3, R91, PT ;  /* 0x0000005b0300720c */ /* 0x000fe20003f64070 */
[----:B------:R0:W-:Y:S02]  /*c490*/  STL [R1+0x8a0], R76 ;  /* 0x0008a04c01007387 */ /* 0x0001e40000100800 */
[----:B------:R-:W-:Y:S01]  /*c4a0*/  IMAD R21, R21, UR9, RZ ;  /* 0x0000000915157c24 */ /* 0x000fe2000f8e02ff */
[----:B------:R-:W-:-:S05]  /*c4b0*/  SEL R18, R38, R18, !P6 ;  /* 0x0000001226127207 */ /* 0x000fca0007000000 */
[----:B------:R-:W-:Y:S01]  /*c4c0*/  @!P2 IMAD.IADD R48, R48, 0x1, -R3 ;  /* 0x000000013030a824 */ /* 0x000fe200078e0a03 */
[----:B------:R1:W-:Y:S01]  /*c4d0*/  STL [R1+0x894], R81 ;  /* 0x0008945101007387 */ /* 0x0003e20000100800 */
[----:B------:R-:W-:-:S03]  /*c4e0*/  SEL R19, R38, R19, !P6 ;  /* 0x0000001326137207 */ /* 0x000fc60007000000 */
[----:B------:R-:W-:Y:S01]  /*c4f0*/  STL [R1+0x89c], R77 ;  /* 0x00089c4d01007387 */ /* 0x000fe20000100800 */
[----:B------:R-:W-:-:S03]  /*c500*/  IMAD R18, R18, UR9, RZ ;  /* 0x0000000912127c24 */ /* 0x000fc6000f8e02ff */
[----:B------:R-:W3:Y:S01]  /*c510*/  LDL R80, [R1+0xd68] ;  /* 0x000d680001507983 */ /* 0x000ee20000100800 */
[----:B------:R-:W-:Y:S02]  /*c520*/  IMAD R19, R19, UR9, RZ ;  /* 0x0000000913137c24 */ /* 0x000fe4000f8e02ff */
[----:B------:R-:W-:Y:S01]  /*c530*/  @!P3 IMAD.IADD R91, R91, 0x1, -R3 ;  /* 0x000000015b5bb824 */ /* 0x000fe200078e0a03 */
[----:B------:R-:W-:Y:S02]  /*c540*/  PRMT R84, RZ, 0x7610, R84 ;  /* 0x00007610ff547816 */ /* 0x000fe40000000054 */
[----:B------:R-:W-:Y:S02]  /*c550*/  PRMT R86, RZ, 0x7610, R86 ;  /* 0x00007610ff567816 */ /* 0x000fe40000000056 */
[----:B------:R-:W-:Y:S02]  /*c560*/  PRMT R42, RZ, 0x7610, R42 ;  /* 0x00007610ff2a7816 */ /* 0x000fe4000000002a */
[----:B--2---:R-:W-:-:S02]  /*c570*/  ISETP.GT.U32.AND P1, PT, R3, R85, PT ;  /* 0x000000550300720c */ /* 0x004fc40003f24070 */
[----:B----4-:R-:W-:-:S11]  /*c580*/  ISETP.GE.AND P2, PT, R75, RZ, PT ;  /* 0x000000ff4b00720c */ /* 0x010fd60003f46270 */
[----:B------:R-:W-:Y:S01]  /*c590*/  @!P1 IMAD.IADD R85, R85, 0x1, -R3 ;  /* 0x0000000155559824 */ /* 0x000fe200078e0a03 */
[----:B0-----:R-:W-:-:S04]  /*c5a0*/  IADD3 R76, P1, PT, R21, R2, RZ ;  /* 0x00000002154c7210 */ /* 0x001fc80007f3e0ff */
[----:B-1----:R-:W-:Y:S01]  /*c5b0*/  LEA.HI.X.SX32 R81, R21, R0, 0x1, P1 ;  /* 0x0000000015517211 */ /* 0x002fe200008f0eff */
[----:B------:R-:W-:Y:S01]  /*c5c0*/  @!P2 IMAD.MOV R6, RZ, RZ, -R6 ;  /* 0x000000ffff06a224 */ /* 0x000fe200078e0a06 */
[----:B------:R-:W-:Y:S02]  /*c5d0*/  IADD3 R89, P2, PT, R18, R2, RZ ;  /* 0x0000000212597210 */ /* 0x000fe40007f5e0ff */
[----:B------:R-:W-:Y:S01]  /*c5e0*/  ISETP.GE.AND P3, PT, R74, RZ, PT ;  /* 0x000000ff4a00720c */ /* 0x000fe20003f66270 */
[----:B------:R-:W-:Y:S01]  /*c5f0*/  IMAD.MOV.U32 R74, RZ, RZ, R92 ;  /* 0x000000ffff4a7224 */ /* 0x000fe200078e005c */
[----:B------:R-:W-:Y:S01]  /*c600*/  LEA.HI.X.SX32 R92, R18, R0, 0x1, P2 ;  /* 0x00000000125c7211 */ /* 0x000fe200010f0eff */
[----:B------:R-:W-:Y:S01]  /*c610*/  @P0 IMAD.MOV.U32 R18, RZ, RZ, R76 ;  /* 0x000000ffff120224 */ /* 0x000fe200078e004c */
[----:B---3--:R0:W-:Y:S04]  /*c620*/  STL [R1+0x7d0], R78 ;  /* 0x0007d04e01007387 */ /* 0x0081e80000100800 */
[----:B0-----:R-:W2:Y:S04]  /*c630*/  LDL R78, [R1+0xda0] ;  /* 0x000da000014e7983 */ /* 0x001ea80000100800 */
[----:B------:R-:W3:Y:S04]  /*c640*/  LDL.LU R77, [R1+0x18] ;  /* 0x00001800014d7983 */ /* 0x000ee80000300800 */
[----:B------:R-:W4:Y:S04]  /*c650*/  LDL.LU R75, [R1+0x14] ;  /* 0x00001400014b7983 */ /* 0x000f280000300800 */
[----:B------:R-:W-:Y:S04]  /*c660*/  STL [R1+0x7e4], R83 ;  /* 0x0007e45301007387 */ /* 0x000fe80000100800 */
[----:B------:R-:W-:Y:S04]  /*c670*/  STL [R1+0x3d8], R76 ;  /* 0x0003d84c01007387 */ /* 0x000fe80000100800 */
[----:B------:R0:W-:Y:S02]  /*c680*/  STL [R1+0x7cc], R47 ;  /* 0x0007cc2f01007387 */ /* 0x0001e40000100800 */
[----:B0-----:R-:W-:-:S04]  /*c690*/  IADD3 R47, P1, PT, R19, R2, RZ ;  /* 0x00000002132f7210 */ /* 0x001fc80007f3e0ff */
[----:B------:R-:W-:Y:S01]  /*c6a0*/  LEA.HI.X.SX32 R83, R19, R0, 0x1, P1 ;  /* 0x0000000013537211 */ /* 0x000fe200008f0eff */
[----:B------:R-:W-:-:S05]  /*c6b0*/  @P0 IMAD.MOV.U32 R19, RZ, RZ, R81 ;  /* 0x000000ffff130224 */ /* 0x000fca00078e0051 */
[----:B------:R0:W3:Y:S02]  /*c6c0*/  @P0 LDG.E.U8 R84, desc[UR22][R18.64] ;  /* 0x0000001612540981 */ /* 0x0000e4000c1e1100 */
[----:B0-----:R-:W-:Y:S02]  /*c6d0*/  @P0 IMAD.MOV.U32 R18, RZ, RZ, R89 ;  /* 0x000000ffff120224 */ /* 0x001fe400078e0059 */
[----:B------:R-:W-:-:S05]  /*c6e0*/  @P0 IMAD.MOV.U32 R19, RZ, RZ, R92 ;  /* 0x000000ffff130224 */ /* 0x000fca00078e005c */
[----:B------:R0:W4:Y:S02]  /*c6f0*/  @P0 LDG.E.U8 R86, desc[UR22][R18.64] ;  /* 0x0000001612560981 */ /* 0x000124000c1e1100 */
[----:B0-----:R-:W-:Y:S02]  /*c700*/  @P0 IMAD.MOV.U32 R18, RZ, RZ, R47 ;  /* 0x000000ffff120224 */ /* 0x001fe400078e002f */
[----:B------:R-:W-:-:S05]  /*c710*/  @P0 IMAD.MOV.U32 R19, RZ, RZ, R83 ;  /* 0x000000ffff130224 */ /* 0x000fca00078e0053 */
[----:B------:R-:W4:Y:S04]  /*c720*/  @P0 LDG.E.U8 R42, desc[UR22][R18.64] ;  /* 0x00000016122a0981 */ /* 0x000f28000c1e1100 */
[----:B------:R-:W-:Y:S04]  /*c730*/  STL [R1+0x3f8], R89 ;  /* 0x0003f85901007387 */ /* 0x000fe80000100800 */
[----:B------:R0:W-:Y:S04]  /*c740*/  STL [R1+0x3d4], R81 ;  /* 0x0003d45101007387 */ /* 0x0001e80000100800 */
[----:B------:R-:W-:Y:S04]  /*c750*/  STL [R1+0x418], R47 ;  /* 0x0004182f01007387 */ /* 0x000fe80000100800 */
[----:B------:R-:W-:Y:S04]  /*c760*/  STL [R1+0x3f4], R92 ;  /* 0x0003f45c01007387 */ /* 0x000fe80000100800 */
[----:B0-----:R-:W4:Y:S01]  /*c770*/  LDL.LU R81, [R1+0xfc4] ;  /* 0x000fc40001517983 */ /* 0x001f220000300800 */
[----:B------:R-:W-:Y:S01]  /*c780*/  @!P3 IMAD.MOV R7, RZ, RZ, -R7 ;  /* 0x000000ffff07b224 */ /* 0x000fe200078e0a07 */
[----:B------:R-:W-:-:S02]  /*c790*/  ISETP.GT.U32.AND P3, PT, R3, R91, PT ;  /* 0x0000005b0300720c */ /* 0x000fc40003f64070 */
[C---:B------:R-:W-:Y:S01]  /*c7a0*/  ISETP.GT.U32.AND P1, PT, R3.reuse, R85, PT ;  /* 0x000000550300720c */ /* 0x040fe20003f24070 */
[----:B------:R-:W4:Y:S01]  /*c7b0*/  LDL.LU R76, [R1+0xfc0] ;  /* 0x000fc000014c7983 */ /* 0x000f220000300800 */
[----:B------:R-:W-:Y:S02]  /*c7c0*/  ISETP.GT.U32.AND P2, PT, R3, R48, PT ;  /* 0x000000300300720c */ /* 0x000fe40003f44070 */
[C---:B------:R-:W-:Y:S02]  /*c7d0*/  SEL R16, R38.reuse, R16, !P6 ;  /* 0x0000001026107207 */ /* 0x040fe40007000000 */
[----:B------:R-:W-:-:S05]  /*c7e0*/  SEL R17, R38, R17, !P6 ;  /* 0x0000001126117207 */ /* 0x000fca0007000000 */
[--C-:B------:R-:W-:Y:S01]  /*c7f0*/  @!P3 IMAD.IADD R91, R91, 0x1, -R3.reuse ;  /* 0x000000015b5bb824 */ /* 0x100fe200078e0a03 */
[----:B------:R-:W-:Y:S01]  /*c800*/  ISETP.GE.AND P3, PT, R80, RZ, PT ;  /* 0x000000ff5000720c */ /* 0x000fe20003f66270 */
[----:B------:R-:W-:Y:S02]  /*c810*/  IMAD R16, R16, UR9, RZ ;  /* 0x0000000910107c24 */ /* 0x000fe4000f8e02ff */
[----:B------:R-:W-:Y:S01]  /*c820*/  IMAD R17, R17, UR9, RZ ;  /* 0x0000000911117c24 */ /* 0x000fe2000f8e02ff */
[----:B------:R0:W-:Y:S01]  /*c830*/  STL [R1+0x414], R83 ;  /* 0x0004145301007387 */ /* 0x0001e20000100800 */
[--C-:B------:R-:W-:Y:S01]  /*c840*/  @!P1 IMAD.IADD R85, R85, 0x1, -R3.reuse ;  /* 0x0000000155559824 */ /* 0x100fe200078e0a03 */
[----:B------:R-:W-:Y:S01]  /*c850*/  IADD3 R89, P1, PT, R16, R2, RZ ;  /* 0x0000000210597210 */ /* 0x000fe20007f3e0ff */
[----:B------:R-:W-:Y:S01]  /*c860*/  @!P2 IMAD.IADD R48, R48, 0x1, -R3 ;  /* 0x000000013030a824 */ /* 0x000fe200078e0a03 */
[----:B------:R-:W-:-:S05]  /*c870*/  SEL R14, R38, R14, !P6 ;  /* 0x0000000e260e7207 */ /* 0x000fca0007000000 */
[----:B------:R-:W-:Y:S01]  /*c880*/  @!P3 IMAD.MOV R90, RZ, RZ, -R90 ;  /* 0x000000ffff5ab224 */ /* 0x000fe200078e0a5a */
[----:B0-----:R-:W-:Y:S02]  /*c890*/  IADD3 R83, P3, PT, R17, R2, RZ ;  /* 0x0000000211537210 */ /* 0x001fe40007f7e0ff */
[----:B------:R-:W-:Y:S01]  /*c8a0*/  LEA.HI.X.SX32 R16, R16, R0, 0x1, P1 ;  /* 0x0000000010107211 */ /* 0x000fe200008f0eff */
[----:B------:R-:W-:Y:S01]  /*c8b0*/  IMAD R14, R14, UR9, RZ ;  /* 0x000000090e0e7c24 */ /* 0x000fe2000f8e02ff */
[----:B------:R-:W-:Y:S02]  /*c8c0*/  PRMT R87, RZ, 0x7610, R87 ;  /* 0x00007610ff577816 */ /* 0x000fe40000000057 */
[----:B------:R-:W-:Y:S02]  /*c8d0*/  PRMT R8, RZ, 0x7610, R8 ;  /* 0x00007610ff087816 */ /* 0x000fe40000000008 */
[----:B--2---:R-:W-:Y:S01]  /*c8e0*/  ISETP.GE.AND P2, PT, R78, RZ, PT ;  /* 0x000000ff4e00720c */ /* 0x004fe20003f46270 */
[----:B---3--:R0:W-:Y:S04]  /*c8f0*/  STL [R1+0x7c8], R84 ;  /* 0x0007c85401007387 */ /* 0x0081e80000100800 */
[----:B0-----:R-:W2:Y:S04]  /*c900*/  LDL.LU R84, [R1+0x28] ;  /* 0x0000280001547983 */ /* 0x001ea80000300800 */
[----:B------:R-:W3:Y:S04]  /*c910*/  LDL.LU R92, [R1+0xfbc] ;  /* 0x000fbc00015c7983 */ /* 0x000ee80000300800 */
[----:B------:R-:W3:Y:S04]  /*c920*/  LDL R80, [R1+0xcf0] ;  /* 0x000cf00001507983 */ /* 0x000ee80000100800 */
[----:B------:R-:W3:Y:S04]  /*c930*/  LDL R78, [R1+0xca4] ;  /* 0x000ca400014e7983 */ /* 0x000ee80000100800 */
[----:B------:R-:W-:Y:S04]  /*c940*/  STL [R1+0x438], R89 ;  /* 0x0004385901007387 */ /* 0x000fe80000100800 */
[----:B----4-:R0:W-:Y:S04]  /*c950*/  STL [R1+0x7b0], R42 ;  /* 0x0007b02a01007387 */ /* 0x0101e80000100800 */
[----:B------:R-:W-:Y:S04]  /*c960*/  STL [R1+0x458], R83 ;  /* 0x0004585301007387 */ /* 0x000fe80000100800 */
[----:B------:R1:W-:Y:S04]  /*c970*/  STL [R1+0x7c4], R86 ;  /* 0x0007c45601007387 */ /* 0x0003e80000100800 */
[----:B------:R4:W-:Y:S01]  /*c980*/  STL [R1+0x434], R16 ;  /* 0x0004341001007387 */ /* 0x0009e20000100800 */
[----:B0-----:R-:W-:-:S02]  /*c990*/  IADD3 R42, P1, PT, R14, R2, RZ ;  /* 0x000000020e2a7210 */ /* 0x001fc40007f3e0ff */
[-C--:B-1----:R-:W-:Y:S01]  /*c9a0*/  LEA.HI.X.SX32 R86, R17, R0.reuse, 0x1, P3 ;  /* 0x0000000011567211 */ /* 0x082fe200018f0eff */
[----:B------:R-:W-:Y:S02]  /*c9b0*/  @P0 IMAD.MOV.U32 R17, RZ, RZ, R16 ;  /* 0x000000ffff110224 */ /* 0x000fe400078e0010 */
[----:B----4-:R-:W-:Y:S01]  /*c9c0*/  @P0 IMAD.MOV.U32 R16, RZ, RZ, R89 ;  /* 0x000000ffff100224 */ /* 0x010fe200078e0059 */
[----:B------:R-:W-:Y:S02]  /*c9d0*/  PRMT R81, RZ, 0x7610, R81 ;  /* 0x00007610ff517816 */ /* 0x000fe40000000051 */
[----:B------:R-:W-:Y:S02]  /*c9e0*/  LEA.HI.X.SX32 R47, R14, R0, 0x1, P1 ;  /* 0x000000000e2f7211 */ /* 0x000fe400008f0eff */
[----:B------:R0:W4:Y:S02]  /*c9f0*/  @P0 LDG.E.U8 R87, desc[UR22][R16.64] ;  /* 0x0000001610570981 */ /* 0x000124000c1e1100 */
[----:B0-----:R-:W-:-:S02]  /*ca00*/  @P0 IMAD.MOV.U32 R16, RZ, RZ, R83 ;  /* 0x000000ffff100224 */ /* 0x001fc400078e0053 */
[----:B------:R-:W-:-:S05]  /*ca10*/  @P0 IMAD.MOV.U32 R17, RZ, RZ, R86 ;  /* 0x000000ffff110224 */ /* 0x000fca00078e0056 */
[----:B------:R0:W4:Y:S02]  /*ca20*/  @P0 LDG.E.U8 R81, desc[UR22][R16.64] ;  /* 0x0000001610510981 */ /* 0x000124000c1e1100 */
[----:B0-----:R-:W-:Y:S02]  /*ca30*/  @P0 IMAD.MOV.U32 R16, RZ, RZ, R42 ;  /* 0x000000ffff100224 */ /* 0x001fe400078e002a */
[----:B------:R-:W-:-:S05]  /*ca40*/  @P0 IMAD.MOV.U32 R17, RZ, RZ, R47 ;  /* 0x000000ffff110224 */ /* 0x000fca00078e002f */
[----:B------:R-:W4:Y:S01]  /*ca50*/  @P0 LDG.E.U8 R8, desc[UR22][R16.64] ;  /* 0x0000001610080981 */ /* 0x000f22000c1e1100 */
[C---:B------:R-:W-:Y:S01]  /*ca60*/  ISETP.GT.U32.AND P3, PT, R3.reuse, R75, PT ;  /* 0x0000004b0300720c */ /* 0x040fe20003f64070 */
[----:B------:R-:W-:Y:S01]  /*ca70*/  @!P2 IMAD.MOV R88, RZ, RZ, -R88 ;  /* 0x000000ffff58a224 */ /* 0x000fe200078e0a58 */
[----:B------:R-:W-:Y:S01]  /*ca80*/  ISETP.GT.U32.AND P2, PT, R3, R77, PT ;  /* 0x0000004d0300720c */ /* 0x000fe20003f44070 */
[----:B------:R-:W-:Y:S01]  /*ca90*/  STL [R1+0x478], R42 ;  /* 0x0004782a01007387 */ /* 0x000fe20000100800 */
[----:B------:R-:W-:-:S03]  /*caa0*/  SEL R30, R38, R30, !P6 ;  /* 0x0000001e261e7207 */ /* 0x000fc60007000000 */
[----:B------:R-:W-:Y:S01]  /*cab0*/  STL [R1+0x454], R86 ;  /* 0x0004545601007387 */ /* 0x000fe20000100800 */
[----:B------:R-:W-:-:S03]  /*cac0*/  SEL R13, R38, R13, !P6 ;  /* 0x0000000d260d7207 */ /* 0x000fc60007000000 */
[----:B------:R0:W-:Y:S02]  /*cad0*/  STL [R1+0x474], R47 ;  /* 0x0004742f01007387 */ /* 0x0001e40000100800 */
[--C-:B------:R-:W-:Y:S01]  /*cae0*/  @!P3 IMAD.IADD R75, R75, 0x1, -R3.reuse ;  /* 0x000000014b4bb824 */ /* 0x100fe200078e0a03 */
[----:B------:R-:W-:Y:S01]  /*caf0*/  SEL R12, R38, R12, !P6 ;  /* 0x0000000c260c7207 */ /* 0x000fe20007000000 */
[----:B------:R-:W-:Y:S02]  /*cb00*/  @!P2 IMAD.IADD R77, R77, 0x1, -R3 ;  /* 0x000000014d4da824 */ /* 0x000fe400078e0a03 */
[----:B------:R-:W-:Y:S02]  /*cb10*/  IMAD R30, R30, UR9, RZ ;  /* 0x000000091e1e7c24 */ /* 0x000fe4000f8e02ff */
[----:B------:R-:W-:Y:S02]  /*cb20*/  IMAD R13, R13, UR9, RZ ;  /* 0x000000090d0d7c24 */ /* 0x000fe4000f8e02ff */
[----:B------:R-:W-:Y:S01]  /*cb30*/  IMAD R12, R12, UR9, RZ ;  /* 0x000000090c0c7c24 */ /* 0x000fe2000f8e02ff */
[----:B------:R-:W-:-:S02]  /*cb40*/  PRMT R76, RZ, 0x7610, R76 ;  /* 0x00007610ff4c7816 */ /* 0x000fc4000000004c */
[----:B--2---:R-:W-:Y:S02]  /*cb50*/  ISETP.GT.U32.AND P1, PT, R3, R84, PT ;  /* 0x000000540300720c */ /* 0x004fe40003f24070 */
[----:B---3--:R-:W-:Y:S02]  /*cb60*/  ISETP.GE.AND P2, PT, R80, RZ, PT ;  /* 0x000000ff5000720c */ /* 0x008fe40003f46270 */
[----:B------:R-:W-:-:S09]  /*cb70*/  ISETP.GE.AND P3, PT, R78, RZ, PT ;  /* 0x000000ff4e00720c */ /* 0x000fd20003f66270 */
[----:B------:R-:W-:Y:S02]  /*cb80*/  @!P1 IMAD.IADD R84, R84, 0x1, -R3 ;  /* 0x0000000154549824 */ /* 0x000fe400078e0a03 */
[----:B------:R-:W-:Y:S02]  /*cb90*/  IMAD.MOV.U32 R78, RZ, RZ, R74 ;  /* 0x000000ffff4e7224 */ /* 0x000fe400078e004a */
[----:B------:R-:W-:Y:S01]  /*cba0*/  @!P3 IMAD.MOV R91, RZ, RZ, -R91 ;  /* 0x000000ffff5bb224 */ /* 0x000fe200078e0a5b */
[----:B------:R-:W-:-:S04]  /*cbb0*/  IADD3 R74, P3, PT, R13, R2, RZ ;  /* 0x000000020d4a7210 */ /* 0x000fc80007f7e0ff */
[----:B0-----:R-:W-:Y:S02]  /*cbc0*/  LEA.HI.X.SX32 R47, R13, R0, 0x1, P3 ;  /* 0x000000000d2f7211 */ /* 0x001fe400018f0eff */
[----:B------:R-:W-:Y:S01]  /*cbd0*/  PRMT R92, RZ, 0x7610, R92 ;  /* 0x00007610ff5c7816 */ /* 0x000fe2000000005c */
[----:B----4-:R0:W-:Y:S04]  /*cbe0*/  STL [R1+0x7a8], R81 ;  /* 0x0007a85101007387 */ /* 0x0101e80000100800 */
[----:B0-----:R-:W2:Y:S04]  /*cbf0*/  LDL R81, [R1+0xdb8] ;  /* 0x000db80001517983 */ /* 0x001ea80000100800 */
[----:B------:R0:W-:Y:S04]  /*cc00*/  STL [R1+0x7a4], R8 ;  /* 0x0007a40801007387 */ /* 0x0001e80000100800 */
[----:B------:R-:W3:Y:S04]  /*cc10*/  LDL R80, [R1+0xde0] ;  /* 0x000de00001507983 */ /* 0x000ee80000100800 */
[----:B------:R-:W4:Y:S01]  /*cc20*/  LDL.LU R83, [R1+0x24] ;  /* 0x0000240001537983 */ /* 0x000f220000300800 */
[----:B0-----:R-:W-:-:S03]  /*cc30*/  IMAD.MOV.U32 R8, RZ, RZ, R79 ;  /* 0x000000ffff087224 */ /* 0x001fc600078e004f */
[----:B------:R-:W2:Y:S04]  /*cc40*/  LDL.LU R79, [R1+0x34] ;  /* 0x00003400014f7983 */ /* 0x000ea80000300800 */
[----:B------:R0:W-:Y:S02]  /*cc50*/  STL [R1+0x7ac], R87 ;  /* 0x0007ac5701007387 */ /* 0x0001e40000100800 */
[----:B0-----:R-:W-:-:S04]  /*cc60*/  IADD3 R87, P1, PT, R30, R2, RZ ;  /* 0x000000021e577210 */ /* 0x001fc80007f3e0ff */
[----:B------:R-:W-:Y:S02]  /*cc70*/  LEA.HI.X.SX32 R86, R30, R0, 0x1, P1 ;  /* 0x000000001e567211 */ /* 0x000fe400008f0eff */
[----:B------:R-:W-:-:S03]  /*cc80*/  IADD3 R42, P1, PT, R12, R2, RZ ;  /* 0x000000020c2a7210 */ /* 0x000fc60007f3e0ff */
[----:B------:R-:W-:Y:S01]  /*cc90*/  @P0 IMAD.MOV.U32 R13, RZ, RZ, R86 ;  /* 0x000000ffff0d0224 */ /* 0x000fe200078e0056 */
[----:B------:R-:W-:Y:S01]  /*cca0*/  LEA.HI.X.SX32 R89, R12, R0, 0x1, P1 ;  /* 0x000000000c597211 */ /* 0x000fe200008f0eff */
[----:B------:R-:W-:-:S05]  /*ccb0*/  @P0 IMAD.MOV.U32 R12, RZ, RZ, R87 ;  /* 0x000000ffff0c0224 */ /* 0x000fca00078e0057 */
[----:B------:R0:W2:Y:S02]  /*ccc0*/  @P0 LDG.E.U8 R76, desc[UR22][R12.64] ;  /* 0x000000160c4c0981 */ /* 0x0000a4000c1e1100 */
[----:B0-----:R-:W-:Y:S02]  /*ccd0*/  @P0 IMAD.MOV.U32 R12, RZ, RZ, R74 ;  /* 0x000000ffff0c0224 */ /* 0x001fe400078e004a */
[----:B------:R-:W-:-:S05]  /*cce0*/  @P0 IMAD.MOV.U32 R13, RZ, RZ, R47 ;  /* 0x000000ffff0d0224 */ /* 0x000fca00078e002f */
[----:B------:R0:W3:Y:S04]  /*ccf0*/  @P0 LDG.E.U8 R92, desc[UR22][R12.64] ;  /* 0x000000160c5c0981 */ /* 0x0000e8000c1e1100 */
[----:B------:R-:W-:Y:S04]  /*cd00*/  STL [R1+0x498], R87 ;  /* 0x0004985701007387 */ /* 0x000fe80000100800 */
[----:B------:R-:W-:Y:S04]  /*cd10*/  STL [R1+0x4b8], R74 ;  /* 0x0004b84a01007387 */ /* 0x000fe80000100800 */
[----:B------:R1:W-:Y:S01]  /*cd20*/  STL [R1+0x494], R86 ;  /* 0x0004945601007387 */ /* 0x0003e20000100800 */
[----:B------:R-:W-:-:S03]  /*cd30*/  PRMT R39, RZ, 0x7610, R39 ;  /* 0x00007610ff277816 */ /* 0x000fc60000000027 */
[----:B------:R-:W-:Y:S01]  /*cd40*/  STL [R1+0x4d8], R42 ;  /* 0x0004d82a01007387 */ /* 0x000fe20000100800 */
[----:B0-----:R-:W-:-:S03]  /*cd50*/  @P0 IMAD.MOV.U32 R12, RZ, RZ, R42 ;  /* 0x000000ffff0c0224 */ /* 0x001fc600078e002a */
[----:B------:R-:W-:Y:S01]  /*cd60*/  STL [R1+0x4b4], R47 ;  /* 0x0004b42f01007387 */ /* 0x000fe20000100800 */
[----:B------:R-:W-:-:S03]  /*cd70*/  @P0 IMAD.MOV.U32 R13, RZ, RZ, R89 ;  /* 0x000000ffff0d0224 */ /* 0x000fc600078e0059 */
[----:B-1----:R-:W4:Y:S04]  /*cd80*/  LDL.LU R86, [R1+0xfb8] ;  /* 0x000fb80001567983 */ /* 0x002f280000300800 */
[----:B------:R-:W4:Y:S04]  /*cd90*/  LDL.LU R87, [R1+0xfb4] ;  /* 0x000fb40001577983 */ /* 0x000f280000300800 */
[----:B------:R-:W-:Y:S04]  /*cda0*/  STL [R1+0x4d4], R89 ;  /* 0x0004d45901007387 */ /* 0x000fe80000100800 */
[----:B------:R0:W4:Y:S04]  /*cdb0*/  @P0 LDG.E.U8 R39, desc[UR22][R12.64] ;  /* 0x000000160c270981 */ /* 0x000128000c1e1100 */
[----:B--2---:R1:W-:Y:S04]  /*cdc0*/  STL [R1+0x790], R76 ;  /* 0x0007904c01007387 */ /* 0x0043e80000100800 */
[----:B-1----:R-:W2:Y:S04]  /*cdd0*/  LDL.LU R76, [R1+0x30] ;  /* 0x00003000014c7983 */ /* 0x002ea80000300800 */
[----:B------:R-:W2:Y:S04]  /*cde0*/  LDL.LU R47, [R1+0xfb0] ;  /* 0x000fb000012f7983 */ /* 0x000ea80000300800 */
[----:B------:R-:W2:Y:S04]  /*cdf0*/  LDL.LU R74, [R1+0xfac] ;  /* 0x000fac00014a7983 */ /* 0x000ea80000300800 */
[----:B---3--:R1:W-:Y:S04]  /*ce00*/  STL [R1+0x78c], R92 ;  /* 0x00078c5c01007387 */ /* 0x0083e80000100800 */
[----:B-1----:R-:W3:Y:S01]  /*ce10*/  LDL.LU R92, [R1+0xfa8] ;  /* 0x000fa800015c7983 */ /* 0x002ee20000300800 */
[----:B------:R-:W-:-:S02]  /*ce20*/  ISETP.GT.U32.AND P3, PT, R3, R75, PT ;  /* 0x0000004b0300720c */ /* 0x000fc40003f64070 */
[C---:B------:R-:W-:Y:S01]  /*ce30*/  ISETP.GT.U32.AND P1, PT, R3.reuse, R84, PT ;  /* 0x000000540300720c */ /* 0x040fe20003f24070 */
[----:B------:R-:W-:Y:S01]  /*ce40*/  @!P2 IMAD.MOV R8, RZ, RZ, -R8 ;  /* 0x000000ffff08a224 */ /* 0x000fe200078e0a08 */
[----:B------:R-:W-:Y:S02]  /*ce50*/  ISETP.GT.U32.AND P2, PT, R3, R77, PT ;  /* 0x0000004d0300720c */ /* 0x000fe40003f44070 */
[C---:B0-----:R-:W-:Y:S02]  /*ce60*/  SEL R13, R38.reuse, R11, !P6 ;  /* 0x0000000b260d7207 */ /* 0x041fe40007000000 */
[----:B------:R-:W-:-:S05]  /*ce70*/  SEL R12, R38, R10, !P6 ;  /* 0x0000000a260c7207 */ /* 0x000fca0007000000 */
[----:B------:R-:W-:Y:S01]  /*ce80*/  @!P3 IMAD.IADD R75, R75, 0x1, -R3 ;  /* 0x000000014b4bb824 */ /* 0x000fe200078e0a03 */
[----:B------:R-:W-:Y:S01]  /*ce90*/  ISETP.GE.AND P3, PT, R80, RZ, PT ;  /* 0x000000ff5000720c */ /* 0x000fe20003f66270 */
[----:B------:R-:W-:Y:S01]  /*cea0*/  IMAD R13, R13, UR9, RZ ;  /* 0x000000090d0d7c24 */ /* 0x000fe2000f8e02ff */
[----:B------:R-:W-:Y:S01]  /*ceb0*/  SEL R11, R38, R9, !P6 ;  /* 0x00000009260b7207 */ /* 0x000fe20007000000 */
[----:B------:R-:W-:Y:S01]  /*cec0*/  IMAD.MOV.U32 R9, RZ, RZ, R85 ;  /* 0x000000ffff097224 */ /* 0x000fe200078e0055 */
[----:B------:R-:W3:Y:S01]  /*ced0*/  LDL R80, [R1+0xdd0] ;  /* 0x000dd00001507983 */ /* 0x000ee20000100800 */
[----:B------:R-:W-:Y:S02]  /*cee0*/  IMAD R12, R12, UR9, RZ ;  /* 0x000000090c0c7c24 */ /* 0x000fe4000f8e02ff */
[--C-:B------:R-:W-:Y:S01]  /*cef0*/  @!P1 IMAD.IADD R84, R84, 0x1, -R3.reuse ;  /* 0x0000000154549824 */ /* 0x100fe200078e0a03 */
[----:B------:R-:W-:Y:S01]  /*cf00*/  IADD3 R89, P1, PT, R13, R2, RZ ;  /* 0x000000020d597210 */ /* 0x000fe20007f3e0ff */
[----:B------:R-:W-:Y:S01]  /*cf10*/  @!P2 IMAD.IADD R77, R77, 0x1, -R3 ;  /* 0x000000014d4da824 */ /* 0x000fe200078e0a03 */
[----:B------:R-:W-:-:S02]  /*cf20*/  ISETP.GE.AND P2, PT, R81, RZ, PT ;  /* 0x000000ff5100720c */ /* 0x000fc40003f46270 */
[----:B------:R-:W3:Y:S01]  /*cf30*/  LDL R81, [R1+0xdf0] ;  /* 0x000df00001517983 */ /* 0x000ee20000100800 */
[----:B------:R-:W-:Y:S01]  /*cf40*/  @!P3 IMAD.MOV R9, RZ, RZ, -R9 ;  /* 0x000000ffff09b224 */ /* 0x000fe200078e0a09 */
[----:B------:R-:W-:Y:S02]  /*cf50*/  IADD3 R42, P3, PT, R12, R2, RZ ;  /* 0x000000020c2a7210 */ /* 0x000fe40007f7e0ff */
[----:B------:R-:W-:Y:S01]  /*cf60*/  STL [R1+0x4f8], R89 ;  /* 0x0004f85901007387 */ /* 0x000fe20000100800 */
[----:B------:R-:W-:-:S03]  /*cf70*/  LEA.HI.X.SX32 R13, R13, R0, 0x1, P1 ;  /* 0x000000000d0d7211 */ /* 0x000fc600008f0eff */
[----:B------:R-:W-:Y:S04]  /*cf80*/  STL [R1+0x518], R42 ;  /* 0x0005182a01007387 */ /* 0x000fe80000100800 */
[----:B----4-:R0:W-:Y:S04]  /*cf90*/  STL [R1+0x788], R39 ;  /* 0x0007882701007387 */ /* 0x0101e80000100800 */
[----:B------:R1:W-:Y:S01]  /*cfa0*/  STL [R1+0x4f4], R13 ;  /* 0x0004f40d01007387 */ /* 0x0003e20000100800 */
[----:B0-----:R-:W-:Y:S01]  /*cfb0*/  LEA.HI.X.SX32 R39, R12, R0, 0x1, P3 ;  /* 0x000000000c277211 */ /* 0x001fe200018f0eff */
[----:B------:R-:W-:Y:S01]  /*cfc0*/  @P0 IMAD.MOV.U32 R12, RZ, RZ, R89 ;  /* 0x000000ffff0c0224 */ /* 0x000fe200078e0059 */
[----:B--2---:R-:W-:-:S02]  /*cfd0*/  PRMT R74, RZ, 0x7610, R74 ;  /* 0x00007610ff4a7816 */ /* 0x004fc4000000004a */
[----:B---3--:R-:W-:-:S06]  /*cfe0*/  PRMT R92, RZ, 0x7610, R92 ;  /* 0x00007610ff5c7816 */ /* 0x008fcc000000005c */
[----:B------:R0:W2:Y:S02]  /*cff0*/  @P0 LDG.E.U8 R92, desc[UR22][R12.64] ;  /* 0x000000160c5c0981 */ /* 0x0000a4000c1e1100 */
[----:B0-----:R-:W-:Y:S02]  /*d000*/  @P0 IMAD.MOV.U32 R12, RZ, RZ, R42 ;  /* 0x000000ffff0c0224 */ /* 0x001fe400078e002a */
[----:B-1----:R-:W-:-:S05]  /*d010*/  @P0 IMAD.MOV.U32 R13, RZ, RZ, R39 ;  /* 0x000000ffff0d0224 */ /* 0x002fca00078e0027 */
[----:B------:R0:W3:Y:S01]  /*d020*/  @P0 LDG.E.U8 R74, desc[UR22][R12.64] ;  /* 0x000000160c4a0981 */ /* 0x0000e2000c1e1100 */
[----:B------:R-:W-:Y:S02]  /*d030*/  IMAD R11, R11, UR9, RZ ;  /* 0x000000090b0b7c24 */ /* 0x000fe4000f8e02ff */
[----:B------:R-:W-:-:S03]  /*d040*/  IMAD.MOV.U32 R10, RZ, RZ, R48 ;  /* 0x000000ffff0a7224 */ /* 0x000fc600078e0030 */
[----:B------:R-:W-:-:S04]  /*d050*/  IADD3 R48, P1, PT, R11, R2, RZ ;  /* 0x000000020b307210 */ /* 0x000fc80007f3e0ff */
[----:B------:R-:W-:Y:S01]  /*d060*/  LEA.HI.X.SX32 R85, R11, R0, 0x1, P1 ;  /* 0x000000000b557211 */ /* 0x000fe200008f0eff */
[----:B0-----:R-:W-:Y:S01]  /*d070*/  @P0 IMAD.MOV.U32 R12, RZ, RZ, R48 ;  /* 0x000000ffff0c0224 */ /* 0x001fe200078e0030 */
[----:B------:R-:W-:-:S03]  /*d080*/  PRMT R47, RZ, 0x7610, R47 ;  /* 0x00007610ff2f7816 */ /* 0x000fc6000000002f */
[----:B------:R-:W-:Y:S01]  /*d090*/  @P0 IMAD.MOV.U32 R13, RZ, RZ, R85 ;  /* 0x000000ffff0d0224 */ /* 0x000fe200078e0055 */
[----:B------:R-:W-:Y:S04]  /*d0a0*/  STL [R1+0x538], R48 ;  /* 0x0005383001007387 */ /* 0x000fe80000100800 */
[----:B------:R0:W4:Y:S04]  /*d0b0*/  @P0 LDG.E.U8 R47, desc[UR22][R12.64] ;  /* 0x000000160c2f0981 */ /* 0x000128000c1e1100 */
[----:B------:R-:W-:Y:S04]  /*d0c0*/  STL [R1+0x514], R39 ;  /* 0x0005142701007387 */ /* 0x000fe80000100800 */
[----:B------:R-:W4:Y:S04]  /*d0d0*/  LDL.LU R89, [R1+0xfa4] ;  /* 0x000fa40001597983 */ /* 0x000f280000300800 */
[----:B--2---:R1:W-:Y:S04]  /*d0e0*/  STL [R1+0x784], R92 ;  /* 0x0007845c01007387 */ /* 0x0043e80000100800 */
[----:B-1----:R-:W2:Y:S04]  /*d0f0*/  LDL.LU R92, [R1+0xfa0] ;  /* 0x000fa000015c7983 */ /* 0x002ea80000300800 */
[----:B------:R-:W-:Y:S04]  /*d100*/  STL [R1+0x534], R85 ;  /* 0x0005345501007387 */ /* 0x000fe80000100800 */
        /* <DEDUP_REMOVED lines=8> */
[C---:B------:R-:W-:Y:S02]  /*d190*/  SEL R15, R38.reuse, R15, !P6 ;  /* 0x0000000f260f7207 */ /* 0x040fe40007000000 */
[----:B------:R-:W-:-:S05]  /*d1a0*/  SEL R7, R38, R7, !P6 ;  /* 0x0000000726077207 */ /* 0x000fca0007000000 */
[--C-:B------:R-:W-:Y:S01]  /*d1b0*/  @!P3 IMAD.IADD R79, R79, 0x1, -R3.reuse ;  /* 0x000000014f4fb824 */ /* 0x100fe200078e0a03 */
[----:B------:R-:W-:Y:S01]  /*d1c0*/  ISETP.GE.AND P3, PT, R80, RZ, PT ;  /* 0x000000ff5000720c */ /* 0x000fe20003f66270 */
[----:B------:R-:W-:Y:S01]  /*d1d0*/  IMAD R15, R15, UR9, RZ ;  /* 0x000000090f0f7c24 */ /* 0x000fe2000f8e02ff */
[----:B------:R-:W-:Y:S01]  /*d1e0*/  SEL R6, R38, R6, !P6 ;  /* 0x0000000626067207 */ /* 0x000fe20007000000 */
[----:B------:R-:W-:Y:S01]  /*d1f0*/  @!P1 IMAD.IADD R76, R76, 0x1, -R3 ;  /* 0x000000014c4c9824 */ /* 0x000fe200078e0a03 */
[----:B------:R-:W3:Y:S01]  /*d200*/  LDL R80, [R1+0xe00] ;  /* 0x000e000001507983 */ /* 0x000ee20000100800 */
[----:B0-----:R-:W-:Y:S01]  /*d210*/  IMAD.MOV.U32 R12, RZ, RZ, R77 ;  /* 0x000000ffff0c7224 */ /* 0x001fe200078e004d */
[----:B------:R-:W-:Y:S01]  /*d220*/  IADD3 R77, P1, PT, R15, R2, RZ ;  /* 0x000000020f4d7210 */ /* 0x000fe20007f3e0ff */
[----:B------:R-:W-:Y:S01]  /*d230*/  @!P2 IMAD.IADD R83, R83, 0x1, -R3 ;  /* 0x000000015353a824 */ /* 0x000fe200078e0a03 */
[----:B------:R-:W-:Y:S01]  /*d240*/  ISETP.GE.AND P2, PT, R81, RZ, PT ;  /* 0x000000ff5100720c */ /* 0x000fe20003f46270 */
[----:B------:R-:W-:Y:S01]  /*d250*/  IMAD.MOV.U32 R11, RZ, RZ, R75 ;  /* 0x000000ffff0b7224 */ /* 0x000fe200078e004b */
[----:B------:R-:W3:Y:S01]  /*d260*/  LDL R81, [R1+0xdf4] ;  /* 0x000df40001517983 */ /* 0x000ee20000100800 */
[----:B------:R-:W-:-:S02]  /*d270*/  IMAD R7, R7, UR9, RZ ;  /* 0x0000000907077c24 */ /* 0x000fc4000f8e02ff */
[----:B------:R-:W-:Y:S01]  /*d280*/  IMAD R6, R6, UR9, RZ ;  /* 0x0000000906067c24 */ /* 0x000fe2000f8e02ff */
[----:B------:R-:W-:Y:S01]  /*d290*/  STL [R1+0x558], R77 ;  /* 0x0005584d01007387 */ /* 0x000fe20000100800 */
[----:B------:R-:W-:Y:S01]  /*d2a0*/  @!P3 IMAD.MOV R11, RZ, RZ, -R11 ;  /* 0x000000ffff0bb224 */ /* 0x000fe200078e0a0b */
[----:B------:R-:W-:Y:S02]  /*d2b0*/  LEA.HI.X.SX32 R48, R15, R0, 0x1, P1 ;  /* 0x000000000f307211 */ /* 0x000fe400008f0eff */
[----:B----4-:R0:W-:Y:S01]  /*d2c0*/  STL [R1+0x76c], R47 ;  /* 0x00076c2f01007387 */ /* 0x0101e20000100800 */
[----:B------:R-:W-:-:S04]  /*d2d0*/  IADD3 R75, P3, PT, R7, R2, RZ ;  /* 0x00000002074b7210 */ /* 0x000fc80007f7e0ff */
[----:B------:R-:W-:Y:S02]  /*d2e0*/  LEA.HI.X.SX32 R15, R7, R0, 0x1, P3 ;  /* 0x00000000070f7211 */ /* 0x000fe400018f0eff */
[----:B0-----:R-:W-:Y:S01]  /*d2f0*/  IADD3 R47, P1, PT, R6, R2, RZ ;  /* 0x00000002062f7210 */ /* 0x001fe20007f3e0ff */
[----:B------:R-:W-:-:S03]  /*d300*/  @P0 IMAD.MOV.U32 R7, RZ, RZ, R48 ;  /* 0x000000ffff070224 */ /* 0x000fc600078e0030 */
[----:B------:R-:W-:Y:S01]  /*d310*/  LEA.HI.X.SX32 R85, R6, R0, 0x1, P1 ;  /* 0x0000000006557211 */ /* 0x000fe200008f0eff */
[----:B------:R-:W-:Y:S01]  /*d320*/  @P0 IMAD.MOV.U32 R6, RZ, RZ, R77 ;  /* 0x000000ffff060224 */ /* 0x000fe200078e004d */
[----:B------:R-:W-:Y:S01]  /*d330*/  PRMT R14, RZ, 0x7610, R14 ;  /* 0x00007610ff0e7816 */ /* 0x000fe2000000000e */
[----:B------:R-:W-:Y:S04]  /*d340*/  STL [R1+0x578], R75 ;  /* 0x0005784b01007387 */ /* 0x000fe80000100800 */
[----:B------:R0:W-:Y:S04]  /*d350*/  STL [R1+0x554], R48 ;  /* 0x0005543001007387 */ /* 0x0001e80000100800 */
[----:B------:R1:W-:Y:S04]  /*d360*/  STL [R1+0x598], R47 ;  /* 0x0005982f01007387 */ /* 0x0003e80000100800 */
[----:B------:R-:W-:Y:S04]  /*d370*/  STL [R1+0x574], R15 ;  /* 0x0005740f01007387 */ /* 0x000fe80000100800 */
[----:B0-----:R-:W4:Y:S01]  /*d380*/  LDL.LU R48, [R1+0xf90] ;  /* 0x000f900001307983 */ /* 0x001f220000300800 */
[----:B--2---:R-:W-:-:S02]  /*d390*/  PRMT R92, RZ, 0x7610, R92 ;  /* 0x00007610ff5c7816 */ /* 0x004fc4000000005c */
[----:B---3--:R-:W-:-:S04]  /*d3a0*/  PRMT R74, RZ, 0x7610, R74 ;  /* 0x00007610ff4a7816 */ /* 0x008fc8000000004a */
[----:B------:R0:W2:Y:S01]  /*d3b0*/  @P0 LDG.E.U8 R92, desc[UR22][R6.64] ;  /* 0x00000016065c0981 */ /* 0x0000a2000c1e1100 */
[C---:B------:R-:W-:Y:S01]  /*d3c0*/  ISETP.GT.U32.AND P3, PT, R3.reuse, R79, PT ;  /* 0x0000004f0300720c */ /* 0x040fe20003f64070 */
[----:B------:R-:W-:Y:S01]  /*d3d0*/  @!P2 IMAD.MOV R12, RZ, RZ, -R12 ;  /* 0x000000ffff0ca224 */ /* 0x000fe200078e0a0c */
[----:B------:R-:W-:Y:S01]  /*d3e0*/  ISETP.GT.U32.AND P1, PT, R3, R76, PT ;  /* 0x0000004c0300720c */ /* 0x000fe20003f24070 */
[----:B------:R-:W3:Y:S01]  /*d3f0*/  LDL.LU R77, [R1+0xf8c] ;  /* 0x000f8c00014d7983 */ /* 0x000ee20000300800 */
[----:B0-----:R-:W-:Y:S02]  /*d400*/  @P0 IMAD.MOV.U32 R6, RZ, RZ, R75 ;  /* 0x000000ffff060224 */ /* 0x001fe400078e004b */
[----:B------:R-:W-:-:S05]  /*d410*/  @P0 IMAD.MOV.U32 R7, RZ, RZ, R15 ;  /* 0x000000ffff070224 */ /* 0x000fca00078e000f */
[----:B------:R0:W3:Y:S02]  /*d420*/  @P0 LDG.E.U8 R74, desc[UR22][R6.64] ;  /* 0x00000016064a0981 */ /* 0x0000e4000c1e1100 */
[----:B0-----:R-:W-:Y:S02]  /*d430*/  @P0 IMAD.MOV.U32 R6, RZ, RZ, R47 ;  /* 0x000000ffff060224 */ /* 0x001fe400078e002f */
[----:B------:R-:W-:-:S05]  /*d440*/  @P0 IMAD.MOV.U32 R7, RZ, RZ, R85 ;  /* 0x000000ffff070224 */ /* 0x000fca00078e0055 */
[----:B------:R0:W3:Y:S01]  /*d450*/  @P0 LDG.E.U8 R14, desc[UR22][R6.64] ;  /* 0x00000016060e0981 */ /* 0x0000e2000c1e1100 */
[----:B------:R-:W-:Y:S01]  /*d460*/  ISETP.GT.U32.AND P2, PT, R3, R83, PT ;  /* 0x000000530300720c */ /* 0x000fe20003f44070 */
[----:B------:R-:W-:Y:S01]  /*d470*/  @!P3 IMAD.IADD R79, R79, 0x1, -R3 ;  /* 0x000000014f4fb824 */ /* 0x000fe200078e0a03 */
[----:B------:R-:W-:Y:S02]  /*d480*/  ISETP.GE.AND P3, PT, R80, RZ, PT ;  /* 0x000000ff5000720c */ /* 0x000fe40003f66270 */
[C---:B------:R-:W-:Y:S02]  /*d490*/  SEL R90, R38.reuse, R90, !P6 ;  /* 0x0000005a265a7207 */ /* 0x040fe40007000000 */
[----:B------:R-:W-:-:S03]  /*d4a0*/  SEL R88, R38, R88, !P6 ;  /* 0x0000005826587207 */ /* 0x000fc60007000000 */
[----:B------:R-:W-:Y:S01]  /*d4b0*/  IMAD R90, R90, UR9, RZ ;  /* 0x000000095a5a7c24 */ /* 0x000fe2000f8e02ff */
[----:B0-----:R-:W-:-:S03]  /*d4c0*/  SEL R6, R38, R8, !P6 ;  /* 0x0000000826067207 */ /* 0x001fc60007000000 */
[--C-:B------:R-:W-:Y:S01]  /*d4d0*/  @!P2 IMAD.IADD R83, R83, 0x1, -R3.reuse ;  /* 0x000000015353a824 */ /* 0x100fe200078e0a03 */
[----:B------:R-:W-:Y:S01]  /*d4e0*/  ISETP.GE.AND P2, PT, R81, RZ, PT ;  /* 0x000000ff5100720c */ /* 0x000fe20003f46270 */
[----:B------:R-:W-:Y:S02]  /*d4f0*/  @!P1 IMAD.IADD R76, R76, 0x1, -R3 ;  /* 0x000000014c4c9824 */ /* 0x000fe400078e0a03 */
[----:B------:R-:W-:Y:S02]  /*d500*/  IMAD.MOV.U32 R8, RZ, RZ, R83 ;  /* 0x000000ffff087224 */ /* 0x000fe400078e0053 */
[----:B------:R-:W-:Y:S01]  /*d510*/  IMAD R88, R88, UR9, RZ ;  /* 0x0000000958587c24 */ /* 0x000fe2000f8e02ff */
[----:B------:R-:W-:Y:S01]  /*d520*/  PRMT R42, RZ, 0x7610, R42 ;  /* 0x00007610ff2a7816 */ /* 0x000fe2000000002a */
[----:B------:R-:W-:-:S03]  /*d530*/  @!P3 IMAD.MOV R8, RZ, RZ, -R8 ;  /* 0x000000ffff08b224 */ /* 0x000fc600078e0a08 */
[----:B------:R-:W-:-:S04]  /*d540*/  IADD3 R83, P3, PT, R88, R2, RZ ;  /* 0x0000000258537210 */ /* 0x000fc80007f7e0ff */
[----:B-1----:R-:W-:Y:S02]  /*d550*/  LEA.HI.X.SX32 R47, R88, R0, 0x1, P3 ;  /* 0x00000000582f7211 */ /* 0x002fe400018f0eff */
[----:B----4-:R-:W-:Y:S01]  /*d560*/  PRMT R48, RZ, 0x7610, R48 ;  /* 0x00007610ff307816 */ /* 0x010fe20000000030 */
[----:B--2---:R0:W-:Y:S04]  /*d570*/  STL [R1+0x768], R92 ;  /* 0x0007685c01007387 */ /* 0x0041e80000100800 */
[----:B0-----:R-:W2:Y:S04]  /*d580*/  LDL.LU R92, [R1+0xf88] ;  /* 0x000f8800015c7983 */ /* 0x001ea80000300800 */
[----:B------:R-:W-:Y:S04]  /*d590*/  STL [R1+0x594], R85 ;  /* 0x0005945501007387 */ /* 0x000fe80000100800 */
[----:B------:R-:W4:Y:S04]  /*d5a0*/  LDL.LU R75, [R1+0xf84] ;  /* 0x000f8400014b7983 */ /* 0x000f280000300800 */
[----:B---3--:R0:W-:Y:S04]  /*d5b0*/  STL [R1+0x764], R74 ;  /* 0x0007644a01007387 */ /* 0x0081e80000100800 */
[----:B0-----:R-:W3:Y:S04]  /*d5c0*/  LDL.LU R74, [R1+0xf80] ;  /* 0x000f8000014a7983 */ /* 0x001ee80000300800 */
[----:B------:R-:W2:Y:S04]  /*d5d0*/  LDL R81, [R1+0xdec] ;  /* 0x000dec0001517983 */ /* 0x000ea80000100800 */
[----:B------:R-:W2:Y:S04]  /*d5e0*/  LDL R80, [R1+0xc28] ;  /* 0x000c280001507983 */ /* 0x000ea80000100800 */
[----:B------:R0:W-:Y:S02]  /*d5f0*/  STL [R1+0x750], R14 ;  /* 0x0007500e01007387 */ /* 0x0001e40000100800 */
[----:B0-----:R-:W-:-:S04]  /*d600*/  IADD3 R14, P1, PT, R90, R2, RZ ;  /* 0x000000025a0e7210 */ /* 0x001fc80007f3e0ff */
[----:B------:R-:W-:Y:S01]  /*d610*/  LEA.HI.X.SX32 R15, R90, R0, 0x1, P1 ;  /* 0x000000005a0f7211 */ /* 0x000fe200008f0eff */
[----:B------:R0:W-:Y:S04]  /*d620*/  STL [R1+0x5b8], R14 ;  /* 0x0005b80e01007387 */ /* 0x0001e80000100800 */
[----:B------:R0:W2:Y:S04]  /*d630*/  @P0 LDG.E.U8 R42, desc[UR22][R14.64] ;  /* 0x000000160e2a0981 */ /* 0x0000a8000c1e1100 */
[----:B------:R-:W-:Y:S04]  /*d640*/  STL [R1+0x5d8], R83 ;  /* 0x0005d85301007387 */ /* 0x000fe80000100800 */
[----:B------:R1:W-:Y:S01]  /*d650*/  STL [R1+0x5b4], R15 ;  /* 0x0005b40f01007387 */ /* 0x0003e20000100800 */
[----:B0-----:R-:W-:-:S02]  /*d660*/  @P0 IMAD.MOV.U32 R14, RZ, RZ, R83 ;  /* 0x000000ffff0e0224 */ /* 0x001fc400078e0053 */
        /* <DEDUP_REMOVED lines=8> */
[----:B------:R-:W-:-:S05]  /*d6f0*/  @P0 IMAD.MOV.U32 R15, RZ, RZ, R85 ;  /* 0x000000ffff0f0224 */ /* 0x000fca00078e0055 */
[----:B------:R-:W4:Y:S04]  /*d700*/  @P0 LDG.E.U8 R13, desc[UR22][R14.64] ;  /* 0x000000160e0d0981 */ /* 0x000f28000c1e1100 */
[----:B------:R-:W-:Y:S04]  /*d710*/  STL [R1+0x5f8], R84 ;  /* 0x0005f85401007387 */ /* 0x000fe80000100800 */
[----:B------:R-:W-:Y:S04]  /*d720*/  STL [R1+0x5d4], R47 ;  /* 0x0005d42f01007387 */ /* 0x000fe80000100800 */
[----:B--2---:R0:W-:Y:S04]  /*d730*/  STL [R1+0x74c], R42 ;  /* 0x00074c2a01007387 */ /* 0x0041e80000100800 */
[----:B0-----:R-:W2:Y:S04]  /*d740*/  LDL.LU R42, [R1+0xf7c] ;  /* 0x000f7c00012a7983 */ /* 0x001ea80000300800 */
[----:B------:R-:W-:Y:S04]  /*d750*/  STL [R1+0x5f4], R85 ;  /* 0x0005f45501007387 */ /* 0x000fe80000100800 */
[----:B------:R-:W2:Y:S04]  /*d760*/  LDL.LU R47, [R1+0xf78] ;  /* 0x000f7800012f7983 */ /* 0x000ea80000300800 */
[----:B------:R-:W2:Y:S04]  /*d770*/  LDL.LU R83, [R1+0xf74] ;  /* 0x000f740001537983 */ /* 0x000ea80000300800 */
[----:B---3--:R0:W-:Y:S04]  /*d780*/  STL [R1+0x748], R48 ;  /* 0x0007483001007387 */ /* 0x0081e80000100800 */
[----:B0-----:R-:W3:Y:S01]  /*d790*/  LDL.LU R48, [R1+0xf70] ;  /* 0x000f700001307983 */ /* 0x001ee20000300800 */
[----:B------:R-:W-:Y:S01]  /*d7a0*/  @!P2 IMAD.MOV R7, RZ, RZ, -R7 ;  /* 0x000000ffff07a224 */ /* 0x000fe200078e0a07 */
[----:B------:R-:W-:-:S02]  /*d7b0*/  ISETP.GT.U32.AND P2, PT, R3, R92, PT ;  /* 0x0000005c0300720c */ /* 0x000fc40003f44070 */
[C---:B----4-:R-:W-:Y:S02]  /*d7c0*/  ISETP.GT.U32.AND P3, PT, R3.reuse, R75, PT ;  /* 0x0000004b0300720c */ /* 0x050fe40003f64070 */
[----:B------:R-:W-:Y:S01]  /*d7d0*/  ISETP.GT.U32.AND P1, PT, R3, R74, PT ;  /* 0x0000004a0300720c */ /* 0x000fe20003f24070 */
[----:B------:R0:W-:Y:S01]  /*d7e0*/  STL [R1+0x744], R13 ;  /* 0x0007440d01007387 */ /* 0x0001e20000100800 */
[----:B------:R-:W-:-:S07]  /*d7f0*/  SEL R91, R38, R91, !P6 ;  /* 0x0000005b265b7207 */ /* 0x000fce0007000000 */
[--C-:B------:R-:W-:Y:S01]  /*d800*/  @!P2 IMAD.IADD R92, R92, 0x1, -R3.reuse ;  /* 0x000000015c5ca824 */ /* 0x100fe200078e0a03 */
[----:B------:R-:W-:Y:S01]  /*d810*/  ISETP.GE.AND P2, PT, R81, RZ, PT ;  /* 0x000000ff5100720c */ /* 0x000fe20003f46270 */
[----:B------:R-:W-:Y:S01]  /*d820*/  @!P3 IMAD.IADD R75, R75, 0x1, -R3 ;  /* 0x000000014b4bb824 */ /* 0x000fe200078e0a03 */
[----:B------:R-:W-:Y:S02]  /*d830*/  ISETP.GE.AND P3, PT, R80, RZ, PT ;  /* 0x000000ff5000720c */ /* 0x000fe40003f66270 */
[C---:B0-----:R-:W-:Y:S02]  /*d840*/  SEL R13, R38.reuse, R10, !P6 ;  /* 0x0000000a260d7207 */ /* 0x041fe40007000000 */
[----:B------:R-:W-:Y:S01]  /*d850*/  SEL R10, R38, R9, !P6 ;  /* 0x00000009260a7207 */ /* 0x000fe20007000000 */
[----:B------:R-:W-:Y:S02]  /*d860*/  IMAD R91, R91, UR9, RZ ;  /* 0x000000095b5b7c24 */ /* 0x000fe4000f8e02ff */
[----:B------:R-:W-:-:S02]  /*d870*/  IMAD.MOV.U32 R6, RZ, RZ, R79 ;  /* 0x000000ffff067224 */ /* 0x000fc400078e004f */
[----:B------:R-:W-:Y:S02]  /*d880*/  IMAD R10, R10, UR9, RZ ;  /* 0x000000090a0a7c24 */ /* 0x000fe4000f8e02ff */
[----:B------:R-:W-:Y:S02]  /*d890*/  @!P1 IMAD.IADD R74, R74, 0x1, -R3 ;  /* 0x000000014a4a9824 */ /* 0x000fe400078e0a03 */
[----:B------:R-:W-:Y:S01]  /*d8a0*/  IMAD.MOV.U32 R9, RZ, RZ, R76 ;  /* 0x000000ffff097224 */ /* 0x000fe200078e004c */
[-C--:B------:R-:W-:Y:S01]  /*d8b0*/  IADD3 R76, P1, PT, R91, R2.reuse, RZ ;  /* 0x000000025b4c7210 */ /* 0x080fe20007f3e0ff */
[----:B------:R-:W-:Y:S02]  /*d8c0*/  IMAD R13, R13, UR9, RZ ;  /* 0x000000090d0d7c24 */ /* 0x000fe4000f8e02ff */
[----:B------:R-:W-:Y:S01]  /*d8d0*/  @!P2 IMAD.MOV R6, RZ, RZ, -R6 ;  /* 0x000000ffff06a224 */ /* 0x000fe200078e0a06 */
[----:B------:R-:W-:Y:S01]  /*d8e0*/  IADD3 R84, P2, PT, R10, R2, RZ ;  /* 0x000000020a547210 */ /* 0x000fe20007f5e0ff */
[----:B------:R-:W-:Y:S01]  /*d8f0*/  IMAD.MOV.U32 R81, RZ, RZ, R78 ;  /* 0x000000ffff517224 */ /* 0x000fe200078e004e */
[----:B------:R-:W-:Y:S01]  /*d900*/  LEA.HI.X.SX32 R85, R91, R0, 0x1, P1 ;  /* 0x000000005b557211 */ /* 0x000fe200008f0eff */
[----:B------:R-:W-:Y:S01]  /*d910*/  @!P3 IMAD.MOV R9, RZ, RZ, -R9 ;  /* 0x000000ffff09b224 */ /* 0x000fe200078e0a09 */
[----:B------:R-:W-:-:S02]  /*d920*/  IADD3 R78, P3, PT, R13, R2, RZ ;  /* 0x000000020d4e7210 */ /* 0x000fc40007f7e0ff */
[-C--:B------:R-:W-:Y:S02]  /*d930*/  LEA.HI.X.SX32 R80, R10, R0.reuse, 0x1, P2 ;  /* 0x000000000a507211 */ /* 0x080fe400010f0eff */
[----:B------:R-:W-:Y:S02]  /*d940*/  PRMT R77, RZ, 0x7610, R77 ;  /* 0x00007610ff4d7816 */ /* 0x000fe4000000004d */
[----:B------:R-:W-:Y:S01]  /*d950*/  LEA.HI.X.SX32 R79, R13, R0, 0x1, P3 ;  /* 0x000000000d4f7211 */ /* 0x000fe200018f0eff */
[----:B------:R-:W-:Y:S01]  /*d960*/  @P0 IMAD.MOV.U32 R13, RZ, RZ, R85 ;  /* 0x000000ffff0d0224 */ /* 0x000fe200078e0055 */
[----:B------:R-:W-:Y:S01]  /*d970*/  SEL R10, R38, R12, !P6 ;  /* 0x0000000c260a7207 */ /* 0x000fe20007000000 */
[----:B------:R-:W-:-:S05]  /*d980*/  @P0 IMAD.MOV.U32 R12, RZ, RZ, R76 ;  /* 0x000000ffff0c0224 */ /* 0x000fca00078e004c */
[----:B------:R0:W4:Y:S02]  /*d990*/  @P0 LDG.E.U8 R77, desc[UR22][R12.64] ;  /* 0x000000160c4d0981 */ /* 0x000124000c1e1100 */
[----:B0-----:R-:W-:Y:S02]  /*d9a0*/  @P0 IMAD.MOV.U32 R12, RZ, RZ, R78 ;  /* 0x000000ffff0c0224 */ /* 0x001fe400078e004e */
[----:B------:R-:W-:Y:S01]  /*d9b0*/  @P0 IMAD.MOV.U32 R13, RZ, RZ, R79 ;  /* 0x000000ffff0d0224 */ /* 0x000fe200078e004f */
[----:B--2---:R-:W-:-:S06]  /*d9c0*/  PRMT R83, RZ, 0x7610, R83 ;  /* 0x00007610ff537816 */ /* 0x004fcc0000000053 */
[----:B------:R0:W2:Y:S01]  /*d9d0*/  @P0 LDG.E.U8 R83, desc[UR22][R12.64] ;  /* 0x000000160c530981 */ /* 0x0000a2000c1e1100 */
[----:B---3--:R-:W-:Y:S01]  /*d9e0*/  PRMT R48, RZ, 0x7610, R48 ;  /* 0x00007610ff307816 */ /* 0x008fe20000000030 */
[----:B0-----:R-:W-:Y:S02]  /*d9f0*/  @P0 IMAD.MOV.U32 R12, RZ, RZ, R84 ;  /* 0x000000ffff0c0224 */ /* 0x001fe400078e0054 */
[----:B------:R-:W-:-:S05]  /*da00*/  @P0 IMAD.MOV.U32 R13, RZ, RZ, R80 ;  /* 0x000000ffff0d0224 */ /* 0x000fca00078e0050 */
[----:B------:R0:W3:Y:S01]  /*da10*/  @P0 LDG.E.U8 R48, desc[UR22][R12.64] ;  /* 0x000000160c300981 */ /* 0x0000e2000c1e1100 */
[----:B------:R-:W-:-:S03]  /*da20*/  ISETP.GT.U32.AND P1, PT, R3, R92, PT ;  /* 0x0000005c0300720c */ /* 0x000fc60003f24070 */
[----:B------:R-:W-:Y:S04]  /*da30*/  STL [R1+0x618], R76 ;  /* 0x0006184c01007387 */ /* 0x000fe80000100800 */
[----:B------:R-:W-:Y:S04]  /*da40*/  STL [R1+0x638], R78 ;  /* 0x0006384e01007387 */ /* 0x000fe80000100800 */
[----:B------:R1:W-:Y:S04]  /*da50*/  STL [R1+0x614], R85 ;  /* 0x0006145501007387 */ /* 0x0003e80000100800 */
[----:B------:R0:W-:Y:S01]  /*da60*/  STL [R1+0x658], R84 ;  /* 0x0006585401007387 */ /* 0x0001e20000100800 */
[----:B------:R-:W-:-:S03]  /*da70*/  IMAD R10, R10, UR9, RZ ;  /* 0x000000090a0a7c24 */ /* 0x000fc6000f8e02ff */
[----:B------:R-:W-:Y:S04]  /*da80*/  STL [R1+0x634], R79 ;  /* 0x0006344f01007387 */ /* 0x000fe80000100800 */
[----:B-1----:R-:W3:Y:S04]  /*da90*/  LDL.LU R85, [R1+0xf6c] ;  /* 0x000f6c0001557983 */ /* 0x002ee80000300800 */
[----:B------:R-:W3:Y:S04]  /*daa0*/  LDL.LU R76, [R1+0xf68] ;  /* 0x000f6800014c7983 */ /* 0x000ee80000300800 */
[----:B------:R-:W-:Y:S01]  /*dab0*/  STL [R1+0x654], R80 ;  /* 0x0006545001007387 */ /* 0x000fe20000100800 */
[----:B0-----:R-:W-:-:S02]  /*dac0*/  IMAD.MOV.U32 R84, RZ, RZ, R81 ;  /* 0x000000ffff547224 */ /* 0x001fc400078e0051 */
[----:B------:R-:W-:Y:S01]  /*dad0*/  @!P1 IMAD.IADD R92, R92, 0x1, -R3 ;  /* 0x000000015c5c9824 */ /* 0x000fe200078e0a03 */
[----:B------:R-:W-:Y:S01]  /*dae0*/  IADD3 R81, P1, PT, R10, R2, RZ ;  /* 0x000000020a517210 */ /* 0x000fe20007f3e0ff */
[----:B----4-:R0:W-:Y:S01]  /*daf0*/  STL [R1+0x730], R77 ;  /* 0x0007304d01007387 */ /* 0x0101e20000100800 */
[----:B------:R-:W-:-:S03]  /*db00*/  SEL R12, R38, R11, !P6 ;  /* 0x0000000b260c7207 */ /* 0x000fc60007000000 */
[----:B0-----:R-:W4:Y:S04]  /*db10*/  LDL.LU R77, [R1+0xf64] ;  /* 0x000f6400014d7983 */ /* 0x001f280000300800 */
[----:B------:R-:W4:Y:S04]  /*db20*/  LDL.LU R79, [R1+0xf60] ;  /* 0x000f6000014f7983 */ /* 0x000f280000300800 */
[----:B------:R-:W4:Y:S04]  /*db30*/  LDL.LU R78, [R1+0xf5c] ;  /* 0x000f5c00014e7983 */ /* 0x000f280000300800 */
[----:B--2---:R0:W-:Y:S04]  /*db40*/  STL [R1+0x72c], R83 ;  /* 0x00072c5301007387 */ /* 0x0041e80000100800 */
[----:B0-----:R-:W2:Y:S04]  /*db50*/  LDL R83, [R1+0xbd4] ;  /* 0x000bd40001537983 */ /* 0x001ea80000100800 */
[----:B------:R-:W2:Y:S04]  /*db60*/  LDL.LU R80, [R1+0xf58] ;  /* 0x000f580001507983 */ /* 0x000ea80000300800 */
[----:B---3--:R0:W-:Y:S04]  /*db70*/  STL [R1+0x728], R48 ;  /* 0x0007283001007387 */ /* 0x0081e80000100800 */
[----:B0-----:R-:W3:Y:S04]  /*db80*/  LDL R48, [R1+0xbcc] ;  /* 0x000bcc0001307983 */ /* 0x001ee80000100800 */
[----:B------:R-:W-:Y:S04]  /*db90*/  STL [R1+0x678], R81 ;  /* 0x0006785101007387 */ /* 0x000fe80000100800 */
[----:B------:R-:W2:Y:S01]  /*dba0*/  LDL R11, [R1+0xbe8] ;  /* 0x000be800010b7983 */ /* 0x000ea20000100800 */
[----:B------:R-:W-:-:S02]  /*dbb0*/  LEA.HI.X.SX32 R10, R10, R0, 0x1, P1 ;  /* 0x000000000a0a7211 */ /* 0x000fc400008f0eff */
[----:B------:R-:W-:-:S03]  /*dbc0*/  PRMT R42, RZ, 0x7610, R42 ;  /* 0x00007610ff2a7816 */ /* 0x000fc6000000002a */
[----:B------:R0:W-:Y:S01]  /*dbd0*/  STL [R1+0x674], R10 ;  /* 0x0006740a01007387 */ /* 0x0001e20000100800 */
[C---:B------:R-:W-:Y:S02]  /*dbe0*/  ISETP.GT.U32.AND P3, PT, R3.reuse, R75, PT ;  /* 0x0000004b0300720c */ /* 0x040fe40003f64070 */
[----:B------:R-:W-:Y:S02]  /*dbf0*/  ISETP.GT.U32.AND P2, PT, R3, R74, PT ;  /* 0x0000004a0300720c */ /* 0x000fe40003f44070 */
[----:B--2---:R-:W-:Y:S01]  /*dc00*/  ISETP.GE.AND P1, PT, R11, RZ, PT ;  /* 0x000000ff0b00720c */ /* 0x004fe20003f26270 */
[----:B------:R-:W-:Y:S02]  /*dc10*/  @P0 IMAD.MOV.U32 R11, RZ, RZ, R10 ;  /* 0x000000ffff0b0224 */ /* 0x000fe400078e000a */
[----:B0-----:R-:W-:-:S06]  /*dc20*/  @P0 IMAD.MOV.U32 R10, RZ, RZ, R81 ;  /* 0x000000ffff0a0224 */ /* 0x001fcc00078e0051 */
[--C-:B------:R-:W-:Y:S01]  /*dc30*/  @!P3 IMAD.IADD R75, R75, 0x1, -R3.reuse ;  /* 0x000000014b4bb824 */ /* 0x100fe200078e0a03 */
[----:B------:R-:W-:Y:S01]  /*dc40*/  SEL R7, R38, R7, !P6 ;  /* 0x0000000726077207 */ /* 0x000fe20007000000 */
[----:B------:R-:W-:Y:S01]  /*dc50*/  @!P2 IMAD.IADD R74, R74, 0x1, -R3 ;  /* 0x000000014a4aa824 */ /* 0x000fe200078e0a03 */
[----:B------:R0:W2:Y:S01]  /*dc60*/  @P0 LDG.E.U8 R42, desc[UR22][R10.64] ;  /* 0x000000160a2a0981 */ /* 0x0000a2000c1e1100 */
[C---:B------:R-:W-:Y:S02]  /*dc70*/  ISETP.GT.U32.AND P3, PT, R3.reuse, R76, PT ;  /* 0x0000004c0300720c */ /* 0x040fe40003f64070 */
[----:B----4-:R-:W-:Y:S01]  /*dc80*/  ISETP.GT.U32.AND P2, PT, R3, R77, PT ;  /* 0x0000004d0300720c */ /* 0x010fe20003f44070 */
[----:B------:R-:W-:Y:S01]  /*dc90*/  IMAD R12, R12, UR9, RZ ;  /* 0x000000090c0c7c24 */ /* 0x000fe2000f8e02ff */
[----:B------:R-:W4:Y:S01]  /*dca0*/  LDL.LU R81, [R1+0xf54] ;  /* 0x000f540001517983 */ /* 0x000f220000300800 */
[----:B------:R-:W-:-:S08]  /*dcb0*/  IMAD R7, R7, UR9, RZ ;  /* 0x0000000907077c24 */ /* 0x000fd0000f8e02ff */
[--C-:B------:R-:W-:Y:S01]  /*dcc0*/  @!P3 IMAD.IADD R76, R76, 0x1, -R3.reuse ;  /* 0x000000014c4cb824 */ /* 0x100fe200078e0a03 */
[----:B0-----:R-:W-:Y:S01]  /*dcd0*/  IADD3 R11, P3, PT, R12, R2, RZ ;  /* 0x000000020c0b7210 */ /* 0x001fe20007f7e0ff */
[----:B------:R-:W-:-:S03]  /*dce0*/  @!P2 IMAD.IADD R77, R77, 0x1, -R3 ;  /* 0x000000014d4da824 */ /* 0x000fc600078e0a03 */
[----:B------:R-:W-:Y:S01]  /*dcf0*/  LEA.HI.X.SX32 R10, R12, R0, 0x1, P3 ;  /* 0x000000000c0a7211 */ /* 0x000fe200018f0eff */
[----:B------:R-:W-:Y:S01]  /*dd00*/  @!P1 IMAD.MOV R92, RZ, RZ, -R92 ;  /* 0x000000ffff5c9224 */ /* 0x000fe200078e0a5c */
[----:B------:R-:W-:Y:S02]  /*dd10*/  ISETP.GE.AND P1, PT, R83, RZ, PT ;  /* 0x000000ff5300720c */ /* 0x000fe40003f26270 */
[----:B------:R-:W-:Y:S02]  /*dd20*/  PRMT R86, RZ, 0x7610, R86 ;  /* 0x00007610ff567816 */ /* 0x000fe40000000056 */
[----:B------:R-:W-:Y:S01]  /*dd30*/  PRMT R39, RZ, 0x7610, R39 ;  /* 0x00007610ff277816 */ /* 0x000fe20000000027 */
[----:B--2---:R0:W-:Y:S04]  /*dd40*/  STL [R1+0x724], R42 ;  /* 0x0007242a01007387 */ /* 0x0041e80000100800 */
[----:B------:R1:W-:Y:S04]  /*dd50*/  STL [R1+0x698], R11 ;  /* 0x0006980b01007387 */ /* 0x0003e80000100800 */
[----:B------:R-:W2:Y:S01]  /*dd60*/  LDL.LU R83, [R1+0xf50] ;  /* 0x000f500001537983 */ /* 0x000ea20000300800 */
[----:B0-----:R-:W-:-:S02]  /*dd70*/  IADD3 R42, P2, PT, R7, R2, RZ ;  /* 0x00000002072a7210 */ /* 0x001fc40007f5e0ff */
[----:B-1----:R-:W-:-:S03]  /*dd80*/  @P0 LOP3.LUT R11, R11, R10, RZ, 0x3c, !PT ;  /* 0x0000000a0b0b0212 */ /* 0x002fc600078e3cff */
[----:B------:R-:W-:Y:S04]  /*dd90*/  STL [R1+0x6b8], R42 ;  /* 0x0006b82a01007387 */ /* 0x000fe80000100800 */
[----:B------:R0:W-:Y:S01]  /*dda0*/  STL [R1+0x694], R10 ;  /* 0x0006940a01007387 */ /* 0x0001e20000100800 */
[----:B------:R-:W-:Y:S02]  /*ddb0*/  LEA.HI.X.SX32 R7, R7, R0, 0x1, P2 ;  /* 0x0000000007077211 */ /* 0x000fe400010f0eff */
[----:B0-----:R-:W-:-:S04]  /*ddc0*/  @P0 LOP3.LUT R10, R11, R10, RZ, 0x3c, !PT ;  /* 0x0000000a0b0a0212 */ /* 0x001fc800078e3cff */
[----:B------:R-:W-:-:S05]  /*ddd0*/  @P0 LOP3.LUT R11, R11, R10, RZ, 0x3c, !PT ;  /* 0x0000000a0b0b0212 */ /* 0x000fca00078e3cff */
[----:B------:R0:W2:Y:S02]  /*dde0*/  @P0 LDG.E.U8 R86, desc[UR22][R10.64] ;  /* 0x000000160a560981 */ /* 0x0000a4000c1e1100 */
[----:B0-----:R-:W-:Y:S02]  /*ddf0*/  @P0 IMAD.MOV.U32 R10, RZ, RZ, R42 ;  /* 0x000000ffff0a0224 */ /* 0x001fe400078e002a */
[----:B------:R-:W-:-:S05]  /*de00*/  @P0 IMAD.MOV.U32 R11, RZ, RZ, R7 ;  /* 0x000000ffff0b0224 */ /* 0x000fca00078e0007 */
[----:B------:R-:W2:Y:S01]  /*de10*/  @P0 LDG.E.U8 R39, desc[UR22][R10.64] ;  /* 0x000000160a270981 */ /* 0x000ea2000c1e1100 */
[----:B------:R-:W-:Y:S02]  /*de20*/  ISETP.GT.U32.AND P3, PT, R3, R79, PT ;  /* 0x0000004f0300720c */ /* 0x000fe40003f64070 */
[C---:B------:R-:W-:Y:S02]  /*de30*/  SEL R8, R38.reuse, R8, !P6 ;  /* 0x0000000826087207 */ /* 0x040fe40007000000 */
[----:B------:R-:W-:-:S03]  /*de40*/  SEL R6, R38, R6, !P6 ;  /* 0x0000000626067207 */ /* 0x000fc60007000000 */
[----:B------:R-:W-:Y:S01]  /*de50*/  IMAD R8, R8, UR9, RZ ;  /* 0x0000000908087c24 */ /* 0x000fe2000f8e02ff */
[----:B------:R0:W-:Y:S01]  /*de60*/  STL [R1+0x6b4], R7 ;  /* 0x0006b40701007387 */ /* 0x0001e20000100800 */
[----:B------:R-:W-:Y:S02]  /*de70*/  IMAD R6, R6, UR9, RZ ;  /* 0x0000000906067c24 */ /* 0x000fe4000f8e02ff */
[----:B------:R-:W-:Y:S02]  /*de80*/  @!P1 IMAD.MOV R75, RZ, RZ, -R75 ;  /* 0x000000ffff4b9224 */ /* 0x000fe400078e0a4b */
[----:B------:R-:W-:Y:S01]  /*de90*/  @!P3 IMAD.IADD R79, R79, 0x1, -R3 ;  /* 0x000000014f4fb824 */ /* 0x000fe200078e0a03 */
[----:B0-----:R-:W-:Y:S02]  /*dea0*/  IADD3 R7, P1, PT, R8, R2, RZ ;  /* 0x0000000208077210 */ /* 0x001fe40007f3e0ff */
[----:B---3--:R-:W-:Y:S02]  /*deb0*/  ISETP.GE.AND P2, PT, R48, RZ, PT ;  /* 0x000000ff3000720c */ /* 0x008fe40003f46270 */
[----:B------:R-:W-:-:S02]  /*dec0*/  PRMT R85, RZ, 0x7610, R85 ;  /* 0x00007610ff557816 */ /* 0x000fc40000000055 */
[----:B------:R-:W-:Y:S01]  /*ded0*/  PRMT R47, RZ, 0x7610, R47 ;  /* 0x00007610ff2f7816 */ /* 0x000fe2000000002f */
[----:B--2---:R0:W-:Y:S04]  /*dee0*/  STL [R1+0x70c], R39 ;  /* 0x00070c2701007387 */ /* 0x0041e80000100800 */
[----:B------:R-:W2:Y:S04]  /*def0*/  LDL R42, [R1+0xbc8] ;  /* 0x000bc800012a7983 */ /* 0x000ea80000100800 */
[----:B------:R1:W-:Y:S01]  /*df00*/  STL [R1+0x710], R86 ;  /* 0x0007105601007387 */ /* 0x0003e20000100800 */
[----:B0-----:R-:W-:Y:S01]  /*df10*/  IMAD.MOV.U32 R39, RZ, RZ, R84 ;  /* 0x000000ffff277224 */ /* 0x001fe200078e0054 */
[----:B------:R-:W-:-:S02]  /*df20*/  LEA.HI.X.SX32 R84, R8, R0, 0x1, P1 ;  /* 0x0000000008547211 */ /* 0x000fc400008f0eff */
[----:B------:R0:W-:Y:S01]  /*df30*/  STL [R1+0x6d8], R7 ;  /* 0x0006d80701007387 */ /* 0x0001e20000100800 */
[----:B-1----:R-:W-:-:S04]  /*df40*/  IADD3 R86, P3, PT, R6, R2, RZ ;  /* 0x0000000206567210 */ /* 0x002fc80007f7e0ff */
[----:B------:R-:W-:Y:S01]  /*df50*/  LEA.HI.X.SX32 R48, R6, R0, 0x1, P3 ;  /* 0x0000000006307211 */ /* 0x000fe200018f0eff */
[----:B------:R-:W-:Y:S02]  /*df60*/  @P0 IMAD.MOV.U32 R6, RZ, RZ, R7 ;  /* 0x000000ffff060224 */ /* 0x000fe400078e0007 */
[----:B0-----:R-:W-:-:S05]  /*df70*/  @P0 IMAD.MOV.U32 R7, RZ, RZ, R84 ;  /* 0x000000ffff070224 */ /* 0x001fca00078e0054 */
[----:B------:R0:W3:Y:S02]  /*df80*/  @P0 LDG.E.U8 R85, desc[UR22][R6.64] ;  /* 0x0000001606550981 */ /* 0x0000e4000c1e1100 */
[----:B0-----:R-:W-:Y:S02]  /*df90*/  @P0 IMAD.MOV.U32 R6, RZ, RZ, R86 ;  /* 0x000000ffff060224 */ /* 0x001fe400078e0056 */
[----:B------:R-:W-:-:S05]  /*dfa0*/  @P0 IMAD.MOV.U32 R7, RZ, RZ, R48 ;  /* 0x000000ffff070224 */ /* 0x000fca00078e0030 */
[----:B------:R0:W4:Y:S01]  /*dfb0*/  @P0 LDG.E.U8 R47, desc[UR22][R6.64] ;  /* 0x00000016062f0981 */ /* 0x000122000c1e1100 */
[----:B------:R-:W-:Y:S02]  /*dfc0*/  ISETP.GT.U32.AND P1, PT, R3, R77, PT ;  /* 0x0000004d0300720c */ /* 0x000fe40003f24070 */
[----:B------:R-:W-:Y:S01]  /*dfd0*/  SEL R9, R38, R9, !P6 ;  /* 0x0000000926097207 */ /* 0x000fe20007000000 */
[----:B------:R-:W-:Y:S04]  /*dfe0*/  STL [R1+0x6f8], R86 ;  /* 0x0006f85601007387 */ /* 0x000fe80000100800 */
[----:B------:R-:W-:Y:S01]  /*dff0*/  IMAD R9, R9, UR9, RZ ;  /* 0x0000000909097c24 */ /* 0x000fe2000f8e02ff */
[----:B------:R1:W-:Y:S04]  /*e000*/  STL [R1+0x6d4], R84 ;  /* 0x0006d45401007387 */ /* 0x0003e80000100800 */
[----:B------:R-:W-:Y:S01]  /*e010*/  STL [R1+0x6f4], R48 ;  /* 0x0006f43001007387 */ /* 0x000fe20000100800 */
[----:B------:R-:W-:Y:S01]  /*e020*/  @!P1 IMAD.IADD R77, R77, 0x1, -R3 ;  /* 0x000000014d4d9824 */ /* 0x000fe200078e0a03 */
[----:B0-----:R-:W-:-:S02]  /*e030*/  IADD3 R7, P1, PT, R9, R2, RZ ;  /* 0x0000000209077210 */ /* 0x001fc40007f3e0ff */
[----:B-1----:R-:W4:Y:S02]  /*e040*/  LDL.LU R84, [R1+0xf4c] ;  /* 0x000f4c0001547983 */ /* 0x002f240000300800 */
[----:B------:R-:W-:Y:S02]  /*e050*/  LEA.HI.X.SX32 R6, R9, R0, 0x1, P1 ;  /* 0x0000000009067211 */ /* 0x000fe400008f0eff */
[----:B------:R-:W-:Y:S02]  /*e060*/  PRMT R89, RZ, 0x7610, R89 ;  /* 0x00007610ff597816 */ /* 0x000fe40000000059 */
[----:B--2---:R-:W-:Y:S01]  /*e070*/  ISETP.GE.AND P1, PT, R42, RZ, PT ;  /* 0x000000ff2a00720c */ /* 0x004fe20003f26270 */
[----:B---3--:R0:W-:Y:S04]  /*e080*/  STL [R1+0x708], R85 ;  /* 0x0007085501007387 */ /* 0x0081e80000100800 */
[----:B0-----:R-:W2:Y:S04]  /*e090*/  LDL.LU R85, [R1+0xf48] ;  /* 0x000f480001557983 */ /* 0x001ea80000300800 */
[----:B------:R-:W3:Y:S04]  /*e0a0*/  LDL.LU R48, [R1+0xf44] ;  /* 0x000f440001307983 */ /* 0x000ee80000300800 */
[----:B------:R-:W2:Y:S04]  /*e0b0*/  LDL R86, [R1+0xbbc] ;  /* 0x000bbc0001567983 */ /* 0x000ea80000100800 */
[----:B----4-:R0:W-:Y:S04]  /*e0c0*/  STL [R1+0x704], R47 ;  /* 0x0007042f01007387 */ /* 0x0101e80000100800 */
[----:B0-----:R-:W4:Y:S04]  /*e0d0*/  LDL.LU R47, [R1+0xf40] ;  /* 0x000f4000012f7983 */ /* 0x001f280000300800 */
[----:B------:R0:W-:Y:S04]  /*e0e0*/  STL [R1+0x718], R7 ;  /* 0x0007180701007387 */ /* 0x0001e80000100800 */
[----:B------:R-:W2:Y:S01]  /*e0f0*/  LDL.LU R42, [R1+0xf3c] ;  /* 0x000f3c00012a7983 */ /* 0x000ea20000300800 */
[----:B0-----:R-:W-:-:S03]  /*e100*/  @P0 LOP3.LUT R7, R7, R6, RZ, 0x3c, !PT ;  /* 0x0000000607070212 */ /* 0x001fc600078e3cff */
[----:B------:R0:W-:Y:S02]  /*e110*/  STL [R1+0x714], R6 ;  /* 0x0007140601007387 */ /* 0x0001e40000100800 */
[----:B0-----:R-:W-:-:S04]  /*e120*/  @P0 LOP3.LUT R6, R7, R6, RZ, 0x3c, !PT ;  /* 0x0000000607060212 */ /* 0x001fc800078e3cff */
[----:B------:R-:W-:-:S05]  /*e130*/  @P0 LOP3.LUT R7, R7, R6, RZ, 0x3c, !PT ;  /* 0x0000000607070212 */ /* 0x000fca00078e3cff */
[----:B------:R0:W2:Y:S01]  /*e140*/  @P0 LDG.E.U8 R89, desc[UR22][R6.64] ;  /* 0x0000001606590981 */ /* 0x0000a2000c1e1100 */
[----:B------:R-:W-:Y:S01]  /*e150*/  @!P2 IMAD.MOV R74, RZ, RZ, -R74 ;  /* 0x000000ffff4aa224 */ /* 0x000fe200078e0a4a */
[----:B------:R-:W-:Y:S02]  /*e160*/  ISETP.GT.U32.AND P2, PT, R3, R76, PT ;  /* 0x0000004c0300720c */ /* 0x000fe40003f44070 */
[----:B------:R-:W-:-:S11]  /*e170*/  SEL R92, R38, R92, !P6 ;  /* 0x0000005c265c7207 */ /* 0x000fd60007000000 */
[--C-:B------:R-:W-:Y:S01]  /*e180*/  @!P2 IMAD.IADD R76, R76, 0x1, -R3.reuse ;  /* 0x000000014c4ca824 */ /* 0x100fe200078e0a03 */
[----:B------:R-:W-:Y:S01]  /*e190*/  ISETP.GT.U32.AND P2, PT, R3, R78, PT ;  /* 0x0000004e0300720c */ /* 0x000fe20003f44070 */
[----:B------:R-:W-:Y:S01]  /*e1a0*/  IMAD R92, R92, UR4, RZ ;  /* 0x000000045c5c7c24 */ /* 0x000fe2000f8e02ff */
[----:B------:R-:W-:Y:S01]  /*e1b0*/  PRMT R82, RZ, 0x7610, R82 ;  /* 0x00007610ff527816 */ /* 0x000fe20000000052 */
[----:B------:R-:W1:Y:S10]  /*e1c0*/  LDCU UR4, c[0x0][0x3b0] ;  /* 0x00007600ff0477ac */ /* 0x000e740008000800 */
[----:B------:R-:W-:Y:S01]  /*e1d0*/  @!P2 IMAD.IADD R78, R78, 0x1, -R3 ;  /* 0x000000014e4ea824 */ /* 0x000fe200078e0a03 */
[----:B0-----:R-:W-:-:S04]  /*e1e0*/  IADD3 R6, P2, PT, R92, R2, RZ ;  /* 0x000000025c067210 */ /* 0x001fc80007f5e0ff */
[----:B------:R-:W-:-:S05]  /*e1f0*/  LEA.HI.X.SX32 R7, R92, R0, 0x1, P2 ;  /* 0x000000005c077211 */ /* 0x000fca00010f0eff */
[----:B------:R0:W3:Y:S01]  /*e200*/  @P0 LDG.E.U8 R82, desc[UR22][R6.64] ;  /* 0x0000001606520981 */ /* 0x0000e2000c1e1100 */
[----:B------:R-:W-:-:S03]  /*e210*/  ISETP.GT.U32.AND P3, PT, R3, R79, PT ;  /* 0x0000004f0300720c */ /* 0x000fc60003f64070 */
[----:B--2---:R2:W-:Y:S02]  /*e220*/  STL [R1+0x6f0], R89 ;  /* 0x0006f05901007387 */ /* 0x0045e40000100800 */
[----:B--2---:R-:W-:Y:S02]  /*e230*/  IMAD.MOV.U32 R89, RZ, RZ, R39 ;  /* 0x000000ffff597224 */ /* 0x004fe400078e0027 */
[----:B------:R-:W2:Y:S04]  /*e240*/  LDL R39, [R1+0xbac] ;  /* 0x000bac0001277983 */ /* 0x000ea80000100800 */
[----:B------:R-:W-:Y:S04]  /*e250*/  STL [R1+0x738], R6 ;  /* 0x0007380601007387 */ /* 0x000fe80000100800 */
[----:B------:R-:W2:Y:S01]  /*e260*/  LDL R92, [R1+0xbb4] ;  /* 0x000bb400015c7983 */ /* 0x000ea20000100800 */
[----:B------:R-:W-:Y:S01]  /*e270*/  @!P3 IMAD.IADD R79, R79, 0x1, -R3 ;  /* 0x000000014f4fb824 */ /* 0x000fe200078e0a03 */
[----:B------:R-:W-:Y:S01]  /*e280*/  ISETP.GT.U32.AND P3, PT, R3, R80, PT ;  /* 0x000000500300720c */ /* 0x000fe20003f64070 */
[----:B------:R-:W-:Y:S01]  /*e290*/  @!P1 IMAD.MOV R76, RZ, RZ, -R76 ;  /* 0x000000ffff4c9224 */ /* 0x000fe200078e0a4c */
[----:B------:R-:W-:-:S02]  /*e2a0*/  SEL R75, R38, R75, !P6 ;  /* 0x0000004b264b7207 */ /* 0x000fc40007000000 */
[----:B------:R-:W-:-:S09]  /*e2b0*/  ISETP.GE.AND P1, PT, R86, RZ, PT ;  /* 0x000000ff5600720c */ /* 0x000fd20003f26270 */
[----:B------:R-:W-:Y:S01]  /*e2c0*/  @!P3 IMAD.IADD R80, R80, 0x1, -R3 ;  /* 0x000000015050b824 */ /* 0x000fe200078e0a03 */
[----:B------:R-:W-:Y:S01]  /*e2d0*/  ISETP.GT.U32.AND P3, PT, R3, R78, PT ;  /* 0x0000004e0300720c */ /* 0x000fe20003f64070 */
[----:B------:R-:W-:Y:S01]  /*e2e0*/  IMAD R75, R75, UR5, RZ ;  /* 0x000000054b4b7c24 */ /* 0x000fe2000f8e02ff */
[----:B------:R-:W-:Y:S01]  /*e2f0*/  SEL R74, R38, R74, !P6 ;  /* 0x0000004a264a7207 */ /* 0x000fe20007000000 */
[----:B------:R0:W-:Y:S01]  /*e300*/  STL [R1+0x734], R7 ;  /* 0x0007340701007387 */ /* 0x0001e20000100800 */
[----:B------:R-:W-:Y:S01]  /*e310*/  ISETP.GT.U32.AND P2, PT, R3, R80, PT ;  /* 0x000000500300720c */ /* 0x000fe20003f44070 */
[----:B------:R-:W-:Y:S01]  /*e320*/  @!P1 IMAD.MOV R77, RZ, RZ, -R77 ;  /* 0x000000ffff4d9224 */ /* 0x000fe200078e0a4d */
[----:B------:R-:W-:Y:S01]  /*e330*/  PRMT R87, RZ, 0x7610, R87 ;  /* 0x00007610ff577816 */ /* 0x000fe20000000057 */
[----:B-1----:R-:W-:Y:S01]  /*e340*/  IMAD R74, R74, UR4, RZ ;  /* 0x000000044a4a7c24 */ /* 0x002fe2000f8e02ff */
[----:B------:R-:W4:Y:S01]  /*e350*/  LDL R86, [R1+0xba4] ;  /* 0x000ba40001567983 */ /* 0x000f220000100800 */
[----:B------:R-:W-:Y:S01]  /*e360*/  PRMT R73, RZ, 0x7610, R73 ;  /* 0x00007610ff497816 */ /* 0x000fe20000000049 */
[----:B------:R-:W1:Y:S03]  /*e370*/  LDCU UR4, c[0x0][0x3b0] ;  /* 0x00007600ff0477ac */ /* 0x000e660008000800 */
[----:B------:R-:W-:Y:S01]  /*e380*/  @!P3 IMAD.IADD R78, R78, 0x1, -R3 ;  /* 0x000000014e4eb824 */ /* 0x000fe200078e0a03 */
[C---:B0-----:R-:W-:Y:S01]  /*e390*/  IADD3 R7, P3, PT, R75.reuse, R2, RZ ;  /* 0x000000024b077210 */ /* 0x041fe20007f7e0ff */
[----:B---3--:R0:W-:Y:S01]  /*e3a0*/  STL [R1+0x6ec], R82 ;  /* 0x0006ec5201007387 */ /* 0x0081e20000100800 */
[----:B------:R-:W-:Y:S01]  /*e3b0*/  SEL R76, R38, R76, !P6 ;  /* 0x0000004c264c7207 */ /* 0x000fe20007000000 */
[----:B------:R-:W3:Y:S01]  /*e3c0*/  LDCU UR5, c[0x0][0x3b0] ;  /* 0x00007600ff0577ac */ /* 0x000ee20008000800 */
[----:B------:R-:W-:Y:S01]  /*e3d0*/  LEA.HI.X.SX32 R6, R75, R0, 0x1, P3 ;  /* 0x000000004b067211 */ /* 0x000fe200018f0eff */
[----:B------:R1:W-:Y:S01]  /*e3e0*/  STL [R1+0x758], R7 ;  /* 0x0007580701007387 */ /* 0x0003e20000100800 */
[----:B0-----:R-:W-:-:S02]  /*e3f0*/  IADD3 R82, P1, PT, R74, R2, RZ ;  /* 0x000000024a527210 */ /* 0x001fc40007f3e0ff */
[----:B-1----:R-:W-:-:S03]  /*e400*/  @P0 LOP3.LUT R7, R7, R6, RZ, 0x3c, !PT ;  /* 0x0000000607070212 */ /* 0x002fc600078e3cff */
[----:B------:R-:W-:Y:S04]  /*e410*/  STL [R1+0x778], R82 ;  /* 0x0007785201007387 */ /* 0x000fe80000100800 */
[----:B------:R0:W-:Y:S01]  /*e420*/  STL [R1+0x754], R6 ;  /* 0x0007540601007387 */ /* 0x0001e20000100800 */
[----:B------:R-:W-:Y:S01]  /*e430*/  @!P2 IMAD.IADD R80, R80, 0x1, -R3 ;  /* 0x000000015050a824 */ /* 0x000fe200078e0a03 */
[----:B0-----:R-:W-:-:S04]  /*e440*/  @P0 LOP3.LUT R6, R7, R6, RZ, 0x3c, !PT ;  /* 0x0000000607060212 */ /* 0x001fc800078e3cff */
[----:B------:R-:W-:-:S05]  /*e450*/  @P0 LOP3.LUT R7, R7, R6, RZ, 0x3c, !PT ;  /* 0x0000000607070212 */ /* 0x000fca00078e3cff */
[----:B------:R0:W3:Y:S02]  /*e460*/  @P0 LDG.E.U8 R87, desc[UR22][R6.64] ;  /* 0x0000001606570981 */ /* 0x0000e4000c1e1100 */
[----:B0-----:R-:W-:Y:S01]  /*e470*/  @P0 IMAD.MOV.U32 R6, RZ, RZ, R82 ;  /* 0x000000ffff060224 */ /* 0x001fe200078e0052 */
[----:B--2---:R-:W-:Y:S02]  /*e480*/  ISETP.GE.AND P2, PT, R92, RZ, PT ;  /* 0x000000ff5c00720c */ /* 0x004fe40003f46270 */
[----:B------:R-:W-:-:S05]  /*e490*/  LEA.HI.X.SX32 R92, R74, R0, 0x1, P1 ;  /* 0x000000004a5c7211 */ /* 0x000fca00008f0eff */
[----:B------:R-:W-:-:S05]  /*e4a0*/  @P0 IMAD.MOV.U32 R7, RZ, RZ, R92 ;  /* 0x000000ffff070224 */ /* 0x000fca00078e005c */
[----:B------:R-:W2:Y:S01]  /*e4b0*/  @P0 LDG.E.U8 R73, desc[UR22][R6.64] ;  /* 0x0000001606490981 */ /* 0x000ea2000c1e1100 */
[----:B------:R-:W-:Y:S01]  /*e4c0*/  ISETP.GE.AND P1, PT, R39, RZ, PT ;  /* 0x000000ff2700720c */ /* 0x000fe20003f26270 */
[----:B------:R-:W-:Y:S01]  /*e4d0*/  IMAD R76, R76, UR16, RZ ;  /* 0x000000104c4c7c24 */ /* 0x000fe2000f8e02ff */
[----:B------:R-:W-:Y:S01]  /*e4e0*/  PRMT R17, RZ, 0x7610, R17 ;  /* 0x00007610ff117816 */ /* 0x000fe20000000011 */
[----:B------:R-:W4:Y:S01]  /*e4f0*/  LDL.LU R39, [R1+0xf38] ;  /* 0x000f380001277983 */ /* 0x000f220000300800 */
[----:B------:R-:W-:Y:S01]  /*e500*/  @!P2 IMAD.MOV R79, RZ, RZ, -R79 ;  /* 0x000000ffff4fa224 */ /* 0x000fe200078e0a4f */
[----:B------:R-:W-:Y:S01]  /*e510*/  ISETP.GT.U32.AND P3, PT, R3, R81, PT ;  /* 0x000000510300720c */ /* 0x000fe20003f64070 */
[----:B------:R-:W0:Y:S01]  /*e520*/  LDCU UR16, c[0x0][0x3b0] ;  /* 0x00007600ff1077ac */ /* 0x000e220008000800 */
[----:B------:R-:W-:Y:S04]  /*e530*/  STL [R1+0x774], R92 ;  /* 0x0007745c01007387 */ /* 0x000fe80000100800 */
[----:B---3--:R1:W-:Y:S04]  /*e540*/  STL [R1+0x6e8], R87 ;  /* 0x0006e85701007387 */ /* 0x0083e80000100800 */
[----:B-1----:R-:W3:Y:S04]  /*e550*/  LDL R87, [R1+0xb9c] ;  /* 0x000b9c0001577983 */ /* 0x002ee80000100800 */
[----:B--2---:R1:W-:Y:S02]  /*e560*/  STL [R1+0x6e4], R73 ;  /* 0x0006e44901007387 */ /* 0x0043e40000100800 */
[----:B-1----:R-:W-:-:S04]  /*e570*/  IADD3 R73, P2, PT, R76, R2, RZ ;  /* 0x000000024c497210 */ /* 0x002fc80007f5e0ff */
[----:B------:R-:W-:Y:S01]  /*e580*/  LEA.HI.X.SX32 R6, R76, R0, 0x1, P2 ;  /* 0x000000004c067211 */ /* 0x000fe200010f0eff */
[----:B------:R-:W-:Y:S04]  /*e590*/  STL [R1+0x798], R73 ;  /* 0x0007984901007387 */ /* 0x000fe80000100800 */
[----:B------:R1:W-:Y:S01]  /*e5a0*/  STL [R1+0x794], R6 ;  /* 0x0007940601007387 */ /* 0x0003e20000100800 */
[----:B------:R-:W-:Y:S02]  /*e5b0*/  @P0 IMAD.MOV.U32 R7, RZ, RZ, R6 ;  /* 0x000000ffff070224 */ /* 0x000fe400078e0006 */
[----:B------:R-:W-:Y:S01]  /*e5c0*/  @!P3 IMAD.IADD R81, R81, 0x1, -R3 ;  /* 0x000000015151b824 */ /* 0x000fe200078e0a03 */
[----:B------:R-:W-:Y:S01]  /*e5d0*/  SEL R77, R38, R77, !P6 ;  /* 0x0000004d264d7207 */ /* 0x000fe20007000000 */
[----:B------:R-:W2:Y:S01]  /*e5e0*/  LDL R92, [R1+0xc14] ;  /* 0x000c1400015c7983 */ /* 0x000ea20000100800 */
[----:B-1----:R-:W-:-:S05]  /*e5f0*/  @P0 IMAD.MOV.U32 R6, RZ, RZ, R73 ;  /* 0x000000ffff060224 */ /* 0x002fca00078e0049 */
[----:B------:R-:W2:Y:S01]  /*e600*/  @P0 LDG.E.U8 R17, desc[UR22][R6.64] ;  /* 0x0000001606110981 */ /* 0x000ea2000c1e1100 */
[----:B----4-:R-:W-:Y:S01]  /*e610*/  ISETP.GE.AND P3, PT, R86, RZ, PT ;  /* 0x000000ff5600720c */ /* 0x010fe20003f66270 */
[----:B------:R-:W-:Y:S01]  /*e620*/  IMAD R77, R77, UR4, RZ ;  /* 0x000000044d4d7c24 */ /* 0x000fe2000f8e02ff */
[----:B------:R-:W-:Y:S01]  /*e630*/  PRMT R11, RZ, 0x7610, R11 ;  /* 0x00007610ff0b7816 */ /* 0x000fe2000000000b */
[----:B------:R-:W-:-:S10]  /*e640*/  @!P1 IMAD.MOV R78, RZ, RZ, -R78 ;  /* 0x000000ffff4e9224 */ /* 0x000fd400078e0a4e */
[----:B------:R-:W-:Y:S01]  /*e650*/  @!P3 IMAD.MOV R80, RZ, RZ, -R80 ;  /* 0x000000ffff50b224 */ /* 0x000fe200078e0a50 */
[----:B------:R-:W-:Y:S01]  /*e660*/  ISETP.GT.U32.AND P2, PT, R3, R83, PT ;  /* 0x000000530300720c */ /* 0x000fe20003f44070 */
[----:B------:R-:W1:Y:S01]  /*e670*/  LDCU UR4, c[0x0][0x3b0] ;  /* 0x00007600ff0477ac */ /* 0x000e620008000800 */
[----:B--2---:R2:W-:Y:S02]  /*e680*/  STL [R1+0x6d0], R17 ;  /* 0x0006d01101007387 */ /* 0x0045e40000100800 */
[----:B--2---:R-:W-:-:S04]  /*e690*/  IADD3 R17, P3, PT, R77, R2, RZ ;  /* 0x000000024d117210 */ /* 0x004fc80007f7e0ff */
[----:B------:R-:W-:Y:S01]  /*e6a0*/  LEA.HI.X.SX32 R73, R77, R0, 0x1, P3 ;  /* 0x000000004d497211 */ /* 0x000fe200018f0eff */
[----:B------:R-:W-:-:S04]  /*e6b0*/  @P0 IMAD.MOV.U32 R6, RZ, RZ, R17 ;  /* 0x000000ffff060224 */ /* 0x000fc800078e0011 */
[----:B------:R-:W-:-:S05]  /*e6c0*/  @P0 IMAD.MOV.U32 R7, RZ, RZ, R73 ;  /* 0x000000ffff070224 */ /* 0x000fca00078e0049 */
[----:B------:R2:W4:Y:S04]  /*e6d0*/  @P0 LDG.E.U8 R11, desc[UR22][R6.64] ;  /* 0x00000016060b0981 */ /* 0x000528000c1e1100 */
[----:B------:R-:W-:Y:S04]  /*e6e0*/  STL [R1+0x7b8], R17 ;  /* 0x0007b81101007387 */ /* 0x000fe80000100800 */
[----:B------:R-:W4:Y:S01]  /*e6f0*/  LDL R86, [R1+0xb94] ;  /* 0x000b940001567983 */ /* 0x000f220000100800 */
[----:B------:R-:W-:Y:S01]  /*e700*/  ISETP.GT.U32.AND P1, PT, R3, R81, PT ;  /* 0x000000510300720c */ /* 0x000fe20003f24070 */
[----:B------:R-:W-:Y:S01]  /*e710*/  @!P2 IMAD.IADD R83, R83, 0x1, -R3 ;  /* 0x000000015353a824 */ /* 0x000fe200078e0a03 */
[----:B---3--:R-:W-:-:S02]  /*e720*/  ISETP.GE.AND P2, PT, R87, RZ, PT ;  /* 0x000000ff5700720c */ /* 0x008fc40003f46270 */
[C---:B------:R-:W-:Y:S02]  /*e730*/  SEL R79, R38.reuse, R79, !P6 ;  /* 0x0000004f264f7207 */ /* 0x040fe40007000000 */
[----:B------:R-:W-:Y:S02]  /*e740*/  ISETP.GT.U32.AND P3, PT, R3, R83, PT ;  /* 0x000000530300720c */ /* 0x000fe40003f64070 */
[----:B------:R-:W-:Y:S01]  /*e750*/  SEL R78, R38, R78, !P6 ;  /* 0x0000004e264e7207 */ /* 0x000fe20007000000 */
[----:B------:R-:W-:Y:S01]  /*e760*/  IMAD R79, R79, UR5, RZ ;  /* 0x000000054f4f7c24 */ /* 0x000fe2000f8e02ff */
[----:B------:R3:W-:Y:S01]  /*e770*/  STL [R1+0x7b4], R73 ;  /* 0x0007b44901007387 */ /* 0x0007e20000100800 */
[----:B------:R-:W-:Y:S01]  /*e780*/  PRMT R72, RZ, 0x7610, R72 ;  /* 0x00007610ff487816 */ /* 0x000fe20000000048 */
[----:B------:R-:W0:Y:S01]  /*e790*/  LDCU UR5, c[0x0][0x3b0] ;  /* 0x00007600ff0577ac */ /* 0x000e220008000800 */
[----:B------:R-:W-:Y:S01]  /*e7a0*/  @!P1 IMAD.IADD R81, R81, 0x1, -R3 ;  /* 0x0000000151519824 */ /* 0x000fe200078e0a03 */
[----:B------:R-:W-:Y:S01]  /*e7b0*/  ISETP.GT.U32.AND P1, PT, R3, R84, PT ;  /* 0x000000540300720c */ /* 0x000fe20003f24070 */
[----:B-1----:R-:W-:Y:S01]  /*e7c0*/  IMAD R78, R78, UR4, RZ ;  /* 0x000000044e4e7c24 */ /* 0x002fe2000f8e02ff */
[----:B------:R-:W4:Y:S01]  /*e7d0*/  LDL R87, [R1+0xb8c] ;  /* 0x000b8c0001577983 */ /* 0x000f220000100800 */
[----:B------:R-:W-:Y:S01]  /*e7e0*/  @!P2 IMAD.MOV R81, RZ, RZ, -R81 ;  /* 0x000000ffff51a224 */ /* 0x000fe200078e0a51 */
[----:B------:R-:W-:Y:S01]  /*e7f0*/  SEL R80, R38, R80, !P6 ;  /* 0x0000005026507207 */ /* 0x000fe20007000000 */
[----:B------:R-:W-:Y:S01]  /*e800*/  @!P3 IMAD.IADD R83, R83, 0x1, -R3 ;  /* 0x000000015353b824 */ /* 0x000fe200078e0a03 */
[C---:B---3--:R-:W-:Y:S01]  /*e810*/  IADD3 R73, P2, PT, R79.reuse, R2, RZ ;  /* 0x000000024f497210 */ /* 0x048fe20007f5e0ff */
[----:B------:R-:W1:Y:S03]  /*e820*/  LDCU UR4, c[0x0][0x3b0] ;  /* 0x00007600ff0477ac */ /* 0x000e660008000800 */
[----:B------:R-:W-:-:S02]  /*e830*/  LEA.HI.X.SX32 R82, R79, R0, 0x1, P2 ;  /* 0x000000004f527211 */ /* 0x000fc400010f0eff */
[C---:B------:R-:W-:Y:S01]  /*e840*/  ISETP.GT.U32.AND P2, PT, R3.reuse, R85, PT ;  /* 0x000000550300720c */ /* 0x040fe20003f44070 */
[----:B------:R-:W-:Y:S02]  /*e850*/  @!P1 IMAD.IADD R84, R84, 0x1, -R3 ;  /* 0x0000000154549824 */ /* 0x000fe400078e0a03 */
[----:B--2---:R-:W-:Y:S02]  /*e860*/  @P0 IMAD.MOV.U32 R6, RZ, RZ, R73 ;  /* 0x000000ffff060224 */ /* 0x004fe400078e0049 */
[----:B------:R-:W-:Y:S01]  /*e870*/  @P0 IMAD.MOV.U32 R7, RZ, RZ, R82 ;  /* 0x000000ffff070224 */ /* 0x000fe200078e0052 */
[----:B------:R-:W-:Y:S02]  /*e880*/  ISETP.GT.U32.AND P1, PT, R3, R84, PT ;  /* 0x000000540300720c */ /* 0x000fe40003f24070 */
[----:B------:R-:W-:Y:S02]  /*e890*/  PRMT R10, RZ, 0x7610, R10 ;  /* 0x00007610ff0a7816 */ /* 0x000fe4000000000a */
[----:B------:R2:W3:Y:S01]  /*e8a0*/  @P0 LDG.E.U8 R72, desc[UR22][R6.64] ;  /* 0x0000001606480981 */ /* 0x0004e2000c1e1100 */
[----:B0-----:R-:W-:Y:S01]  /*e8b0*/  IMAD R80, R80, UR16, RZ ;  /* 0x0000001050507c24 */ /* 0x001fe2000f8e02ff */
[----:B------:R-:W-:Y:S01]  /*e8c0*/  PRMT R15, RZ, 0x7610, R15 ;  /* 0x00007610ff0f7816 */ /* 0x000fe2000000000f */
[--C-:B------:R-:W-:Y:S01]  /*e8d0*/  @!P2 IMAD.IADD R85, R85, 0x1, -R3.reuse ;  /* 0x000000015555a824 */ /* 0x100fe200078e0a03 */
[----:B----4-:R0:W-:Y:S05]  /*e8e0*/  STL [R1+0x6cc], R11 ;  /* 0x0006cc0b01007387 */ /* 0x0101ea0000100800 */
[----:B------:R-:W-:Y:S01]  /*e8f0*/  @!P1 IMAD.IADD R84, R84, 0x1, -R3 ;  /* 0x0000000154549824 */ /* 0x000fe200078e0a03 */
[----:B------:R-:W-:Y:S01]  /*e900*/  SEL R81, R38, R81, !P6 ;  /* 0x0000005126517207 */ /* 0x000fe20007000000 */
[----:B------:R-:W4:Y:S01]  /*e910*/  LDCU UR16, c[0x0][0x3b0] ;  /* 0x00007600ff1077ac */ /* 0x000f220008000800 */
[----:B0-----:R-:W-:-:S04]  /*e920*/  IADD3 R11, P3, PT, R78, R2, RZ ;  /* 0x000000024e0b7210 */ /* 0x001fc80007f7e0ff */
[----:B------:R-:W-:Y:S01]  /*e930*/  LEA.HI.X.SX32 R17, R78, R0, 0x1, P3 ;  /* 0x000000004e117211 */ /* 0x000fe200018f0eff */
[----:B--2---:R-:W-:-:S04]  /*e940*/  @P0 IMAD.MOV.U32 R6, RZ, RZ, R11 ;  /* 0x000000ffff060224 */ /* 0x004fc800078e000b */
[----:B------:R-:W-:Y:S01]  /*e950*/  @P0 IMAD.MOV.U32 R7, RZ, RZ, R17 ;  /* 0x000000ffff070224 */ /* 0x000fe200078e0011 */
[----:B------:R-:W-:Y:S04]  /*e960*/  STL [R1+0x7d8], R73 ;  /* 0x0007d84901007387 */ /* 0x000fe80000100800 */
[----:B------:R0:W2:Y:S01]  /*e970*/  @P0 LDG.E.U8 R10, desc[UR22][R6.64] ;  /* 0x00000016060a0981 */ /* 0x0000a2000c1e1100 */
[----:B------:R-:W-:-:S03]  /*e980*/  ISETP.GE.AND P1, PT, R86, RZ, PT ;  /* 0x000000ff5600720c */ /* 0x000fc60003f26270 */
[----:B------:R1:W-:Y:S01]  /*e990*/  STL [R1+0x7f8], R11 ;  /* 0x0007f80b01007387 */ /* 0x0003e20000100800 */
[----:B0-----:R-:W-:-:S03]  /*e9a0*/  IADD3 R6, P2, PT, R80, R2, RZ ;  /* 0x0000000250067210 */ /* 0x001fc60007f5e0ff */
[----:B------:R0:W-:Y:S01]  /*e9b0*/  STL [R1+0x7d4], R82 ;  /* 0x0007d45201007387 */ /* 0x0001e20000100800 */
[----:B------:R-:W-:-:S03]  /*e9c0*/  LEA.HI.X.SX32 R7, R80, R0, 0x1, P2 ;  /* 0x0000000050077211 */ /* 0x000fc600010f0eff */
[----:B------:R0:W-:Y:S04]  /*e9d0*/  STL [R1+0x7f4], R17 ;  /* 0x0007f41101007387 */ /* 0x0001e80000100800 */
[----:B------:R-:W4:Y:S04]  /*e9e0*/  LDL R86, [R1+0xb84] ;  /* 0x000b840001567983 */ /* 0x000f280000100800 */
[----:B-1----:R-:W4:Y:S04]  /*e9f0*/  LDL.LU R11, [R1+0x68] ;  /* 0x00006800010b7983 */ /* 0x002f280000300800 */
[----:B------:R-:W4:Y:S01]  /*ea00*/  @P0 LDG.E.U8 R15, desc[UR22][R6.64] ;  /* 0x00000016060f0981 */ /* 0x000f22000c1e1100 */
[----:B------:R-:W-:Y:S01]  /*ea10*/  ISETP.GE.AND P3, PT, R92, RZ, PT ;  /* 0x000000ff5c00720c */ /* 0x000fe20003f66270 */
[----:B------:R-:W-:-:S02]  /*ea20*/  IMAD R81, R81, UR17, RZ ;  /* 0x0000001151517c24 */ /* 0x000fc4000f8e02ff */
[----:B0-----:R-:W4:Y:S01]  /*ea30*/  LDL.LU R82, [R1+0x1ec] ;  /* 0x0001ec0001527983 */ /* 0x001f220000300800 */
[----:B------:R-:W-:-:S03]  /*ea40*/  @!P1 IMAD.MOV R83, RZ, RZ, -R83 ;  /* 0x000000ffff539224 */ /* 0x000fc600078e0a53 */
[----:B------:R-:W-:Y:S04]  /*ea50*/  STL [R1+0x818], R6 ;  /* 0x0008180601007387 */ /* 0x000fe80000100800 */
[----:B------:R-:W-:Y:S01]  /*ea60*/  STL [R1+0x814], R7 ;  /* 0x0008140701007387 */ /* 0x000fe20000100800 */
[----:B------:R-:W-:-:S03]  /*ea70*/  PRMT R9, RZ, 0x7610, R9 ;  /* 0x00007610ff097816 */ /* 0x000fc60000000009 */
[----:B--2---:R0:W-:Y:S04]  /*ea80*/  STL [R1+0x6c4], R10 ;  /* 0x0006c40a01007387 */ /* 0x0041e80000100800 */
[----:B------:R-:W2:Y:S01]  /*ea90*/  LDL R17, [R1+0xce4] ;  /* 0x000ce40001117983 */ /* 0x000ea20000100800 */
[----:B0-----:R-:W-:-:S03]  /*eaa0*/  IADD3 R10, P1, PT, R81, R2, RZ ;  /* 0x00000002510a7210 */ /* 0x001fc60007f3e0ff */
[----:B---3--:R-:W-:Y:S04]  /*eab0*/  STL [R1+0x6c8], R72 ;  /* 0x0006c84801007387 */ /* 0x008fe80000100800 */
[----:B------:R-:W-:Y:S01]  /*eac0*/  STL [R1+0x838], R10 ;  /* 0x0008380a01007387 */ /* 0x000fe20000100800 */
[----:B----4-:R-:W-:Y:S01]  /*ead0*/  @!P3 IMAD.MOV R11, RZ, RZ, -R11 ;  /* 0x000000ffff0bb224 */ /* 0x010fe200078e0a0b */
[----:B------:R-:W-:Y:S02]  /*eae0*/  ISETP.GE.AND P3, PT, R87, RZ, PT ;  /* 0x000000ff5700720c */ /* 0x000fe40003f66270 */
[----:B------:R-:W3:Y:S04]  /*eaf0*/  LDL R87, [R1+0xc20] ;  /* 0x000c200001577983 */ /* 0x000ee80000100800 */
[----:B------:R0:W-:Y:S01]  /*eb00*/  STL [R1+0x6b0], R15 ;  /* 0x0006b00f01007387 */ /* 0x0001e20000100800 */
[----:B------:R-:W-:Y:S01]  /*eb10*/  @P0 IMAD.MOV.U32 R6, RZ, RZ, R10 ;  /* 0x000000ffff060224 */ /* 0x000fe200078e000a */
[----:B0-----:R-:W-:-:S05]  /*eb20*/  LEA.HI.X.SX32 R15, R81, R0, 0x1, P1 ;  /* 0x00000000510f7211 */ /* 0x001fca00008f0eff */
[----:B------:R-:W-:-:S05]  /*eb30*/  @P0 IMAD.MOV.U32 R7, RZ, RZ, R15 ;  /* 0x000000ffff070224 */ /* 0x000fca00078e000f */
[----:B------:R0:W4:Y:S01]  /*eb40*/  @P0 LDG.E.U8 R9, desc[UR22][R6.64] ;  /* 0x0000001606090981 */ /* 0x000122000c1e1100 */
[C---:B------:R-:W-:Y:S01]  /*eb50*/  ISETP.GT.U32.AND P2, PT, R3.reuse, R85, PT ;  /* 0x000000550300720c */ /* 0x040fe20003f44070 */
[----:B------:R-:W-:Y:S01]  /*eb60*/  @!P3 IMAD.MOV R84, RZ, RZ, -R84 ;  /* 0x000000ffff54b224 */ /* 0x000fe200078e0a54 */
[----:B------:R-:W-:Y:S02]  /*eb70*/  ISETP.GT.U32.AND P3, PT, R3, R61, PT ;  /* 0x0000003d0300720c */ /* 0x000fe40003f64070 */
[C---:B------:R-:W-:Y:S02]  /*eb80*/  SEL R83, R38.reuse, R83, !P6 ;  /* 0x0000005326537207 */ /* 0x040fe40007000000 */
[----:B------:R-:W-:Y:S01]  /*eb90*/  SEL R84, R38, R84, !P6 ;  /* 0x0000005426547207 */ /* 0x000fe20007000000 */
[----:B------:R-:W-:Y:S02]  /*eba0*/  STL [R1+0x834], R15 ;  /* 0x0008340f01007387 */ /* 0x000fe40000100800 */
[----:B------:R-:W-:Y:S01]  /*ebb0*/  IMAD R83, R83, UR4, RZ ;  /* 0x0000000453537c24 */ /* 0x000fe2000f8e02ff */
[----:B------:R-:W-:Y:S01]  /*ebc0*/  ISETP.GE.AND P1, PT, R86, RZ, PT ;  /* 0x000000ff5600720c */ /* 0x000fe20003f26270 */
[----:B------:R-:W-:Y:S01]  /*ebd0*/  IMAD R84, R84, UR5, RZ ;  /* 0x0000000554547c24 */ /* 0x000fe2000f8e02ff */
[----:B------:R-:W2:Y:S01]  /*ebe0*/  LDL R72, [R1+0xd44] ;  /* 0x000d440001487983 */ /* 0x000ea20000100800 */
[--C-:B------:R-:W-:Y:S01]  /*ebf0*/  @!P2 IMAD.IADD R85, R85, 0x1, -R3.reuse ;  /* 0x000000015555a824 */ /* 0x100fe200078e0a03 */
[----:B0-----:R-:W-:Y:S01]  /*ec00*/  IADD3 R6, P2, PT, R83, R2, RZ ;  /* 0x0000000253067210 */ /* 0x001fe20007f5e0ff */
[----:B------:R-:W-:Y:S01]  /*ec10*/  @!P3 IMAD.IADD R61, R61, 0x1, -R3 ;  /* 0x000000013d3db824 */ /* 0x000fe200078e0a03 */
[----:B------:R-:W2:Y:S01]  /*ec20*/  LDL R73, [R1+0xd60] ;  /* 0x000d600001497983 */ /* 0x000ea20000100800 */
[----:B------:R-:W-:Y:S01]  /*ec30*/  PRMT R13, RZ, 0x7610, R13 ;  /* 0x00007610ff0d7816 */ /* 0x000fe2000000000d */
[----:B------:R-:W0:Y:S02]  /*ec40*/  LDCU UR4, c[0x0][0x3b0] ;  /* 0x00007600ff0477ac */ /* 0x000e240008000800 */
[----:B------:R-:W2:Y:S01]  /*ec50*/  LDL.LU R86, [R1+0x1e4] ;  /* 0x0001e40001567983 */ /* 0x000ea20000300800 */
[----:B------:R-:W-:Y:S01]  /*ec60*/  LEA.HI.X.SX32 R7, R83, R0, 0x1, P2 ;  /* 0x0000000053077211 */ /* 0x000fe200010f0eff */
[----:B------:R-:W1:Y:S01]  /*ec70*/  LDCU UR5, c[0x0][0x3b0] ;  /* 0x00007600ff0577ac */ /* 0x000e620008000800 */
[----:B------:R-:W-:-:S03]  /*ec80*/  PRMT R8, RZ, 0x7610, R8 ;  /* 0x00007610ff087816 */ /* 0x000fc60000000008 */
[----:B------:R0:W2:Y:S04]  /*ec90*/  @P0 LDG.E.U8 R13, desc[UR22][R6.64] ;  /* 0x00000016060d0981 */ /* 0x0000a8000c1e1100 */
[----:B----4-:R4:W-:Y:S04]  /*eca0*/  STL [R1+0x6ac], R9 ;  /* 0x0006ac0901007387 */ /* 0x0109e80000100800 */
[----:B------:R0:W-:Y:S01]  /*ecb0*/  STL [R1+0x850], R6 ;  /* 0x0008500601007387 */ /* 0x0001e20000100800 */
[----:B----4-:R-:W-:-:S04]  /*ecc0*/  IADD3 R9, P3, PT, R84, R2, RZ ;  /* 0x0000000254097210 */ /* 0x010fc80007f7e0ff */
[----:B------:R-:W-:Y:S01]  /*ecd0*/  LEA.HI.X.SX32 R10, R84, R0, 0x1, P3 ;  /* 0x00000000540a7211 */ /* 0x000fe200018f0eff */
[----:B------:R-:W-:Y:S01]  /*ece0*/  STL [R1+0x868], R9 ;  /* 0x0008680901007387 */ /* 0x000fe20000100800 */
[----:B0-----:R-:W-:-:S03]  /*ecf0*/  @P0 IMAD.MOV.U32 R6, RZ, RZ, R9 ;  /* 0x000000ffff060224 */ /* 0x001fc600078e0009 */
[----:B------:R0:W-:Y:S04]  /*ed00*/  STL [R1+0x84c], R7 ;  /* 0x00084c0701007387 */ /* 0x0001e80000100800 */
[----:B------:R-:W-:Y:S04]  /*ed10*/  STL [R1+0x864], R10 ;  /* 0x0008640a01007387 */ /* 0x000fe80000100800 */
[----:B------:R-:W4:Y:S01]  /*ed20*/  LDL.LU R15, [R1+0x7c] ;  /* 0x00007c00010f7983 */ /* 0x000f220000300800 */
[----:B0-----:R-:W-:-:S05]  /*ed30*/  @P0 IMAD.MOV.U32 R7, RZ, RZ, R10 ;  /* 0x000000ffff070224 */ /* 0x001fca00078e000a */
[----:B------:R0:W4:Y:S04]  /*ed40*/  @P0 LDG.E.U8 R8, desc[UR22][R6.64] ;  /* 0x0000001606080981 */ /* 0x000128000c1e1100 */
[----:B------:R-:W4:Y:S01]  /*ed50*/  LDL.LU R7, [R1+0x70] ;  /* 0x0000700001077983 */ /* 0x000f220000300800 */
[----:B------:R-:W-:Y:S01]  /*ed60*/  @!P1 IMAD.MOV R85, RZ, RZ, -R85 ;  /* 0x000000ffff559224 */ /* 0x000fe200078e0a55 */
[----:B--2---:R-:W-:Y:S02]  /*ed70*/  ISETP.GE.AND P1, PT, R17, RZ, PT ;  /* 0x000000ff1100720c */ /* 0x004fe40003f26270 */
[----:B---3--:R-:W-:Y:S02]  /*ed80*/  ISETP.GE.AND P3, PT, R87, RZ, PT ;  /* 0x000000ff5700720c */ /* 0x008fe40003f66270 */
[C---:B------:R-:W-:Y:S01]  /*ed90*/  SEL R85, R38.reuse, R85, !P6 ;  /* 0x0000005526557207 */ /* 0x040fe20007000000 */
[----:B------:R-:W2:Y:S01]  /*eda0*/  LDL R87, [R1+0xc80] ;  /* 0x000c800001577983 */ /* 0x000ea20000100800 */
[----:B0-----:R-:W-:-:S03]  /*edb0*/  SEL R6, R38, R48, !P6 ;  /* 0x0000003026067207 */ /* 0x001fc60007000000 */
[----:B------:R-:W-:Y:S01]  /*edc0*/  IMAD R85, R85, UR16, RZ ;  /* 0x0000001055557c24 */ /* 0x000fe2000f8e02ff */
[----:B------:R-:W-:Y:S01]  /*edd0*/  PRMT R70, RZ, 0x7610, R70 ;  /* 0x00007610ff467816 */ /* 0x000fe20000000046 */
[----:B------:R-:W-:Y:S01]  /*ede0*/  IMAD R6, R6, UR9, RZ ;  /* 0x0000000906067c24 */ /* 0x000fe2000f8e02ff */
[----:B------:R-:W-:Y:S01]  /*edf0*/  PRMT R12, RZ, 0x7610, R12 ;  /* 0x00007610ff0c7816 */ /* 0x000fe2000000000c */
[----:B------:R-:W0:Y:S01]  /*ee00*/  LDCU UR16, c[0x0][0x3b0] ;  /* 0x00007600ff1077ac */ /* 0x000e220008000800 */
[----:B----4-:R-:W-:Y:S01]  /*ee10*/  @!P1 IMAD.MOV R15, RZ, RZ, -R15 ;  /* 0x000000ffff0f9224 */ /* 0x010fe200078e0a0f */
[----:B------:R3:W-:Y:S04]  /*ee20*/  STL [R1+0x6a4], R8 ;  /* 0x0006a40801007387 */ /* 0x0007e80000100800 */
[----:B------:R4:W-:Y:S01]  /*ee30*/  STL [R1+0x6a8], R13 ;  /* 0x0006a80d01007387 */ /* 0x0009e20000100800 */
[-C--:B---3--:R-:W-:Y:S01]  /*ee40*/  IADD3 R8, P1, PT, R85, R2.reuse, RZ ;  /* 0x0000000255087210 */ /* 0x088fe20007f3e0ff */
[----:B------:R-:W-:Y:S01]  /*ee50*/  @!P3 IMAD.MOV R7, RZ, RZ, -R7 ;  /* 0x000000ffff07b224 */ /* 0x000fe200078e0a07 */
[----:B----4-:R-:W-:-:S02]  /*ee60*/  IADD3 R13, P3, PT, R6, R2, RZ ;  /* 0x00000002060d7210 */ /* 0x010fc40007f7e0ff */
[-C--:B------:R-:W-:Y:S02]  /*ee70*/  LEA.HI.X.SX32 R9, R85, R0.reuse, 0x1, P1 ;  /* 0x0000000055097211 */ /* 0x080fe400008f0eff */
[----:B------:R-:W-:Y:S01]  /*ee80*/  LEA.HI.X.SX32 R17, R6, R0, 0x1, P3 ;  /* 0x0000000006117211 */ /* 0x000fe200018f0eff */
[----:B------:R3:W-:Y:S04]  /*ee90*/  STL [R1+0x880], R8 ;  /* 0x0008800801007387 */ /* 0x0007e80000100800 */
[----:B------:R-:W-:Y:S04]  /*eea0*/  STL [R1+0x1fc], R13 ;  /* 0x0001fc0d01007387 */ /* 0x000fe80000100800 */
[----:B------:R4:W-:Y:S04]  /*eeb0*/  STL [R1+0x87c], R9 ;  /* 0x00087c0901007387 */ /* 0x0009e80000100800 */
[----:B------:R3:W2:Y:S04]  /*eec0*/  @P0 LDG.E.U8 R70, desc[UR22][R8.64] ;  /* 0x0000001608460981 */ /* 0x0006a8000c1e1100 */
[----:B------:R-:W-:Y:S04]  /*eed0*/  STL [R1+0x1f8], R17 ;  /* 0x0001f81101007387 */ /* 0x000fe80000100800 */
[----:B------:R-:W2:Y:S01]  /*eee0*/  LDL.LU R6, [R1+0x80] ;  /* 0x0000800001067983 */ /* 0x000ea20000300800 */
[----:B---3--:R-:W-:-:S02]  /*eef0*/  @P0 IMAD.MOV.U32 R8, RZ, RZ, R13 ;  /* 0x000000ffff080224 */ /* 0x008fc400078e000d */
[----:B----4-:R-:W-:Y:S01]  /*ef00*/  @P0 IMAD.MOV.U32 R9, RZ, RZ, R17 ;  /* 0x000000ffff090224 */ /* 0x010fe200078e0011 */
[----:B------:R-:W-:Y:S01]  /*ef10*/  ISETP.GE.AND P1, PT, R72, RZ, PT ;  /* 0x000000ff4800720c */ /* 0x000fe20003f26270 */
[----:B------:R-:W3:Y:S04]  /*ef20*/  LDL.LU R92, [R1+0x1e0] ;  /* 0x0001e000015c7983 */ /* 0x000ee80000300800 */
[----:B------:R-:W4:Y:S01]  /*ef30*/  @P0 LDG.E.U8 R12, desc[UR22][R8.64] ;  /* 0x00000016080c0981 */ /* 0x000f22000c1e1100 */
[----:B------:R-:W-:-:S05]  /*ef40*/  SEL R10, R38, R47, !P6 ;  /* 0x0000002f260a7207 */ /* 0x000fca0007000000 */
[----:B------:R-:W-:Y:S01]  /*ef50*/  IMAD R10, R10, UR9, RZ ;  /* 0x000000090a0a7c24 */ /* 0x000fe2000f8e02ff */
[----:B------:R-:W3:Y:S01]  /*ef60*/  LDL.LU R9, [R1+0x84] ;  /* 0x0000840001097983 */ /* 0x000ee20000300800 */
[----:B------:R-:W-:-:S03]  /*ef70*/  PRMT R5, RZ, 0x7610, R5 ;  /* 0x00007610ff057816 */ /* 0x000fc60000000005 */
[----:B--2---:R2:W-:Y:S01]  /*ef80*/  STL [R1+0x690], R70 ;  /* 0x0006904601007387 */ /* 0x0045e20000100800 */
[----:B------:R-:W-:-:S03]  /*ef90*/  @!P1 IMAD.MOV R6, RZ, RZ, -R6 ;  /* 0x000000ffff069224 */ /* 0x000fc600078e0a06 */
[----:B--2---:R-:W2:Y:S04]  /*efa0*/  LDL R70, [R1+0xbf4] ;  /* 0x000bf40001467983 */ /* 0x004ea80000100800 */
[----:B----4-:R4:W-:Y:S02]  /*efb0*/  STL [R1+0x68c], R12 ;  /* 0x00068c0c01007387 */ /* 0x0109e40000100800 */
[----:B----4-:R-:W-:-:S04]  /*efc0*/  IADD3 R12, P1, PT, R10, R2, RZ ;  /* 0x000000020a0c7210 */ /* 0x010fc80007f3e0ff */
[----:B------:R-:W-:-:S05]  /*efd0*/  LEA.HI.X.SX32 R13, R10, R0, 0x1, P1 ;  /* 0x000000000a0d7211 */ /* 0x000fca00008f0eff */
[----:B------:R4:W2:Y:S01]  /*efe0*/  @P0 LDG.E.U8 R5, desc[UR22][R12.64] ;  /* 0x000000160c050981 */ /* 0x0008a2000c1e1100 */
[C---:B------:R-:W-:Y:S02]  /*eff0*/  SEL R10, R38.reuse, R42, !P6 ;  /* 0x0000002a260a7207 */ /* 0x040fe40007000000 */
[----:B------:R-:W-:Y:S01]  /*f000*/  SEL R8, R38, R39, !P6 ;  /* 0x0000002726087207 */ /* 0x000fe20007000000 */
[----:B------:R4:W-:Y:S04]  /*f010*/  STL [R1+0x21c], R12 ;  /* 0x00021c0c01007387 */ /* 0x0009e80000100800 */
[----:B------:R0:W-:Y:S01]  /*f020*/  STL [R1+0x218], R13 ;  /* 0x0002180d01007387 */ /* 0x0001e20000100800 */
[----:B----4-:R-:W-:Y:S02]  /*f030*/  IMAD R12, R10, UR9, RZ ;  /* 0x000000090a0c7c24 */ /* 0x010fe4000f8e02ff */
[----:B------:R-:W-:Y:S01]  /*f040*/  IMAD R10, R8, UR9, RZ ;  /* 0x00000009080a7c24 */ /* 0x000fe2000f8e02ff */
[----:B0-----:R-:W4:Y:S01]  /*f050*/  LDL R13, [R1+0xc6c] ;  /* 0x000c6c00010d7983 */ /* 0x001f220000100800 */
[----:B------:R-:W-:-:S02]  /*f060*/  ISETP.GT.U32.AND P2, PT, R3, R82, PT ;  /* 0x000000520300720c */ /* 0x000fc40003f44070 */
[----:B------:R-:W-:-:S11]  /*f070*/  ISETP.GE.AND P3, PT, R73, RZ, PT ;  /* 0x000000ff4900720c */ /* 0x000fd60003f66270 */
[--C-:B------:R-:W-:Y:S01]  /*f080*/  @!P2 IMAD.IADD R82, R82, 0x1, -R3.reuse ;  /* 0x000000015252a824 */ /* 0x100fe200078e0a03 */
[C---:B------:R-:W-:Y:S01]  /*f090*/  ISETP.GT.U32.AND P2, PT, R3.reuse, R86, PT ;  /* 0x000000560300720c */ /* 0x040fe20003f44070 */
[----:B--2---:R0:W-:Y:S04]  /*f0a0*/  STL [R1+0x688], R5 ;  /* 0x0006880501007387 */ /* 0x0041e80000100800 */
[----:B0-----:R-:W2:Y:S04]  /*f0b0*/  LDL.LU R5, [R1+0x1d8] ;  /* 0x0001d80001057983 */ /* 0x001ea80000300800 */
[----:B------:R-:W2:Y:S04]  /*f0c0*/  LDL.LU R8, [R1+0xe8] ;  /* 0x0000e80001087983 */ /* 0x000ea80000300800 */
[----:B------:R-:W-:Y:S01]  /*f0d0*/  @!P2 IMAD.IADD R86, R86, 0x1, -R3 ;  /* 0x000000015656a824 */ /* 0x000fe200078e0a03 */
[----:B------:R-:W-:Y:S01]  /*f0e0*/  ISETP.GT.U32.AND P2, PT, R3, R82, PT ;  /* 0x000000520300720c */ /* 0x000fe20003f44070 */
[----:B---3--:R-:W-:Y:S01]  /*f0f0*/  @!P3 IMAD.MOV R9, RZ, RZ, -R9 ;  /* 0x000000ffff09b224 */ /* 0x008fe200078e0a09 */
[----:B------:R-:W-:Y:S01]  /*f100*/  ISETP.GE.AND P1, PT, R87, RZ, PT ;  /* 0x000000ff5700720c */ /* 0x000fe20003f26270 */
[----:B------:R-:W3:Y:S01]  /*f110*/  LDL R73, [R1+0xd80] ;  /* 0x000d800001497983 */ /* 0x000ee20000100800 */
[----:B------:R-:W-:-:S03]  /*f120*/  ISETP.GT.U32.AND P3, PT, R3, R86, PT ;  /* 0x000000560300720c */ /* 0x000fc60003f64070 */
[----:B------:R-:W3:Y:S06]  /*f130*/  LDL R87, [R1+0xcc8] ;  /* 0x000cc80001577983 */ /* 0x000eec0000100800 */
[----:B------:R-:W-:Y:S01]  /*f140*/  @!P2 IMAD.IADD R82, R82, 0x1, -R3 ;  /* 0x000000015252a824 */ /* 0x000fe200078e0a03 */
[----:B------:R-:W-:-:S03]  /*f150*/  IADD3 R72, P2, PT, R12, R2, RZ ;  /* 0x000000020c487210 */ /* 0x000fc60007f5e0ff */
[----:B------:R-:W-:Y:S01]  /*f160*/  @!P3 IMAD.IADD R86, R86, 0x1, -R3 ;  /* 0x000000015656b824 */ /* 0x000fe200078e0a03 */
[----:B------:R-:W-:Y:S02]  /*f170*/  IADD3 R17, P3, PT, R10, R2, RZ ;  /* 0x000000020a117210 */ /* 0x000fe40007f7e0ff */
[----:B------:R-:W-:Y:S01]  /*f180*/  LEA.HI.X.SX32 R12, R12, R0, 0x1, P2 ;  /* 0x000000000c0c7211 */ /* 0x000fe200010f0eff */
[----:B------:R-:W-:Y:S01]  /*f190*/  STL [R1+0x23c], R72 ;  /* 0x00023c4801007387 */ /* 0x000fe20000100800 */
[----:B------:R-:W-:-:S03]  /*f1a0*/  PRMT R14, RZ, 0x7610, R14 ;  /* 0x00007610ff0e7816 */ /* 0x000fc6000000000e */
[----:B------:R-:W-:Y:S04]  /*f1b0*/  STL [R1+0x25c], R17 ;  /* 0x00025c1101007387 */ /* 0x000fe80000100800 */
[----:B------:R0:W-:Y:S01]  /*f1c0*/  STL [R1+0x238], R12 ;  /* 0x0002380c01007387 */ /* 0x0001e20000100800 */
[----:B--2---:R-:W-:Y:S01]  /*f1d0*/  @!P1 IMAD.MOV R8, RZ, RZ, -R8 ;  /* 0x000000ffff089224 */ /* 0x004fe200078e0a08 */
[----:B----4-:R-:W-:Y:S01]  /*f1e0*/  ISETP.GE.AND P1, PT, R13, RZ, PT ;  /* 0x000000ff0d00720c */ /* 0x010fe20003f26270 */
[----:B------:R-:W-:Y:S02]  /*f1f0*/  @P0 IMAD.MOV.U32 R13, RZ, RZ, R12 ;  /* 0x000000ffff0d0224 */ /* 0x000fe400078e000c */
[----:B0-----:R-:W-:-:S05]  /*f200*/  @P0 IMAD.MOV.U32 R12, RZ, RZ, R72 ;  /* 0x000000ffff0c0224 */ /* 0x001fca00078e0048 */
[----:B------:R0:W2:Y:S01]  /*f210*/  @P0 LDG.E.U8 R14, desc[UR22][R12.64] ;  /* 0x000000160c0e0981 */ /* 0x0000a2000c1e1100 */
[----:B------:R-:W-:Y:S02]  /*f220*/  LEA.HI.X.SX32 R10, R10, R0, 0x1, P3 ;  /* 0x000000000a0a7211 */ /* 0x000fe400018f0eff */
[----:B------:R-:W-:-:S03]  /*f230*/  PRMT R16, RZ, 0x7610, R16 ;  /* 0x00007610ff107816 */ /* 0x000fc60000000010 */
[----:B------:R4:W-:Y:S01]  /*f240*/  STL [R1+0x258], R10 ;  /* 0x0002580a01007387 */ /* 0x0009e20000100800 */
[----:B0-----:R-:W-:Y:S02]  /*f250*/  @P0 IMAD.MOV.U32 R12, RZ, RZ, R17 ;  /* 0x000000ffff0c0224 */ /* 0x001fe400078e0011 */
[----:B------:R-:W-:-:S05]  /*f260*/  @P0 IMAD.MOV.U32 R13, RZ, RZ, R10 ;  /* 0x000000ffff0d0224 */ /* 0x000fca00078e000a */
[----:B------:R0:W3:Y:S04]  /*f270*/  @P0 LDG.E.U8 R16, desc[UR22][R12.64] ;  /* 0x000000160c100981 */ /* 0x0000e8000c1e1100 */
[----:B--2---:R2:W-:Y:S04]  /*f280*/  STL [R1+0x684], R14 ;  /* 0x0006840e01007387 */ /* 0x0045e80000100800 */
[----:B----4-:R-:W4:Y:S04]  /*f290*/  LDL.LU R10, [R1+0x108] ;  /* 0x00010800010a7983 */ /* 0x010f280000300800 */
[----:B------:R-:W4:Y:S01]  /*f2a0*/  LDL.LU R12, [R1+0x12c] ;  /* 0x00012c00010c7983 */ /* 0x000f220000300800 */
[----:B------:R-:W-:-:S02]  /*f2b0*/  ISETP.GE.AND P3, PT, R70, RZ, PT ;  /* 0x000000ff4600720c */ /* 0x000fc40003f66270 */
[C---:B--2---:R-:W-:Y:S01]  /*f2c0*/  SEL R14, R38.reuse, R36, !P6 ;  /* 0x00000024260e7207 */ /* 0x044fe20007000000 */
[----:B------:R-:W2:Y:S01]  /*f2d0*/  LDL R72, [R1+0xcc4] ;  /* 0x000cc40001487983 */ /* 0x000ea20000100800 */
[----:B0-----:R-:W-:-:S03]  /*f2e0*/  SEL R13, R38, R35, !P6 ;  /* 0x00000023260d7207 */ /* 0x001fc60007000000 */
[----:B------:R-:W-:Y:S02]  /*f2f0*/  IMAD R14, R14, UR9, RZ ;  /* 0x000000090e0e7c24 */ /* 0x000fe4000f8e02ff */
[----:B------:R-:W-:Y:S01]  /*f300*/  IMAD R13, R13, UR9, RZ ;  /* 0x000000090d0d7c24 */ /* 0x000fe2000f8e02ff */
[----:B---3--:R0:W-:Y:S01]  /*f310*/  STL [R1+0x670], R16 ;  /* 0x0006701001007387 */ /* 0x0081e20000100800 */
[----:B------:R-:W-:Y:S02]  /*f320*/  PRMT R45, RZ, 0x7610, R45 ;  /* 0x00007610ff2d7816 */ /* 0x000fe4000000002d */
[----:B------:R-:W-:Y:S01]  /*f330*/  PRMT R58, RZ, 0x7610, R58 ;  /* 0x00007610ff3a7816 */ /* 0x000fe2000000003a */
[----:B----4-:R-:W-:Y:S01]  /*f340*/  @!P1 IMAD.MOV R10, RZ, RZ, -R10 ;  /* 0x000000ffff0a9224 */ /* 0x010fe200078e0a0a */
[-C--:B0-----:R-:W-:Y:S01]  /*f350*/  IADD3 R16, P1, PT, R14, R2.reuse, RZ ;  /* 0x000000020e107210 */ /* 0x081fe20007f3e0ff */
[----:B------:R-:W-:Y:S01]  /*f360*/  @!P3 IMAD.MOV R12, RZ, RZ, -R12 ;  /* 0x000000ffff0cb224 */ /* 0x000fe200078e0a0c */
[----:B------:R-:W-:-:S02]  /*f370*/  IADD3 R70, P3, PT, R13, R2, RZ ;  /* 0x000000020d467210 */ /* 0x000fc40007f7e0ff */
[-C--:B------:R-:W-:Y:S02]  /*f380*/  LEA.HI.X.SX32 R17, R14, R0.reuse, 0x1, P1 ;  /* 0x000000000e117211 */ /* 0x080fe400008f0eff */
[----:B------:R-:W-:Y:S02]  /*f390*/  ISETP.GE.AND P1, PT, R73, RZ, PT ;  /* 0x000000ff4900720c */ /* 0x000fe40003f26270 */
[----:B------:R-:W-:Y:S01]  /*f3a0*/  LEA.HI.X.SX32 R73, R13, R0, 0x1, P3 ;  /* 0x000000000d497211 */ /* 0x000fe200018f0eff */
[----:B------:R0:W-:Y:S04]  /*f3b0*/  STL [R1+0x27c], R16 ;  /* 0x00027c1001007387 */ /* 0x0001e80000100800 */
[----:B------:R-:W-:Y:S04]  /*f3c0*/  STL [R1+0x29c], R70 ;  /* 0x00029c4601007387 */ /* 0x000fe80000100800 */
[----:B------:R3:W-:Y:S04]  /*f3d0*/  STL [R1+0x278], R17 ;  /* 0x0002781101007387 */ /* 0x0007e80000100800 */
[----:B------:R0:W4:Y:S01]  /*f3e0*/  @P0 LDG.E.U8 R45, desc[UR22][R16.64] ;  /* 0x00000016102d0981 */ /* 0x000122000c1e1100 */
[----:B------:R-:W-:-:S03]  /*f3f0*/  SEL R13, R38, R11, !P6 ;  /* 0x0000000b260d7207 */ /* 0x000fc60007000000 */
[----:B------:R-:W-:Y:S04]  /*f400*/  STL [R1+0x298], R73 ;  /* 0x0002984901007387 */ /* 0x000fe80000100800 */
[----:B------:R-:W2:Y:S01]  /*f410*/  LDL.LU R11, [R1+0x16c] ;  /* 0x00016c00010b7983 */ /* 0x000ea20000300800 */
[----:B0-----:R-:W-:Y:S02]  /*f420*/  @P0 IMAD.MOV.U32 R16, RZ, RZ, R70 ;  /* 0x000000ffff100224 */ /* 0x001fe400078e0046 */
[----:B---3--:R-:W-:-:S05]  /*f430*/  @P0 IMAD.MOV.U32 R17, RZ, RZ, R73 ;  /* 0x000000ffff110224 */ /* 0x008fca00078e0049 */
[----:B------:R0:W3:Y:S01]  /*f440*/  @P0 LDG.E.U8 R58, desc[UR22][R16.64] ;  /* 0x00000016103a0981 */ /* 0x0000e2000c1e1100 */
[----:B------:R-:W-:Y:S01]  /*f450*/  IMAD R14, R13, UR9, RZ ;  /* 0x000000090d0e7c24 */ /* 0x000fe2000f8e02ff */
[----:B------:R-:W-:Y:S02]  /*f460*/  ISETP.GE.AND P3, PT, R87, RZ, PT ;  /* 0x000000ff5700720c */ /* 0x000fe40003f66270 */
[----:B0-----:R-:W-:Y:S02]  /*f470*/  PRMT R17, RZ, 0x7610, R17 ;  /* 0x00007610ff117816 */ /* 0x001fe40000000011 */
[----:B------:R-:W-:Y:S01]  /*f480*/  SEL R16, R38, R7, !P6 ;  /* 0x0000000726107207 */ /* 0x000fe20007000000 */
[----:B----4-:R0:W-:Y:S04]  /*f490*/  STL [R1+0x66c], R45 ;  /* 0x00066c2d01007387 */ /* 0x0101e80000100800 */
[----:B0-----:R-:W4:Y:S01]  /*f4a0*/  LDL.LU R45, [R1+0x1cc] ;  /* 0x0001cc00012d7983 */ /* 0x001f220000300800 */
[----:B--2---:R-:W-:-:S03]  /*f4b0*/  @!P1 IMAD.MOV R11, RZ, RZ, -R11 ;  /* 0x000000ffff0b9224 */ /* 0x004fc600078e0a0b */
[----:B------:R-:W2:Y:S04]  /*f4c0*/  LDL.LU R13, [R1+0x188] ;  /* 0x00018800010d7983 */ /* 0x000ea80000300800 */
[----:B------:R-:W2:Y:S04]  /*f4d0*/  LDL R73, [R1+0xc1c] ;  /* 0x000c1c0001497983 */ /* 0x000ea80000100800 */
[----:B------:R-:W2:Y:S04]  /*f4e0*/  LDL R87, [R1+0xc34] ;  /* 0x000c340001577983 */ /* 0x000ea80000100800 */
[----:B---3--:R0:W-:Y:S02]  /*f4f0*/  STL [R1+0x668], R58 ;  /* 0x0006683a01007387 */ /* 0x0081e40000100800 */
[----:B0-----:R-:W-:-:S04]  /*f500*/  IADD3 R58, P1, PT, R14, R2, RZ ;  /* 0x000000020e3a7210 */ /* 0x001fc80007f3e0ff */
[----:B------:R-:W-:Y:S02]  /*f510*/  LEA.HI.X.SX32 R70, R14, R0, 0x1, P1 ;  /* 0x000000000e467211 */ /* 0x000fe400008f0eff */
[----:B------:R-:W-:Y:S01]  /*f520*/  SEL R14, R38, R6, !P6 ;  /* 0x00000006260e7207 */ /* 0x000fe20007000000 */
[----:B------:R-:W-:Y:S02]  /*f530*/  @P0 IMAD.MOV.U32 R6, RZ, RZ, R58 ;  /* 0x000000ffff060224 */ /* 0x000fe400078e003a */
[----:B------:R-:W-:-:S05]  /*f540*/  @P0 IMAD.MOV.U32 R7, RZ, RZ, R70 ;  /* 0x000000ffff070224 */ /* 0x000fca00078e0046 */
[----:B------:R-:W3:Y:S04]  /*f550*/  @P0 LDG.E.U8 R17, desc[UR22][R6.64] ;  /* 0x0000001606110981 */ /* 0x000ee8000c1e1100 */
[----:B------:R-:W-:Y:S04]  /*f560*/  STL [R1+0x2b8], R58 ;  /* 0x0002b83a01007387 */ /* 0x000fe80000100800 */
[----:B------:R0:W-:Y:S04]  /*f570*/  STL [R1+0x2b4], R70 ;  /* 0x0002b44601007387 */ /* 0x0001e80000100800 */
[----:B0-----:R-:W4:Y:S01]  /*f580*/  LDL.LU R70, [R1+0x1ac] ;  /* 0x0001ac0001467983 */ /* 0x001f220000300800 */
[----:B------:R-:W-:-:S13]  /*f590*/  ISETP.GT.U32.AND P2, PT, R3, R92, PT ;  /* 0x0000005c0300720c */ /* 0x000fda0003f44070 */
[--C-:B------:R-:W-:Y:S01]  /*f5a0*/  @!P2 IMAD.IADD R92, R92, 0x1, -R3.reuse ;  /* 0x000000015c5ca824 */ /* 0x100fe200078e0a03 */
[----:B------:R-:W-:Y:S01]  /*f5b0*/  ISETP.GT.U32.AND P2, PT, R3, R5, PT ;  /* 0x000000050300720c */ /* 0x000fe20003f44070 */
[----:B---3--:R0:W-:Y:S04]  /*f5c0*/  STL [R1+0x664], R17 ;  /* 0x0006641101007387 */ /* 0x0081e80000100800 */
[----:B------:R-:W3:Y:S08]  /*f5d0*/  LDL.LU R6, [R1+0x1c8] ;  /* 0x0001c80001067983 */ /* 0x000ef00000300800 */
[----:B------:R-:W-:Y:S01]  /*f5e0*/  @!P2 IMAD.IADD R5, R5, 0x1, -R3 ;  /* 0x000000010505a824 */ /* 0x000fe200078e0a03 */
[C---:B------:R-:W-:Y:S01]  /*f5f0*/  ISETP.GT.U32.AND P2, PT, R3.reuse, R92, PT ;  /* 0x0000005c0300720c */ /* 0x040fe20003f44070 */
[----:B--2---:R-:W-:Y:S01]  /*f600*/  @!P3 IMAD.MOV R13, RZ, RZ, -R13 ;  /* 0x000000ffff0db224 */ /* 0x004fe200078e0a0d */
[----:B------:R-:W-:Y:S01]  /*f610*/  ISETP.GE.AND P1, PT, R72, RZ, PT ;  /* 0x000000ff4800720c */ /* 0x000fe20003f26270 */
[----:B------:R-:W-:Y:S01]  /*f620*/  IMAD R16, R16, UR9, RZ ;  /* 0x0000000910107c24 */ /* 0x000fe2000f8e02ff */
[----:B------:R-:W-:Y:S01]  /*f630*/  ISETP.GT.U32.AND P3, PT, R3, R5, PT ;  /* 0x000000050300720c */ /* 0x000fe20003f64070 */
[----:B------:R-:W-:Y:S01]  /*f640*/  IMAD R14, R14, UR9, RZ ;  /* 0x000000090e0e7c24 */ /* 0x000fe2000f8e02ff */
[----:B------:R-:W2:Y:S04]  /*f650*/  LDL R58, [R1+0xd3c] ;  /* 0x000d3c00013a7983 */ /* 0x000ea80000100800 */
[----:B------:R-:W2:Y:S03]  /*f660*/  LDL R72, [R1+0xd20] ;  /* 0x000d200001487983 */ /* 0x000ea60000100800 */
[----:B------:R-:W-:Y:S01]  /*f670*/  @!P2 IMAD.IADD R92, R92, 0x1, -R3 ;  /* 0x000000015c5ca824 */ /* 0x000fe200078e0a03 */
[----:B0-----:R-:W-:-:S03]  /*f680*/  IADD3 R17, P2, PT, R16, R2, RZ ;  /* 0x0000000210117210 */ /* 0x001fc60007f5e0ff */
[----:B------:R-:W-:Y:S01]  /*f690*/  @!P3 IMAD.IADD R5, R5, 0x1, -R3 ;  /* 0x000000010505b824 */ /* 0x000fe200078e0a03 */
[----:B------:R-:W-:Y:S02]  /*f6a0*/  LEA.HI.X.SX32 R16, R16, R0, 0x1, P2 ;  /* 0x0000000010107211 */ /* 0x000fe400010f0eff */
[----:B------:R-:W-:Y:S01]  /*f6b0*/  IADD3 R7, P3, PT, R14, R2, RZ ;  /* 0x000000020e077210 */ /* 0x000fe20007f7e0ff */
[----:B------:R0:W-:Y:S01]  /*f6c0*/  STL [R1+0x2d0], R17 ;  /* 0x0002d01101007387 */ /* 0x0001e20000100800 */
[----:B------:R-:W-:Y:S02]  /*f6d0*/  PRMT R4, RZ, 0x7610, R4 ;  /* 0x00007610ff047816 */ /* 0x000fe40000000004 */
[-C--:B0-----:R-:W-:Y:S01]  /*f6e0*/  @P0 LOP3.LUT R17, R17, R16.reuse, RZ, 0x3c, !PT ;  /* 0x0000001011110212 */ /* 0x081fe200078e3cff */
[----:B---3--:R-:W-:Y:S01]  /*f6f0*/  @!P1 IMAD.MOV R6, RZ, RZ, -R6 ;  /* 0x000000ffff069224 */ /* 0x008fe200078e0a06 */
[----:B------:R-:W-:Y:S02]  /*f700*/  ISETP.GE.AND P1, PT, R73, RZ, PT ;  /* 0x000000ff4900720c */ /* 0x000fe40003f26270 */
[----:B------:R-:W3:Y:S04]  /*f710*/  LDL.LU R73, [R1+0xf34] ;  /* 0x000f340001497983 */ /* 0x000ee80000300800 */
[----:B------:R-:W-:Y:S04]  /*f720*/  STL [R1+0x2f0], R7 ;  /* 0x0002f00701007387 */ /* 0x000fe80000100800 */
[----:B------:R0:W-:Y:S02]  /*f730*/  STL [R1+0x2cc], R16 ;  /* 0x0002cc1001007387 */ /* 0x0001e40000100800 */
[----:B0-----:R-:W-:-:S04]  /*f740*/  @P0 LOP3.LUT R16, R17, R16, RZ, 0x3c, !PT ;  /* 0x0000001011100212 */ /* 0x001fc800078e3cff */
[----:B------:R-:W-:-:S05]  /*f750*/  @P0 LOP3.LUT R17, R17, R16, RZ, 0x3c, !PT ;  /* 0x0000001011110212 */ /* 0x000fca00078e3cff */
[----:B------:R0:W2:Y:S01]  /*f760*/  @P0 LDG.E.U8 R4, desc[UR22][R16.64] ;  /* 0x0000001610040981 */ /* 0x0000a2000c1e1100 */
[----:B------:R-:W-:Y:S02]  /*f770*/  LEA.HI.X.SX32 R14, R14, R0, 0x1, P3 ;  /* 0x000000000e0e7211 */ /* 0x000fe400018f0eff */
[----:B------:R-:W-:Y:S02]  /*f780*/  PRMT R52, RZ, 0x7610, R52 ;  /* 0x00007610ff347816 */ /* 0x000fe40000000034 */
[----:B------:R-:W-:Y:S01]  /*f790*/  SEL R9, R38, R9, !P6 ;  /* 0x0000000926097207 */ /* 0x000fe20007000000 */
[----:B0-----:R-:W-:Y:S02]  /*f7a0*/  @P0 IMAD.MOV.U32 R16, RZ, RZ, R7 ;  /* 0x000000ffff100224 */ /* 0x001fe400078e0007 */
[----:B------:R-:W-:-:S05]  /*f7b0*/  @P0 IMAD.MOV.U32 R17, RZ, RZ, R14 ;  /* 0x000000ffff110224 */ /* 0x000fca00078e000e */
[----:B------:R-:W3:Y:S04]  /*f7c0*/  @P0 LDG.E.U8 R52, desc[UR22][R16.64] ;  /* 0x0000001610340981 */ /* 0x000ee8000c1e1100 */
[----:B--2---:R0:W-:Y:S04]  /*f7d0*/  STL [R1+0x650], R4 ;  /* 0x0006500401007387 */ /* 0x0041e80000100800 */
[----:B0-----:R-:W2:Y:S04]  /*f7e0*/  LDL.LU R4, [R1+0xf30] ;  /* 0x000f300001047983 */ /* 0x001ea80000300800 */
[----:B------:R0:W-:Y:S04]  /*f7f0*/  STL [R1+0x2ec], R14 ;  /* 0x0002ec0e01007387 */ /* 0x0001e80000100800 */
[----:B------:R-:W2:Y:S01]  /*f800*/  LDL.LU R7, [R1+0x1dc] ;  /* 0x0001dc0001077983 */ /* 0x000ea20000300800 */
[----:B0-----:R-:W-:-:S03]  /*f810*/  IMAD R14, R9, UR9, RZ ;  /* 0x00000009090e7c24 */ /* 0x001fc6000f8e02ff */
[----:B------:R-:W4:Y:S01]  /*f820*/  LDL.LU R9, [R1+0x1e8] ;  /* 0x0001e80001097983 */ /* 0x000f220000300800 */
[----:B------:R-:W-:Y:S02]  /*f830*/  ISETP.GE.AND P3, PT, R87, RZ, PT ;  /* 0x000000ff5700720c */ /* 0x000fe40003f66270 */
[----:B------:R-:W-:Y:S01]  /*f840*/  SEL R8, R38, R8, !P6 ;  /* 0x0000000826087207 */ /* 0x000fe20007000000 */
[----:B------:R-:W4:Y:S04]  /*f850*/  LDL R87, [R1+0xcb8] ;  /* 0x000cb80001577983 */ /* 0x000f280000100800 */
[----:B------:R-:W-:Y:S01]  /*f860*/  IMAD R8, R8, UR9, RZ ;  /* 0x0000000908087c24 */ /* 0x000fe2000f8e02ff */
[----:B---3--:R0:W-:Y:S01]  /*f870*/  STL [R1+0x64c], R52 ;  /* 0x00064c3401007387 */ /* 0x0081e20000100800 */
[----:B--2---:R-:W-:Y:S01]  /*f880*/  @!P1 IMAD.MOV R7, RZ, RZ, -R7 ;  /* 0x000000ffff079224 */ /* 0x004fe200078e0a07 */
[----:B------:R-:W-:-:S04]  /*f890*/  IADD3 R16, P1, PT, R14, R2, RZ ;  /* 0x000000020e107210 */ /* 0x000fc80007f3e0ff */
[----:B------:R-:W-:Y:S01]  /*f8a0*/  LEA.HI.X.SX32 R17, R14, R0, 0x1, P1 ;  /* 0x000000000e117211 */ /* 0x000fe200008f0eff */
[----:B----4-:R-:W-:Y:S01]  /*f8b0*/  @!P3 IMAD.MOV R9, RZ, RZ, -R9 ;  /* 0x000000ffff09b224 */ /* 0x010fe200078e0a09 */
[----:B0-----:R-:W-:Y:S02]  /*f8c0*/  IADD3 R52, P3, PT, R8, R2, RZ ;  /* 0x0000000208347210 */ /* 0x001fe40007f7e0ff */
[----:B------:R-:W-:Y:S02]  /*f8d0*/  ISETP.GE.AND P1, PT, R58, RZ, PT ;  /* 0x000000ff3a00720c */ /* 0x000fe40003f26270 */
[----:B------:R-:W-:Y:S01]  /*f8e0*/  LEA.HI.X.SX32 R58, R8, R0, 0x1, P3 ;  /* 0x00000000083a7211 */ /* 0x000fe200018f0eff */
[----:B------:R0:W-:Y:S04]  /*f8f0*/  STL [R1+0x308], R16 ;  /* 0x0003081001007387 */ /* 0x0001e80000100800 */
[----:B------:R-:W-:Y:S04]  /*f900*/  STL [R1+0x320], R52 ;  /* 0x0003203401007387 */ /* 0x000fe80000100800 */
[----:B------:R2:W-:Y:S04]  /*f910*/  STL [R1+0x304], R17 ;  /* 0x0003041101007387 */ /* 0x0005e80000100800 */
[----:B------:R-:W-:Y:S04]  /*f920*/  STL [R1+0x31c], R58 ;  /* 0x00031c3a01007387 */ /* 0x000fe80000100800 */
[----:B------:R-:W3:Y:S01]  /*f930*/  LDL.LU R8, [R1+0x1f0] ;  /* 0x0001f00001087983 */ /* 0x000ee20000300800 */
[----:B------:R-:W-:-:S02]  /*f940*/  PRMT R4, RZ, 0x7610, R4 ;  /* 0x00007610ff047816 */ /* 0x000fc40000000004 */
[----:B------:R-:W-:Y:S02]  /*f950*/  SEL R10, R38, R10, !P6 ;  /* 0x0000000a260a7207 */ /* 0x000fe40007000000 */
[----:B------:R-:W-:Y:S02]  /*f960*/  PRMT R14, RZ, 0x7610, R14 ;  /* 0x00007610ff0e7816 */ /* 0x000fe4000000000e */
[----:B------:R0:W4:Y:S01]  /*f970*/  @P0 LDG.E.U8 R4, desc[UR22][R16.64] ;  /* 0x0000001610040981 */ /* 0x000122000c1e1100 */
[----:B------:R-:W-:Y:S02]  /*f980*/  IMAD R10, R10, UR9, RZ ;  /* 0x000000090a0a7c24 */ /* 0x000fe4000f8e02ff */
[----:B0-----:R-:W-:Y:S02]  /*f990*/  @P0 IMAD.MOV.U32 R16, RZ, RZ, R52 ;  /* 0x000000ffff100224 */ /* 0x001fe400078e0034 */
[----:B--2---:R-:W-:-:S05]  /*f9a0*/  @P0 IMAD.MOV.U32 R17, RZ, RZ, R58 ;  /* 0x000000ffff110224 */ /* 0x004fca00078e003a */
[----:B------:R0:W2:Y:S01]  /*f9b0*/  @P0 LDG.E.U8 R14, desc[UR22][R16.64] ;  /* 0x00000016100e0981 */ /* 0x0000a2000c1e1100 */
[----:B------:R-:W-:Y:S02]  /*f9c0*/  ISETP.GE.AND P3, PT, R72, RZ, PT ;  /* 0x000000ff4800720c */ /* 0x000fe40003f66270 */
[C---:B0-----:R-:W-:Y:S02]  /*f9d0*/  SEL R16, R38.reuse, R12, !P6 ;  /* 0x0000000c26107207 */ /* 0x041fe40007000000 */
[----:B------:R-:W-:Y:S02]  /*f9e0*/  PRMT R17, RZ, 0x7610, R17 ;  /* 0x00007610ff117816 */ /* 0x000fe40000000011 */
[----:B------:R-:W-:Y:S01]  /*f9f0*/  SEL R12, R38, R11, !P6 ;  /* 0x0000000b260c7207 */ /* 0x000fe20007000000 */
[----:B---3--:R-:W-:Y:S01]  /*fa00*/  @!P1 IMAD.MOV R8, RZ, RZ, -R8 ;  /* 0x000000ffff089224 */ /* 0x008fe200078e0a08 */
[----:B------:R-:W-:-:S04]  /*fa10*/  IADD3 R52, P1, PT, R10, R2, RZ ;  /* 0x000000020a347210 */ /* 0x000fc80007f3e0ff */
[----:B------:R-:W-:Y:S01]  /*fa20*/  LEA.HI.X.SX32 R72, R10, R0, 0x1, P1 ;  /* 0x000000000a487211 */ /* 0x000fe200008f0eff */
[----:B------:R-:W-:-:S04]  /*fa30*/  @P0 IMAD.MOV.U32 R10, RZ, RZ, R52 ;  /* 0x000000ffff0a0224 */ /* 0x000fc800078e0034 */
[----:B------:R-:W-:-:S05]  /*fa40*/  @P0 IMAD.MOV.U32 R11, RZ, RZ, R72 ;  /* 0x000000ffff0b0224 */ /* 0x000fca00078e0048 */
[----:B------:R-:W3:Y:S04]  /*fa50*/  @P0 LDG.E.U8 R17, desc[UR22][R10.64] ;  /* 0x000000160a110981 */ /* 0x000ee8000c1e1100 */
[----:B----4-:R0:W-:Y:S04]  /*fa60*/  STL [R1+0x648], R4 ;  /* 0x0006480401007387 */ /* 0x0101e80000100800 */
[----:B0-----:R-:W4:Y:S04]  /*fa70*/  LDL.LU R4, [R1+0x1a8] ;  /* 0x0001a80001047983 */ /* 0x001f280000300800 */
[----:B------:R-:W4:Y:S04]  /*fa80*/  LDL R58, [R1+0xcb4] ;  /* 0x000cb400013a7983 */ /* 0x000f280000100800 */
[----:B--2---:R0:W-:Y:S04]  /*fa90*/  STL [R1+0x644], R14 ;  /* 0x0006440e01007387 */ /* 0x0041e80000100800 */
[----:B0-----:R-:W2:Y:S01]  /*faa0*/  LDL.LU R14, [R1+0x1f4] ;  /* 0x0001f400010e7983 */ /* 0x001ea20000300800 */
[----:B------:R-:W-:Y:S01]  /*fab0*/  ISETP.GE.AND P1, PT, R87, RZ, PT ;  /* 0x000000ff5700720c */ /* 0x000fe20003f26270 */
[----:B------:R-:W-:-:S02]  /*fac0*/  IMAD.MOV.U32 R87, RZ, RZ, R89 ;  /* 0x000000ffff577224 */ /* 0x000fc400078e0059 */
[----:B------:R0:W-:Y:S04]  /*fad0*/  STL [R1+0x340], R52 ;  /* 0x0003403401007387 */ /* 0x0001e80000100800 */
[----:B------:R-:W-:Y:S04]  /*fae0*/  STL [R1+0x33c], R72 ;  /* 0x00033c4801007387 */ /* 0x000fe80000100800 */
[----:B------:R-:W4:Y:S04]  /*faf0*/  LDL R11, [R1+0xc18] ;  /* 0x000c1800010b7983 */ /* 0x000f280000100800 */
[----:B0-----:R-:W4:Y:S04]  /*fb00*/  LDL R52, [R1+0xdc8] ;  /* 0x000dc80001347983 */ /* 0x001f280000100800 */
[----:B------:R-:W4:Y:S04]  /*fb10*/  LDL.LU R89, [R1+0x18c] ;  /* 0x00018c0001597983 */ /* 0x000f280000300800 */
[----:B---3--:R0:W-:Y:S04]  /*fb20*/  STL [R1+0x630], R17 ;  /* 0x0006301101007387 */ /* 0x0081e80000100800 */
[----:B------:R-:W3:Y:S01]  /*fb30*/  LDL.LU R10, [R1+0x204] ;  /* 0x00020400010a7983 */ /* 0x000ee20000300800 */
[----:B------:R-:W-:-:S13]  /*fb40*/  ISETP.GT.U32.AND P2, PT, R3, R45, PT ;  /* 0x0000002d0300720c */ /* 0x000fda0003f44070 */
[----:B------:R-:W-:Y:S01]  /*fb50*/  @!P2 IMAD.IADD R45, R45, 0x1, -R3 ;  /* 0x000000012d2da824 */ /* 0x000fe200078e0a03 */
[----:B------:R-:W-:Y:S01]  /*fb60*/  ISETP.GT.U32.AND P2, PT, R3, R70, PT ;  /* 0x000000460300720c */ /* 0x000fe20003f44070 */
[----:B------:R-:W-:-:S12]  /*fb70*/  IMAD R16, R16, UR9, RZ ;  /* 0x0000000910107c24 */ /* 0x000fd8000f8e02ff */
[----:B------:R-:W-:Y:S01]  /*fb80*/  @!P2 IMAD.IADD R70, R70, 0x1, -R3 ;  /* 0x000000014646a824 */ /* 0x000fe200078e0a03 */
[----:B------:R-:W-:Y:S01]  /*fb90*/  ISETP.GT.U32.AND P2, PT, R3, R45, PT ;  /* 0x0000002d0300720c */ /* 0x000fe20003f44070 */
[----:B--2---:R-:W-:-:S03]  /*fba0*/  @!P3 IMAD.MOV R14, RZ, RZ, -R14 ;  /* 0x000000ffff0eb224 */ /* 0x004fc600078e0a0e */
[----:B------:R-:W-:Y:S01]  /*fbb0*/  ISETP.GT.U32.AND P3, PT, R3, R70, PT ;  /* 0x000000460300720c */ /* 0x000fe20003f64070 */
[----:B------:R-:W-:-:S08]  /*fbc0*/  IMAD R12, R12, UR9, RZ ;  /* 0x000000090c0c7c24 */ /* 0x000fd0000f8e02ff */
        /* <DEDUP_REMOVED lines=9> */
[----:B----4-:R-:W-:Y:S02]  /*fc60*/  ISETP.GE.AND P1, PT, R58, RZ, PT ;  /* 0x000000ff3a00720c */ /* 0x010fe40003f26270 */
[----:B------:R-:W2:Y:S04]  /*fc70*/  LDL.LU R58, [R1+0xf2c] ;  /* 0x000f2c00013a7983 */ /* 0x000ea80000300800 */
[----:B------:R-:W-:Y:S04]  /*fc80*/  STL [R1+0x370], R72 ;  /* 0x0003704801007387 */ /* 0x000fe80000100800 */
[----:B------:R0:W-:Y:S02]  /*fc90*/  STL [R1+0x354], R16 ;  /* 0x0003541001007387 */ /* 0x0001e40000100800 */
[----:B0-----:R-:W-:-:S04]  /*fca0*/  @P0 LOP3.LUT R16, R17, R16, RZ, 0x3c, !PT ;  /* 0x0000001011100212 */ /* 0x001fc800078e3cff */
[----:B------:R-:W-:-:S05]  /*fcb0*/  @P0 LOP3.LUT R17, R17, R16, RZ, 0x3c, !PT ;  /* 0x0000001011110212 */ /* 0x000fca00078e3cff */
[----:B------:R-:W3:Y:S01]  /*fcc0*/  @P0 LDG.E.U8 R73, desc[UR22][R16.64] ;  /* 0x0000001610490981 */ /* 0x000ee2000c1e1100 */
[----:B------:R-:W-:Y:S02]  /*fcd0*/  LEA.HI.X.SX32 R12, R12, R0, 0x1, P3 ;  /* 0x000000000c0c7211 */ /* 0x000fe400018f0eff */
[----:B------:R-:W-:Y:S02]  /*fce0*/  ISETP.GE.AND P3, PT, R11, RZ, PT ;  /* 0x000000ff0b00720c */ /* 0x000fe40003f66270 */
[----:B------:R-:W-:Y:S01]  /*fcf0*/  SEL R11, R38, R13, !P6 ;  /* 0x0000000d260b7207 */ /* 0x000fe20007000000 */
[----:B------:R-:W-:Y:S01]  /*fd00*/  @P0 IMAD.MOV.U32 R13, RZ, RZ, R12 ;  /* 0x000000ffff0d0224 */ /* 0x000fe200078e000c */
[----:B------:R-:W-:Y:S01]  /*fd10*/  PRMT R41, RZ, 0x7610, R41 ;  /* 0x00007610ff297816 */ /* 0x000fe20000000029 */
[----:B---3--:R0:W-:Y:S04]  /*fd20*/  STL [R1+0x62c], R73 ;  /* 0x00062c4901007387 */ /* 0x0081e80000100800 */
[----:B0-----:R-:W3:Y:S04]  /*fd30*/  LDL.LU R73, [R1+0xf28] ;  /* 0x000f280001497983 */ /* 0x001ee80000300800 */
[----:B------:R-:W4:Y:S04]  /*fd40*/  LDL R16, [R1+0xd18] ;  /* 0x000d180001107983 */ /* 0x000f280000100800 */
[----:B------:R0:W-:Y:S02]  /*fd50*/  STL [R1+0x36c], R12 ;  /* 0x00036c0c01007387 */ /* 0x0001e40000100800 */
[----:B0-----:R-:W-:-:S05]  /*fd60*/  @P0 IMAD.MOV.U32 R12, RZ, RZ, R72 ;  /* 0x000000ffff0c0224 */ /* 0x001fca00078e0048 */
[----:B------:R0:W2:Y:S02]  /*fd70*/  @P0 LDG.E.U8 R41, desc[UR22][R12.64] ;  /* 0x000000160c290981 */ /* 0x0000a4000c1e1100 */
[----:B0-----:R-:W-:Y:S01]  /*fd80*/  SEL R12, R38, R6, !P6 ;  /* 0x00000006260c7207 */ /* 0x001fe20007000000 */
[----:B------:R-:W-:Y:S01]  /*fd90*/  IMAD R13, R11, UR9, RZ ;  /* 0x000000090b0d7c24 */ /* 0x000fe2000f8e02ff */
[----:B------:R-:W3:Y:S04]  /*fda0*/  LDL.LU R6, [R1+0x224] ;  /* 0x0002240001067983 */ /* 0x000ee80000300800 */
[----:B------:R-:W4:Y:S01]  /*fdb0*/  LDL.LU R11, [R1+0x244] ;  /* 0x00024400010b7983 */ /* 0x000f220000300800 */
[----:B------:R-:W-:Y:S01]  /*fdc0*/  IMAD R12, R12, UR9, RZ ;  /* 0x000000090c0c7c24 */ /* 0x000fe2000f8e02ff */
[----:B------:R-:W-:-:S02]  /*fdd0*/  PRMT R69, RZ, 0x7610, R69 ;  /* 0x00007610ff457816 */ /* 0x000fc40000000045 */
[----:B--2---:R0:W-:Y:S01]  /*fde0*/  STL [R1+0x628], R41 ;  /* 0x0006282901007387 */ /* 0x0041e20000100800 */
[----:B---3--:R-:W-:Y:S01]  /*fdf0*/  @!P1 IMAD.MOV R6, RZ, RZ, -R6 ;  /* 0x000000ffff069224 */ /* 0x008fe200078e0a06 */
[CC--:B0-----:R-:W-:Y:S01]  /*fe00*/  IADD3 R41, P1, PT, R13.reuse, R2.reuse, RZ ;  /* 0x000000020d297210 */ /* 0x0c1fe20007f3e0ff */
[----:B----4-:R-:W-:Y:S01]  /*fe10*/  @!P3 IMAD.MOV R11, RZ, RZ, -R11 ;  /* 0x000000ffff0bb224 */ /* 0x010fe200078e0a0b */
[----:B------:R-:W-:Y:S02]  /*fe20*/  IADD3 R72, P3, PT, R12, R2, RZ ;  /* 0x000000020c487210 */ /* 0x000fe40007f7e0ff */
[-C--:B------:R-:W-:Y:S02]  /*fe30*/  LEA.HI.X.SX32 R13, R13, R0.reuse, 0x1, P1 ;  /* 0x000000000d0d7211 */ /* 0x080fe400008f0eff */
[----:B------:R-:W-:Y:S02]  /*fe40*/  ISETP.GE.AND P1, PT, R52, RZ, PT ;  /* 0x000000ff3400720c */ /* 0x000fe40003f26270 */
[----:B------:R-:W-:Y:S01]  /*fe50*/  LEA.HI.X.SX32 R52, R12, R0, 0x1, P3 ;  /* 0x000000000c347211 */ /* 0x000fe200018f0eff */
[----:B------:R-:W-:-:S05]  /*fe60*/  @P0 IMAD.MOV.U32 R12, RZ, RZ, R41 ;  /* 0x000000ffff0c0224 */ /* 0x000fca00078e0029 */
[----:B------:R0:W2:Y:S04]  /*fe70*/  @P0 LDG.E.U8 R69, desc[UR22][R12.64] ;  /* 0x000000160c450981 */ /* 0x0000a8000c1e1100 */
[----:B------:R3:W-:Y:S04]  /*fe80*/  STL [R1+0x390], R41 ;  /* 0x0003902901007387 */ /* 0x0007e80000100800 */
[----:B------:R-:W-:Y:S01]  /*fe90*/  STL [R1+0x3a8], R72 ;  /* 0x0003a84801007387 */ /* 0x000fe20000100800 */
[----:B------:R-:W-:-:S03]  /*fea0*/  PRMT R58, RZ, 0x7610, R58 ;  /* 0x00007610ff3a7816 */ /* 0x000fc6000000003a */
[----:B------:R4:W-:Y:S01]  /*feb0*/  STL [R1+0x38c], R13 ;  /* 0x00038c0d01007387 */ /* 0x0009e20000100800 */
[----:B0-----:R-:W-:-:S03]  /*fec0*/  @P0 IMAD.MOV.U32 R12, RZ, RZ, R72 ;  /* 0x000000ffff0c0224 */ /* 0x001fc600078e0048 */
[----:B------:R-:W-:Y:S04]  /*fed0*/  STL [R1+0x3a4], R52 ;  /* 0x0003a43401007387 */ /* 0x000fe80000100800 */
[----:B---3--:R-:W3:Y:S01]  /*fee0*/  LDL.LU R41, [R1+0xf24] ;  /* 0x000f240001297983 */ /* 0x008ee20000300800 */
[----:B----4-:R-:W-:Y:S01]  /*fef0*/  @P0 IMAD.MOV.U32 R13, RZ, RZ, R52 ;  /* 0x000000ffff0d0224 */ /* 0x010fe200078e0034 */
[----:B------:R-:W-:Y:S02]  /*ff00*/  ISETP.GE.AND P3, PT, R16, RZ, PT ;  /* 0x000000ff1000720c */ /* 0x000fe40003f66270 */
[----:B------:R-:W-:Y:S01]  /*ff10*/  SEL R16, R38, R7, !P6 ;  /* 0x0000000726107207 */ /* 0x000fe20007000000 */
[----:B------:R-:W-:Y:S01]  /*ff20*/  IMAD.MOV.U32 R7, RZ, RZ, R73 ;  /* 0x000000ffff077224 */ /* 0x000fe200078e0049 */
[----:B------:R3:W4:Y:S04]  /*ff30*/  @P0 LDG.E.U8 R58, desc[UR22][R12.64] ;  /* 0x000000160c3a0981 */ /* 0x000728000c1e1100 */
[----:B--2---:R0:W-:Y:S04]  /*ff40*/  STL [R1+0x624], R69 ;  /* 0x0006244501007387 */ /* 0x0041e80000100800 */
[----:B0-----:R-:W2:Y:S04]  /*ff50*/  LDL.LU R69, [R1+0xf20] ;  /* 0x000f200001457983 */ /* 0x001ea80000300800 */
[----:B------:R-:W2:Y:S04]  /*ff60*/  LDL.LU R73, [R1+0x168] ;  /* 0x0001680001497983 */ /* 0x000ea80000300800 */
[----:B------:R-:W2:Y:S04]  /*ff70*/  LDL.LU R52, [R1+0xf1c] ;  /* 0x000f1c0001347983 */ /* 0x000ea80000300800 */
[----:B------:R-:W2:Y:S01]  /*ff80*/  LDL R13, [R1+0xd14] ;  /* 0x000d1400010d7983 */ /* 0x000ea20000100800 */
[----:B------:R-:W-:-:S02]  /*ff90*/  IMAD R16, R16, UR9, RZ ;  /* 0x0000000910107c24 */ /* 0x000fc4000f8e02ff */
[----:B---3--:R-:W-:Y:S01]  /*ffa0*/  IMAD.MOV.U32 R12, RZ, RZ, R41 ;  /* 0x000000ffff0c7224 */ /* 0x008fe200078e0029 */
[----:B------:R-:W3:Y:S01]  /*ffb0*/  LDL R72, [R1+0xc78] ;  /* 0x000c780001487983 */ /* 0x000ee20000100800 */
[----:B------:R-:W-:Y:S01]  /*ffc0*/  @!P1 IMAD.MOV R7, RZ, RZ, -R7 ;  /* 0x000000ffff079224 */ /* 0x000fe200078e0a07 */
[----:B------:R-:W-:-:S05]  /*ffd0*/  IADD3 R41, P1, PT, R16, R2, RZ ;  /* 0x0000000210297210 */ /* 0x000fca0007f3e0ff */
[----:B------:R-:W-:Y:S04]  /*ffe0*/  STL [R1+0x3c0], R41 ;  /* 0x0003c02901007387 */ /* 0x000fe80000100800 */
[----:B----4-:R0:W-:Y:S01]  /*fff0*/  STL [R1+0x610], R58 ;  /* 0x0006103a01007387 */ /* 0x0101e20000100800 */
[----:B------:R-:W-:Y:S02]  /*10000*/  PRMT R17, RZ, 0x7610, R17 ;  /* 0x00007610ff117816 */ /* 0x000fe40000000011 */
[----:B0-----:R-:W-:Y:S02]  /*10010*/  LEA.HI.X.SX32 R58, R16, R0, 0x1, P1 ;  /* 0x00000000103a7211 */ /* 0x001fe400008f0eff */
[----:B------:R-:W-:-:S03]  /*10020*/  SEL R16, R38, R9, !P6 ;  /* 0x0000000926107207 */ /* 0x000fc60007000000 */
[----:B------:R-:W-:Y:S01]  /*10030*/  @P0 IMAD.MOV.U32 R9, RZ, RZ, R58 ;  /* 0x000000ffff090224 */ /* 0x000fe200078e003a */
[----:B------:R-:W-:Y:S02]  /*10040*/  ISETP.GT.U32.AND P2, PT, R3, R4, PT ;  /* 0x000000040300720c */ /* 0x000fe40003f44070 */
[----:B--2---:R-:W-:Y:S02]  /*10050*/  ISETP.GE.AND P1, PT, R13, RZ, PT ;  /* 0x000000ff0d00720c */ /* 0x004fe40003f26270 */
[----:B------:R-:W-:Y:S01]  /*10060*/  SEL R13, R38, R8, !P6 ;  /* 0x00000008260d7207 */ /* 0x000fe20007000000 */
[----:B------:R-:W-:-:S05]  /*10070*/  @P0 IMAD.MOV.U32 R8, RZ, RZ, R41 ;  /* 0x000000ffff080224 */ /* 0x000fca00078e0029 */
[----:B------:R0:W2:Y:S03]  /*10080*/  @P0 LDG.E.U8 R17, desc[UR22][R8.64] ;  /* 0x0000001608110981 */ /* 0x0000a6000c1e1100 */
[----:B------:R-:W-:Y:S01]  /*10090*/  @!P2 IMAD.IADD R4, R4, 0x1, -R3 ;  /* 0x000000010404a824 */ /* 0x000fe200078e0a03 */
[----:B------:R-:W-:Y:S01]  /*100a0*/  ISETP.GT.U32.AND P2, PT, R3, R89, PT ;  /* 0x000000590300720c */ /* 0x000fe20003f44070 */
[----:B------:R-:W-:Y:S02]  /*100b0*/  @!P3 IMAD.MOV R12, RZ, RZ, -R12 ;  /* 0x000000ffff0cb224 */ /* 0x000fe400078e0a0c */
[----:B------:R-:W-:-:S10]  /*100c0*/  IMAD R16, R16, UR9, RZ ;  /* 0x0000000910107c24 */ /* 0x000fd4000f8e02ff */
[----:B------:R-:W-:Y:S01]  /*100d0*/  @!P2 IMAD.IADD R89, R89, 0x1, -R3 ;  /* 0x000000015959a824 */ /* 0x000fe200078e0a03 */
[----:B------:R-:W-:-:S04]  /*100e0*/  ISETP.GT.U32.AND P2, PT, R3, R4, PT ;  /* 0x000000040300720c */ /* 0x000fc80003f44070 */
[----:B------:R-:W-:Y:S01]  /*100f0*/  ISETP.GT.U32.AND P3, PT, R3, R89, PT ;  /* 0x000000590300720c */ /* 0x000fe20003f64070 */
[----:B------:R4:W-:Y:S01]  /*10100*/  STL [R1+0x3bc], R58 ;  /* 0x0003bc3a01007387 */ /* 0x0009e20000100800 */
[----:B------:R-:W-:-:S03]  /*10110*/  IMAD R13, R13, UR9, RZ ;  /* 0x000000090d0d7c24 */ /* 0x000fc6000f8e02ff */
[----:B------:R-:W2:Y:S04]  /*10120*/  LDL.LU R41, [R1+0x14c] ;  /* 0x00014c0001297983 */ /* 0x000ea80000300800 */
[--C-:B------:R-:W-:Y:S02]  /*10130*/  @!P2 IMAD.IADD R4, R4, 0x1, -R3.reuse ;  /* 0x000000010404a824 */ /* 0x100fe400078e0a03 */
[----:B0-----:R-:W-:Y:S02]  /*10140*/  IMAD.MOV.U32 R8, RZ, RZ, R64 ;  /* 0x000000ffff087224 */ /* 0x001fe400078e0040 */
[----:B------:R-:W-:Y:S01]  /*10150*/  @!P3 IMAD.IADD R89, R89, 0x1, -R3 ;  /* 0x000000015959b824 */ /* 0x000fe200078e0a03 */
[----:B----4-:R-:W-:Y:S01]  /*10160*/  IADD3 R58, P3, PT, R13, R2, RZ ;  /* 0x000000020d3a7210 */ /* 0x010fe20007f7e0ff */
[----:B------:R-:W-:Y:S01]  /*10170*/  @!P1 IMAD.MOV R8, RZ, RZ, -R8 ;  /* 0x000000ffff089224 */ /* 0x000fe200078e0a08 */
[----:B---3--:R-:W-:-:S02]  /*10180*/  ISETP.GE.AND P1, PT, R72, RZ, PT ;  /* 0x000000ff4800720c */ /* 0x008fc40003f26270 */
[----:B------:R-:W-:Y:S01]  /*10190*/  PRMT R52, RZ, 0x7610, R52 ;  /* 0x00007610ff347816 */ /* 0x000fe20000000034 */
[----:B--2---:R0:W-:Y:S04]  /*101a0*/  STL [R1+0x60c], R17 ;  /* 0x00060c1101007387 */ /* 0x0041e80000100800 */
[----:B------:R-:W2:Y:S01]  /*101b0*/  LDL R64, [R1+0xd70] ;  /* 0x000d700001407983 */ /* 0x000ea20000100800 */
[----:B0-----:R-:W-:-:S04]  /*101c0*/  IADD3 R17, P2, PT, R16, R2, RZ ;  /* 0x0000000210117210 */ /* 0x001fc80007f5e0ff */
[----:B------:R-:W-:Y:S01]  /*101d0*/  LEA.HI.X.SX32 R16, R16, R0, 0x1, P2 ;  /* 0x0000000010107211 */ /* 0x000fe200010f0eff */
[----:B------:R0:W-:Y:S04]  /*101e0*/  STL [R1+0x3e0], R17 ;  /* 0x0003e01101007387 */ /* 0x0001e80000100800 */
[----:B------:R-:W3:Y:S04]  /*101f0*/  LDL.LU R72, [R1+0xf18] ;  /* 0x000f180001487983 */ /* 0x000ee80000300800 */
[----:B------:R-:W-:Y:S01]  /*10200*/  STL [R1+0x400], R58 ;  /* 0x0004003a01007387 */ /* 0x000fe20000100800 */
[----:B0-----:R-:W-:-:S03]  /*10210*/  @P0 LOP3.LUT R17, R17, R16, RZ, 0x3c, !PT ;  /* 0x0000001011110212 */ /* 0x001fc600078e3cff */
[----:B------:R0:W-:Y:S02]  /*10220*/  STL [R1+0x3dc], R16 ;  /* 0x0003dc1001007387 */ /* 0x0001e40000100800 */
[----:B0-----:R-:W-:-:S04]  /*10230*/  @P0 LOP3.LUT R16, R17, R16, RZ, 0x3c, !PT ;  /* 0x0000001011100212 */ /* 0x001fc800078e3cff */
[----:B------:R-:W-:-:S05]  /*10240*/  @P0 LOP3.LUT R17, R17, R16, RZ, 0x3c, !PT ;  /* 0x0000001011110212 */ /* 0x000fca00078e3cff */
[----:B------:R-:W4:Y:S01]  /*10250*/  @P0 LDG.E.U8 R52, desc[UR22][R16.64] ;  /* 0x0000001610340981 */ /* 0x000f22000c1e1100 */
[----:B------:R-:W-:-:S03]  /*10260*/  LEA.HI.X.SX32 R13, R13, R0, 0x1, P3 ;  /* 0x000000000d0d7211 */ /* 0x000fc600018f0eff */
[----:B----4-:R0:W-:Y:S04]  /*10270*/  STL [R1+0x608], R52 ;  /* 0x0006083401007387 */ /* 0x0101e80000100800 */
[----:B0-----:R-:W4:Y:S04]  /*10280*/  LDL.LU R52, [R1+0xf14] ;  /* 0x000f140001347983 */ /* 0x001f280000300800 */
[----:B------:R-:W2:Y:S01]  /*10290*/  LDL R17, [R1+0xc58] ;  /* 0x000c580001117983 */ /* 0x000ea20000100800 */
[----:B------:R-:W-:Y:S01]  /*102a0*/  PRMT R9, RZ, 0x7610, R9 ;  /* 0x00007610ff097816 */ /* 0x000fe20000000009 */
[----:B------:R-:W-:Y:S01]  /*102b0*/  @P0 IMAD.MOV.U32 R16, RZ, RZ, R58 ;  /* 0x000000ffff100224 */ /* 0x000fe200078e003a */
[----:B--2---:R-:W-:Y:S01]  /*102c0*/  ISETP.GE.AND P3, PT, R17, RZ, PT ;  /* 0x000000ff1100720c */ /* 0x004fe20003f66270 */
[----:B------:R-:W-:-:S05]  /*102d0*/  @P0 IMAD.MOV.U32 R17, RZ, RZ, R13 ;  /* 0x000000ffff110224 */ /* 0x000fca00078e000d */
[----:B------:R-:W2:Y:S01]  /*102e0*/  @P0 LDG.E.U8 R9, desc[UR22][R16.64] ;  /* 0x0000001610090981 */ /* 0x000ea2000c1e1100 */
[----:B------:R-:W-:-:S03]  /*102f0*/  SEL R14, R38, R14, !P6 ;  /* 0x0000000e260e7207 */ /* 0x000fc60007000000 */
[----:B------:R-:W-:Y:S02]  /*10300*/  STL [R1+0x3fc], R13 ;  /* 0x0003fc0d01007387 */ /* 0x000fe40000100800 */
[----:B------:R-:W-:Y:S02]  /*10310*/  IMAD R14, R14, UR9, RZ ;  /* 0x000000090e0e7c24 */ /* 0x000fe4000f8e02ff */
[----:B------:R-:W3:Y:S01]  /*10320*/  LDL.LU R58, [R1+0xf10] ;  /* 0x000f1000013a7983 */ /* 0x000ee20000300800 */
[----:B------:R-:W-:-:S03]  /*10330*/  PRMT R32, RZ, 0x7610, R32 ;  /* 0x00007610ff207816 */ /* 0x000fc60000000020 */
[----:B--2---:R0:W-:Y:S02]  /*10340*/  STL [R1+0x248], R9 ;  /* 0x0002480901007387 */ /* 0x0041e40000100800 */
[----:B0-----:R-:W-:-:S04]  /*10350*/  IMAD.MOV.U32 R9, RZ, RZ, R44 ;  /* 0x000000ffff097224 */ /* 0x001fc800078e002c */
[----:B------:R-:W-:Y:S01]  /*10360*/  @!P1 IMAD.MOV R9, RZ, RZ, -R9 ;  /* 0x000000ffff099224 */ /* 0x000fe200078e0a09 */
[----:B------:R-:W-:-:S04]  /*10370*/  IADD3 R16, P1, PT, R14, R2, RZ ;  /* 0x000000020e107210 */ /* 0x000fc80007f3e0ff */
[----:B------:R-:W-:-:S05]  /*10380*/  LEA.HI.X.SX32 R17, R14, R0, 0x1, P1 ;  /* 0x000000000e117211 */ /* 0x000fca00008f0eff */
[----:B------:R0:W2:Y:S01]  /*10390*/  @P0 LDG.E.U8 R32, desc[UR22][R16.64] ;  /* 0x0000001610200981 */ /* 0x0000a2000c1e1100 */
[----:B------:R-:W-:Y:S01]  /*103a0*/  SEL R13, R38, R10, !P6 ;  /* 0x0000000a260d7207 */ /* 0x000fe20007000000 */
[----:B------:R-:W-:Y:S01]  /*103b0*/  IMAD.MOV.U32 R10, RZ, RZ, R93 ;  /* 0x000000ffff0a7224 */ /* 0x000fe200078e005d */
[----:B------:R-:W-:Y:S01]  /*103c0*/  ISETP.GE.AND P1, PT, R64, RZ, PT ;  /* 0x000000ff4000720c */ /* 0x000fe20003f26270 */
[----:B------:R-:W4:Y:S02]  /*103d0*/  LDL R93, [R1+0xcdc] ;  /* 0x000cdc00015d7983 */ /* 0x000f240000100800 */
[----:B------:R-:W-:Y:S02]  /*103e0*/  IMAD R13, R13, UR9, RZ ;  /* 0x000000090d0d7c24 */ /* 0x000fe4000f8e02ff */
[----:B------:R-:W-:-:S03]  /*103f0*/  @!P3 IMAD.MOV R10, RZ, RZ, -R10 ;  /* 0x000000ffff0ab224 */ /* 0x000fc600078e0a0a */
[C---:B------:R-:W-:Y:S01]  /*10400*/  IADD3 R44, P3, PT, R13.reuse, R2, RZ ;  /* 0x000000020d2c7210 */ /* 0x040fe20007f7e0ff */
[----:B------:R0:W-:Y:S03]  /*10410*/  STL [R1+0x420], R16 ;  /* 0x0004201001007387 */ /* 0x0001e60000100800 */
[----:B------:R-:W-:Y:S01]  /*10420*/  LEA.HI.X.SX32 R64, R13, R0, 0x1, P3 ;  /* 0x000000000d407211 */ /* 0x000fe200018f0eff */
[----:B------:R-:W4:Y:S01]  /*10430*/  LDL R14, [R1+0xd6c] ;  /* 0x000d6c00010e7983 */ /* 0x000f220000100800 */
[----:B------:R-:W-:Y:S01]  /*10440*/  SEL R13, R38, R6, !P6 ;  /* 0x00000006260d7207 */ /* 0x000fe20007000000 */
[----:B------:R-:W-:Y:S02]  /*10450*/  IMAD.MOV.U32 R6, RZ, RZ, R55 ;  /* 0x000000ffff067224 */ /* 0x000fe400078e0037 */
[----:B------:R-:W-:Y:S04]  /*10460*/  STL [R1+0x440], R44 ;  /* 0x0004402c01007387 */ /* 0x000fe80000100800 */
[----:B------:R1:W-:Y:S04]  /*10470*/  STL [R1+0x41c], R17 ;  /* 0x00041c1101007387 */ /* 0x0003e80000100800 */
[----:B------:R-:W-:Y:S01]  /*10480*/  STL [R1+0x43c], R64 ;  /* 0x00043c4001007387 */ /* 0x000fe20000100800 */
[----:B0-----:R-:W-:-:S03]  /*10490*/  @P0 IMAD.MOV.U32 R16, RZ, RZ, R44 ;  /* 0x000000ffff100224 */ /* 0x001fc600078e002c */
[----:B------:R-:W4:Y:S01]  /*104a0*/  LDL.LU R55, [R1+0xf0c] ;  /* 0x000f0c0001377983 */ /* 0x000f220000300800 */
[----:B-1----:R-:W-:Y:S01]  /*104b0*/  @P0 IMAD.MOV.U32 R17, RZ, RZ, R64 ;  /* 0x000000ffff110224 */ /* 0x002fe200078e0040 */
[----:B---3--:R-:W-:-:S06]  /*104c0*/  PRMT R58, RZ, 0x7610, R58 ;  /* 0x00007610ff3a7816 */ /* 0x008fcc000000003a */
[----:B------:R0:W3:Y:S04]  /*104d0*/  @P0 LDG.E.U8 R58, desc[UR22][R16.64] ;  /* 0x00000016103a0981 */ /* 0x0000e8000c1e1100 */
[----:B--2---:R1:W-:Y:S04]  /*104e0*/  STL [R1+0x22c], R32 ;  /* 0x00022c2001007387 */ /* 0x0043e80000100800 */
[----:B-1----:R-:W2:Y:S04]  /*104f0*/  LDL.LU R32, [R1+0x148] ;  /* 0x0001480001207983 */ /* 0x002ea80000300800 */
[----:B------:R-:W2:Y:S04]  /*10500*/  LDL.LU R64, [R1+0xf08] ;  /* 0x000f080001407983 */ /* 0x000ea80000300800 */
[----:B------:R-:W2:Y:S01]  /*10510*/  LDL.LU R44, [R1+0xf04] ;  /* 0x000f0400012c7983 */ /* 0x000ea20000300800 */
[----:B----4-:R-:W-:Y:S01]  /*10520*/  ISETP.GE.AND P3, PT, R14, RZ, PT ;  /* 0x000000ff0e00720c */ /* 0x010fe20003f66270 */
[----:B------:R-:W-:-:S02]  /*10530*/  IMAD R14, R13, UR9, RZ ;  /* 0x000000090d0e7c24 */ /* 0x000fc4000f8e02ff */
[----:B------:R-:W-:-:S03]  /*10540*/  @!P1 IMAD.MOV R6, RZ, RZ, -R6 ;  /* 0x000000ffff069224 */ /* 0x000fc600078e0a06 */
[----:B0-----:R-:W-:-:S04]  /*10550*/  IADD3 R16, P1, PT, R14, R2, RZ ;  /* 0x000000020e107210 */ /* 0x001fc80007f3e0ff */
[----:B------:R-:W-:Y:S01]  /*10560*/  LEA.HI.X.SX32 R17, R14, R0, 0x1, P1 ;  /* 0x000000000e117211 */ /* 0x000fe200008f0eff */
[----:B------:R-:W-:Y:S01]  /*10570*/  IMAD.MOV.U32 R13, RZ, RZ, R67 ;  /* 0x000000ffff0d7224 */ /* 0x000fe200078e0043 */
[----:B---3--:R0:W-:Y:S04]  /*10580*/  STL [R1+0x228], R58 ;  /* 0x0002283a01007387 */ /* 0x0081e80000100800 */
[----:B0-----:R-:W3:Y:S04]  /*10590*/  LDL R58, [R1+0xca8] ;  /* 0x000ca800013a7983 */ /* 0x001ee80000100800 */
[----:B------:R-:W4:Y:S01]  /*105a0*/  LDL.LU R67, [R1+0xf00] ;  /* 0x000f000001437983 */ /* 0x000f220000300800 */
[----:B------:R-:W-:-:S02]  /*105b0*/  ISETP.GT.U32.AND P2, PT, R3, R73, PT ;  /* 0x000000490300720c */ /* 0x000fc40003f44070 */
[----:B--2---:R-:W-:-:S06]  /*105c0*/  PRMT R44, RZ, 0x7610, R44 ;  /* 0x00007610ff2c7816 */ /* 0x004fcc000000002c */
[----:B------:R0:W2:Y:S05]  /*105d0*/  @P0 LDG.E.U8 R44, desc[UR22][R16.64] ;  /* 0x00000016102c0981 */ /* 0x0000aa000c1e1100 */
[----:B------:R-:W-:Y:S01]  /*105e0*/  @!P2 IMAD.IADD R73, R73, 0x1, -R3 ;  /* 0x000000014949a824 */ /* 0x000fe200078e0a03 */
[----:B------:R-:W-:Y:S02]  /*105f0*/  ISETP.GT.U32.AND P2, PT, R3, R41, PT ;  /* 0x000000290300720c */ /* 0x000fe40003f44070 */
[----:B------:R-:W-:-:S11]  /*10600*/  SEL R11, R38, R11, !P6 ;  /* 0x0000000b260b7207 */ /* 0x000fd60007000000 */
[----:B------:R-:W-:Y:S01]  /*10610*/  @!P2 IMAD.IADD R41, R41, 0x1, -R3 ;  /* 0x000000012929a824 */ /* 0x000fe200078e0a03 */
[----:B------:R-:W-:Y:S01]  /*10620*/  ISETP.GT.U32.AND P2, PT, R3, R73, PT ;  /* 0x000000490300720c */ /* 0x000fe20003f44070 */
[----:B------:R-:W-:Y:S01]  /*10630*/  IMAD R14, R11, UR9, RZ ;  /* 0x000000090b0e7c24 */ /* 0x000fe2000f8e02ff */
[----:B------:R-:W-:Y:S01]  /*10640*/  ISETP.GE.AND P1, PT, R93, RZ, PT ;  /* 0x000000ff5d00720c */ /* 0x000fe20003f26270 */
[----:B------:R-:W-:Y:S01]  /*10650*/  STL [R1+0x460], R16 ;  /* 0x0004601001007387 */ /* 0x000fe20000100800 */
[----:B------:R-:W-:-:S03]  /*10660*/  SEL R7, R38, R7, !P6 ;  /* 0x0000000726077207 */ /* 0x000fc60007000000 */
[----:B------:R0:W-:Y:S01]  /*10670*/  STL [R1+0x45c], R17 ;  /* 0x00045c1101007387 */ /* 0x0001e20000100800 */
[----:B------:R-:W-:-:S05]  /*10680*/  @!P3 IMAD.MOV R13, RZ, RZ, -R13 ;  /* 0x000000ffff0db224 */ /* 0x000fca00078e0a0d */
[----:B------:R-:W-:Y:S01]  /*10690*/  @!P2 IMAD.IADD R73, R73, 0x1, -R3 ;  /* 0x000000014949a824 */ /* 0x000fe200078e0a03 */
[C---:B0-----:R-:W-:Y:S01]  /*106a0*/  IADD3 R17, P2, PT, R14.reuse, R2, RZ ;  /* 0x000000020e117210 */ /* 0x041fe20007f5e0ff */
[----:B------:R-:W-:Y:S01]  /*106b0*/  IMAD R11, R7, UR9, RZ ;  /* 0x00000009070b7c24 */ /* 0x000fe2000f8e02ff */
[----:B------:R-:W-:Y:S01]  /*106c0*/  ISETP.GT.U32.AND P3, PT, R3, R41, PT ;  /* 0x000000290300720c */ /* 0x000fe20003f64070 */
[----:B------:R-:W-:Y:S01]  /*106d0*/  IMAD.MOV.U32 R7, RZ, RZ, R61 ;  /* 0x000000ffff077224 */ /* 0x000fe200078e003d */
[----:B------:R-:W-:-:S03]  /*106e0*/  LEA.HI.X.SX32 R16, R14, R0, 0x1, P2 ;  /* 0x000000000e107211 */ /* 0x000fc600010f0eff */
[----:B------:R-:W-:Y:S01]  /*106f0*/  @!P1 IMAD.MOV R7, RZ, RZ, -R7 ;  /* 0x000000ffff079224 */ /* 0x000fe200078e0a07 */
[----:B---3--:R-:W-:Y:S02]  /*10700*/  ISETP.GE.AND P1, PT, R58, RZ, PT ;  /* 0x000000ff3a00720c */ /* 0x008fe40003f26270 */
[----:B----4-:R-:W-:-:S05]  /*10710*/  PRMT R67, RZ, 0x7610, R67 ;  /* 0x00007610ff437816 */ /* 0x010fca0000000043 */
[----:B------:R-:W-:Y:S01]  /*10720*/  @!P3 IMAD.IADD R41, R41, 0x1, -R3 ;  /* 0x000000012929b824 */ /* 0x000fe200078e0a03 */
[----:B------:R-:W-:-:S04]  /*10730*/  IADD3 R61, P3, PT, R11, R2, RZ ;  /* 0x000000020b3d7210 */ /* 0x000fc80007f7e0ff */
[----:B------:R-:W-:Y:S02]  /*10740*/  LEA.HI.X.SX32 R11, R11, R0, 0x1, P3 ;  /* 0x000000000b0b7211 */ /* 0x000fe400018f0eff */
[----:B------:R-:W-:Y:S01]  /*10750*/  PRMT R64, RZ, 0x7610, R64 ;  /* 0x00007610ff407816 */ /* 0x000fe20000000040 */
[----:B--2---:R0:W-:Y:S04]  /*10760*/  STL [R1+0x208], R44 ;  /* 0x0002082c01007387 */ /* 0x0041e80000100800 */
[----:B0-----:R-:W2:Y:S04]  /*10770*/  LDL R44, [R1+0xdbc] ;  /* 0x000dbc00012c7983 */ /* 0x001ea80000100800 */
[----:B------:R-:W3:Y:S04]  /*10780*/  LDL.LU R93, [R1+0x128] ;  /* 0x00012800015d7983 */ /* 0x000ee80000300800 */
[----:B------:R0:W-:Y:S04]  /*10790*/  STL [R1+0x480], R17 ;  /* 0x0004801101007387 */ /* 0x0001e80000100800 */
[----:B------:R-:W4:Y:S04]  /*107a0*/  LDL R14, [R1+0xc04] ;  /* 0x000c0400010e7983 */ /* 0x000f280000100800 */
[----:B------:R-:W2:Y:S01]  /*107b0*/  LDL.LU R58, [R1+0xefc] ;  /* 0x000efc00013a7983 */ /* 0x000ea20000300800 */
[----:B0-----:R-:W-:-:S03]  /*107c0*/  @P0 LOP3.LUT R17, R17, R16, RZ, 0x3c, !PT ;  /* 0x0000001011110212 */ /* 0x001fc600078e3cff */
[----:B------:R0:W-:Y:S02]  /*107d0*/  STL [R1+0x47c], R16 ;  /* 0x00047c1001007387 */ /* 0x0001e40000100800 */
[----:B0-----:R-:W-:-:S04]  /*107e0*/  @P0 LOP3.LUT R16, R17, R16, RZ, 0x3c, !PT ;  /* 0x0000001011100212 */ /* 0x001fc800078e3cff */
[----:B------:R-:W-:-:S05]  /*107f0*/  @P0 LOP3.LUT R17, R17, R16, RZ, 0x3c, !PT ;  /* 0x0000001011110212 */ /* 0x000fca00078e3cff */
[----:B------:R0:W2:Y:S02]  /*10800*/  @P0 LDG.E.U8 R67, desc[UR22][R16.64] ;  /* 0x0000001610430981 */ /* 0x0000a4000c1e1100 */
[----:B0-----:R-:W-:Y:S02]  /*10810*/  @P0 IMAD.MOV.U32 R16, RZ, RZ, R61 ;  /* 0x000000ffff100224 */ /* 0x001fe400078e003d */
[----:B------:R-:W-:-:S05]  /*10820*/  @P0 IMAD.MOV.U32 R17, RZ, RZ, R11 ;  /* 0x000000ffff110224 */ /* 0x000fca00078e000b */
[----:B------:R0:W3:Y:S04]  /*10830*/  @P0 LDG.E.U8 R64, desc[UR22][R16.64] ;  /* 0x0000001610400981 */ /* 0x0000e8000c1e1100 */
[----:B------:R-:W-:Y:S01]  /*10840*/  STL [R1+0x4a0], R61 ;  /* 0x0004a03d01007387 */ /* 0x000fe20000100800 */
[----:B----4-:R-:W-:Y:S02]  /*10850*/  ISETP.GE.AND P3, PT, R14, RZ, PT ;  /* 0x000000ff0e00720c */ /* 0x010fe40003f66270 */
[C---:B------:R-:W-:Y:S02]  /*10860*/  SEL R14, R38.reuse, R12, !P6 ;  /* 0x0000000c260e7207 */ /* 0x040fe40007000000 */
[----:B------:R-:W-:Y:S01]  /*10870*/  SEL R12, R38, R8, !P6 ;  /* 0x00000008260c7207 */ /* 0x000fe20007000000 */
[----:B------:R-:W-:-:S02]  /*10880*/  IMAD.MOV.U32 R8, RZ, RZ, R86 ;  /* 0x000000ffff087224 */ /* 0x000fc400078e0056 */
[----:B------:R-:W-:Y:S02]  /*10890*/  IMAD R14, R14, UR9, RZ ;  /* 0x000000090e0e7c24 */ /* 0x000fe4000f8e02ff */
[----:B------:R-:W-:-:S04]  /*108a0*/  IMAD R12, R12, UR9, RZ ;  /* 0x000000090c0c7c24 */ /* 0x000fc8000f8e02ff */
[----:B------:R-:W-:Y:S01]  /*108b0*/  @!P3 IMAD.MOV R8, RZ, RZ, -R8 ;  /* 0x000000ffff08b224 */ /* 0x000fe200078e0a08 */
[----:B--2---:R1:W-:Y:S04]  /*108c0*/  STL [R1+0x1f4], R67 ;  /* 0x0001f44301007387 */ /* 0x0043e80000100800 */
[----:B-1----:R-:W2:Y:S04]  /*108d0*/  LDL.LU R67, [R1+0xef8] ;  /* 0x000ef80001437983 */ /* 0x002ea80000300800 */
[----:B------:R1:W-:Y:S04]  /*108e0*/  STL [R1+0x49c], R11 ;  /* 0x00049c0b01007387 */ /* 0x0003e80000100800 */
[----:B------:R-:W4:Y:S01]  /*108f0*/  LDL.LU R61, [R1+0xef4] ;  /* 0x000ef400013d7983 */ /* 0x000f220000300800 */
[----:B-1----:R-:W-:Y:S01]  /*10900*/  IMAD.MOV.U32 R11, RZ, RZ, R82 ;  /* 0x000000ffff0b7224 */ /* 0x002fe200078e0052 */
[----:B------:R-:W-:-:S03]  /*10910*/  IADD3 R82, P3, PT, R12, R2, RZ ;  /* 0x000000020c527210 */ /* 0x000fc60007f7e0ff */
[----:B------:R-:W-:Y:S01]  /*10920*/  @!P1 IMAD.MOV R11, RZ, RZ, -R11 ;  /* 0x000000ffff0b9224 */ /* 0x000fe200078e0a0b */
[C---:B0-----:R-:W-:Y:S01]  /*10930*/  IADD3 R16, P1, PT, R14.reuse, R2, RZ ;  /* 0x000000020e107210 */ /* 0x041fe20007f3e0ff */
[----:B---3--:R0:W-:Y:S03]  /*10940*/  STL [R1+0x1f0], R64 ;  /* 0x0001f04001007387 */ /* 0x0081e60000100800 */
[-C--:B------:R-:W-:Y:S02]  /*10950*/  LEA.HI.X.SX32 R17, R14, R0.reuse, 0x1, P1 ;  /* 0x000000000e117211 */ /* 0x080fe400008f0eff */
[----:B------:R-:W-:Y:S02]  /*10960*/  ISETP.GE.AND P1, PT, R44, RZ, PT ;  /* 0x000000ff2c00720c */ /* 0x000fe40003f26270 */
[----:B------:R-:W-:Y:S01]  /*10970*/  LEA.HI.X.SX32 R44, R12, R0, 0x1, P3 ;  /* 0x000000000c2c7211 */ /* 0x000fe200018f0eff */
[----:B0-----:R-:W3:Y:S04]  /*10980*/  LDL.LU R64, [R1+0xef0] ;  /* 0x000ef00001407983 */ /* 0x001ee80000300800 */
[----:B------:R-:W3:Y:S04]  /*10990*/  LDL R86, [R1+0xd08] ;  /* 0x000d080001567983 */ /* 0x000ee80000100800 */
[----:B------:R0:W-:Y:S04]  /*109a0*/  STL [R1+0x4c0], R16 ;  /* 0x0004c01001007387 */ /* 0x0001e80000100800 */
[----:B------:R-:W-:Y:S04]  /*109b0*/  STL [R1+0x4e0], R82 ;  /* 0x0004e05201007387 */ /* 0x000fe80000100800 */
[----:B------:R-:W3:Y:S01]  /*109c0*/  LDL R12, [R1+0xd38] ;  /* 0x000d3800010c7983 */ /* 0x000ee20000100800 */
[----:B------:R-:W-:-:S03]  /*109d0*/  PRMT R14, RZ, 0x7610, R14 ;  /* 0x00007610ff0e7816 */ /* 0x000fc6000000000e */
[----:B------:R1:W-:Y:S01]  /*109e0*/  STL [R1+0x4bc], R17 ;  /* 0x0004bc1101007387 */ /* 0x0003e20000100800 */
[----:B------:R-:W-:Y:S02]  /*109f0*/  PRMT R29, RZ, 0x7610, R29 ;  /* 0x00007610ff1d7816 */ /* 0x000fe4000000001d */
[----:B--2---:R-:W-:-:S06]  /*10a00*/  PRMT R67, RZ, 0x7610, R67 ;  /* 0x00007610ff437816 */ /* 0x004fcc0000000043 */
[----:B------:R0:W2:Y:S02]  /*10a10*/  @P0 LDG.E.U8 R67, desc[UR22][R16.64] ;  /* 0x0000001610430981 */ /* 0x0000a4000c1e1100 */
[----:B0-----:R-:W-:Y:S02]  /*10a20*/  @P0 IMAD.MOV.U32 R16, RZ, RZ, R82 ;  /* 0x000000ffff100224 */ /* 0x001fe400078e0052 */
[----:B-1----:R-:W-:-:S05]  /*10a30*/  @P0 IMAD.MOV.U32 R17, RZ, RZ, R44 ;  /* 0x000000ffff110224 */ /* 0x002fca00078e002c */
[----:B------:R0:W4:Y:S01]  /*10a40*/  @P0 LDG.E.U8 R14, desc[UR22][R16.64] ;  /* 0x00000016100e0981 */ /* 0x000122000c1e1100 */
[----:B---3--:R-:W-:Y:S02]  /*10a50*/  ISETP.GE.AND P3, PT, R12, RZ, PT ;  /* 0x000000ff0c00720c */ /* 0x008fe40003f66270 */
[----:B------:R-:W-:Y:S01]  /*10a60*/  SEL R12, R38, R9, !P6 ;  /* 0x00000009260c7207 */ /* 0x000fe20007000000 */
[----:B------:R-:W-:-:S04]  /*10a70*/  IMAD.MOV.U32 R9, RZ, RZ, R92 ;  /* 0x000000ffff097224 */ /* 0x000fc800078e005c */
[----:B------:R-:W-:Y:S02]  /*10a80*/  IMAD R12, R12, UR9, RZ ;  /* 0x000000090c0c7c24 */ /* 0x000fe4000f8e02ff */
[----:B------:R-:W-:-:S03]  /*10a90*/  @!P1 IMAD.MOV R9, RZ, RZ, -R9 ;  /* 0x000000ffff099224 */ /* 0x000fc600078e0a09 */
[----:B0-----:R-:W-:-:S04]  /*10aa0*/  IADD3 R16, P1, PT, R12, R2, RZ ;  /* 0x000000020c107210 */ /* 0x001fc80007f3e0ff */
[----:B------:R-:W-:-:S05]  /*10ab0*/  LEA.HI.X.SX32 R17, R12, R0, 0x1, P1 ;  /* 0x000000000c117211 */ /* 0x000fca00008f0eff */
[----:B------:R0:W3:Y:S01]  /*10ac0*/  @P0 LDG.E.U8 R29, desc[UR22][R16.64] ;  /* 0x00000016101d0981 */ /* 0x0000e2000c1e1100 */
[----:B------:R-:W-:-:S03]  /*10ad0*/  ISETP.GT.U32.AND P2, PT, R3, R32, PT ;  /* 0x000000200300720c */ /* 0x000fc60003f44070 */
[----:B------:R-:W-:Y:S01]  /*10ae0*/  STL [R1+0x4dc], R44 ;  /* 0x0004dc2c01007387 */ /* 0x000fe20000100800 */
[----:B------:R-:W-:-:S09]  /*10af0*/  SEL R10, R38, R10, !P6 ;  /* 0x0000000a260a7207 */ /* 0x000fd20007000000 */
[----:B------:R-:W-:Y:S01]  /*10b00*/  @!P2 IMAD.IADD R32, R32, 0x1, -R3 ;  /* 0x000000012020a824 */ /* 0x000fe200078e0a03 */
[----:B------:R-:W-:Y:S01]  /*10b10*/  ISETP.GT.U32.AND P2, PT, R3, R93, PT ;  /* 0x0000005d0300720c */ /* 0x000fe20003f44070 */
[----:B------:R-:W-:-:S12]  /*10b20*/  IMAD R12, R10, UR9, RZ ;  /* 0x000000090a0c7c24 */ /* 0x000fd8000f8e02ff */
[----:B------:R-:W-:Y:S01]  /*10b30*/  @!P2 IMAD.IADD R93, R93, 0x1, -R3 ;  /* 0x000000015d5da824 */ /* 0x000fe200078e0a03 */
[----:B------:R-:W-:Y:S01]  /*10b40*/  ISETP.GE.AND P2, PT, R86, RZ, PT ;  /* 0x000000ff5600720c */ /* 0x000fe20003f46270 */
[----:B------:R-:W-:Y:S01]  /*10b50*/  IMAD.MOV.U32 R86, RZ, RZ, R87 ;  /* 0x000000ffff567224 */ /* 0x000fe200078e0057 */
[----:B--2---:R1:W-:Y:S04]  /*10b60*/  STL [R1+0x1e8], R67 ;  /* 0x0001e84301007387 */ /* 0x0043e80000100800 */
[----:B-1----:R-:W2:Y:S04]  /*10b70*/  LDL.LU R67, [R1+0xeec] ;  /* 0x000eec0001437983 */ /* 0x002ea80000300800 */
[----:B------:R-:W2:Y:S04]  /*10b80*/  LDL.LU R92, [R1+0x10c] ;  /* 0x00010c00015c7983 */ /* 0x000ea80000300800 */
[----:B------:R-:W2:Y:S04]  /*10b90*/  LDL.LU R44, [R1+0xee8] ;  /* 0x000ee800012c7983 */ /* 0x000ea80000300800 */
[----:B------:R-:W2:Y:S04]  /*10ba0*/  LDL.LU R82, [R1+0xee4] ;  /* 0x000ee40001527983 */ /* 0x000ea80000300800 */
[----:B----4-:R1:W-:Y:S02]  /*10bb0*/  STL [R1+0x1e4], R14 ;  /* 0x0001e40e01007387 */ /* 0x0103e40000100800 */
[----:B-1----:R-:W-:-:S02]  /*10bc0*/  IMAD.MOV.U32 R14, RZ, RZ, R5 ;  /* 0x000000ffff0e7224 */ /* 0x002fc400078e0005 */
[----:B------:R-:W4:Y:S02]  /*10bd0*/  LDL.LU R5, [R1+0xee0] ;  /* 0x000ee00001057983 */ /* 0x000f240000300800 */
[----:B------:R-:W-:Y:S01]  /*10be0*/  @!P3 IMAD.MOV R14, RZ, RZ, -R14 ;  /* 0x000000ffff0eb224 */ /* 0x000fe200078e0a0e */
[C---:B------:R-:W-:Y:S01]  /*10bf0*/  ISETP.GT.U32.AND P3, PT, R3.reuse, R32, PT ;  /* 0x000000200300720c */ /* 0x040fe20003f64070 */
[----:B------:R-:W-:Y:S04]  /*10c00*/  STL [R1+0x500], R16 ;  /* 0x0005001001007387 */ /* 0x000fe80000100800 */
[----:B------:R0:W-:Y:S04]  /*10c10*/  STL [R1+0x4fc], R17 ;  /* 0x0004fc1101007387 */ /* 0x0001e80000100800 */
[----:B------:R-:W4:Y:S04]  /*10c20*/  LDL R87, [R1+0xdf8] ;  /* 0x000df80001577983 */ /* 0x000f280000100800 */
[----:B------:R-:W-:Y:S01]  /*10c30*/  @!P3 IMAD.IADD R32, R32, 0x1, -R3 ;  /* 0x000000012020b824 */ /* 0x000fe200078e0a03 */
[C---:B0-----:R-:W-:Y:S01]  /*10c40*/  IADD3 R17, P3, PT, R12.reuse, R2, RZ ;  /* 0x000000020c117210 */ /* 0x041fe20007f7e0ff */
[----:B---3--:R0:W-:Y:S03]  /*10c50*/  STL [R1+0x1e0], R29 ;  /* 0x0001e01d01007387 */ /* 0x0081e60000100800 */
[----:B------:R-:W-:Y:S01]  /*10c60*/  LEA.HI.X.SX32 R16, R12, R0, 0x1, P3 ;  /* 0x000000000c107211 */ /* 0x000fe200018f0eff */
[----:B0-----:R-:W3:Y:S04]  /*10c70*/  LDL.LU R29, [R1+0xec] ;  /* 0x0000ec00011d7983 */ /* 0x001ee80000300800 */
[----:B------:R0:W-:Y:S04]  /*10c80*/  STL [R1+0x520], R17 ;  /* 0x0005201101007387 */ /* 0x0001e80000100800 */
[----:B------:R-:W3:Y:S01]  /*10c90*/  LDL R12, [R1+0xc4c] ;  /* 0x000c4c00010c7983 */ /* 0x000ee20000100800 */
[----:B------:R-:W-:-:S02]  /*10ca0*/  ISETP.GT.U32.AND P1, PT, R3, R93, PT ;  /* 0x0000005d0300720c */ /* 0x000fc40003f24070 */
[----:B------:R-:W-:Y:S01]  /*10cb0*/  SEL R6, R38, R6, !P6 ;  /* 0x0000000626067207 */ /* 0x000fe20007000000 */
[----:B------:R-:W-:-:S04]  /*10cc0*/  IMAD.MOV.U32 R10, RZ, RZ, R45 ;  /* 0x000000ffff0a7224 */ /* 0x000fc800078e002d */
[----:B------:R-:W-:Y:S01]  /*10cd0*/  IMAD R6, R6, UR9, RZ ;  /* 0x0000000906067c24 */ /* 0x000fe2000f8e02ff */
[----:B0-----:R-:W-:-:S05]  /*10ce0*/  @P0 LOP3.LUT R17, R17, R16, RZ, 0x3c, !PT ;  /* 0x0000001011110212 */ /* 0x001fca00078e3cff */
[----:B------:R-:W-:Y:S01]  /*10cf0*/  @!P1 IMAD.IADD R93, R93, 0x1, -R3 ;  /* 0x000000015d5d9824 */ /* 0x000fe200078e0a03 */
[----:B------:R-:W-:-:S05]  /*10d00*/  IADD3 R45, P1, PT, R6, R2, RZ ;  /* 0x00000002062d7210 */ /* 0x000fca0007f3e0ff */
[----:B------:R-:W-:Y:S04]  /*10d10*/  STL [R1+0x540], R45 ;  /* 0x0005402d01007387 */ /* 0x000fe80000100800 */
[----:B------:R0:W-:Y:S01]  /*10d20*/  STL [R1+0x51c], R16 ;  /* 0x00051c1001007387 */ /* 0x0001e20000100800 */
[----:B------:R-:W-:Y:S01]  /*10d30*/  @!P2 IMAD.MOV R10, RZ, RZ, -R10 ;  /* 0x000000ffff0aa224 */ /* 0x000fe200078e0a0a */
[----:B0-----:R-:W-:-:S04]  /*10d40*/  @P0 LOP3.LUT R16, R17, R16, RZ, 0x3c, !PT ;  /* 0x0000001011100212 */ /* 0x001fc800078e3cff */
[----:B------:R-:W-:Y:S02]  /*10d50*/  @P0 LOP3.LUT R17, R17, R16, RZ, 0x3c, !PT ;  /* 0x0000001011110212 */ /* 0x000fe400078e3cff */
[----:B--2---:R-:W-:-:S06]  /*10d60*/  PRMT R82, RZ, 0x7610, R82 ;  /* 0x00007610ff527816 */ /* 0x004fcc0000000052 */
[----:B------:R-:W2:Y:S01]  /*10d70*/  @P0 LDG.E.U8 R82, desc[UR22][R16.64] ;  /* 0x0000001610520981 */ /* 0x000ea2000c1e1100 */
[----:B---3--:R-:W-:Y:S02]  /*10d80*/  ISETP.GE.AND P2, PT, R12, RZ, PT ;  /* 0x000000ff0c00720c */ /* 0x008fe40003f46270 */
[----:B------:R-:W-:Y:S02]  /*10d90*/  LEA.HI.X.SX32 R12, R6, R0, 0x1, P1 ;  /* 0x00000000060c7211 */ /* 0x000fe400008f0eff */
[----:B------:R-:W3:Y:S01]  /*10da0*/  LDL R6, [R1+0xddc] ;  /* 0x000ddc0001067983 */ /* 0x000ee20000100800 */
[----:B----4-:R-:W-:-:S03]  /*10db0*/  PRMT R5, RZ, 0x7610, R5 ;  /* 0x00007610ff057816 */ /* 0x010fc60000000005 */
[----:B--2---:R0:W-:Y:S04]  /*10dc0*/  STL [R1+0x1dc], R82 ;  /* 0x0001dc5201007387 */ /* 0x0041e80000100800 */
[----:B0-----:R-:W2:Y:S04]  /*10dd0*/  LDL.LU R82, [R1+0xedc] ;  /* 0x000edc0001527983 */ /* 0x001ea80000300800 */
[----:B------:R0:W-:Y:S01]  /*10de0*/  STL [R1+0x53c], R12 ;  /* 0x00053c0c01007387 */ /* 0x0001e20000100800 */
[----:B---3--:R-:W-:Y:S02]  /*10df0*/  ISETP.GE.AND P1, PT, R6, RZ, PT ;  /* 0x000000ff0600720c */ /* 0x008fe40003f26270 */
[----:B------:R-:W-:Y:S01]  /*10e00*/  SEL R6, R38, R13, !P6 ;  /* 0x0000000d26067207 */ /* 0x000fe20007000000 */
[----:B------:R-:W-:-:S02]  /*10e10*/  @P0 IMAD.MOV.U32 R13, RZ, RZ, R12 ;  /* 0x000000ffff0d0224 */ /* 0x000fc400078e000c */
[----:B0-----:R-:W-:Y:S01]  /*10e20*/  @P0 IMAD.MOV.U32 R12, RZ, RZ, R45 ;  /* 0x000000ffff0c0224 */ /* 0x001fe200078e002d */
[----:B------:R-:W-:Y:S02]  /*10e30*/  ISETP.GT.U32.AND P3, PT, R3, R92, PT ;  /* 0x0000005c0300720c */ /* 0x000fe40003f64070 */
[----:B------:R-:W-:Y:S01]  /*10e40*/  SEL R7, R38, R7, !P6 ;  /* 0x0000000726077207 */ /* 0x000fe20007000000 */
[----:B------:R-:W-:Y:S01]  /*10e50*/  IMAD R6, R6, UR9, RZ ;  /* 0x0000000906067c24 */ /* 0x000fe2000f8e02ff */
[----:B------:R0:W3:Y:S03]  /*10e60*/  @P0 LDG.E.U8 R5, desc[UR22][R12.64] ;  /* 0x000000160c050981 */ /* 0x0000e6000c1e1100 */
[----:B------:R-:W-:Y:S01]  /*10e70*/  IMAD R7, R7, UR9, RZ ;  /* 0x0000000907077c24 */ /* 0x000fe2000f8e02ff */
[----:B------:R-:W4:Y:S05]  /*10e80*/  LDL.LU R45, [R1+0xed8] ;  /* 0x000ed800012d7983 */ /* 0x000f2a0000300800 */
[----:B------:R-:W-:-:S02]  /*10e90*/  @!P3 IMAD.IADD R92, R92, 0x1, -R3 ;  /* 0x000000015c5cb824 */ /* 0x000fc400078e0a03 */
[----:B0-----:R-:W-:Y:S02]  /*10ea0*/  IMAD.MOV.U32 R12, RZ, RZ, R4 ;  /* 0x000000ffff0c7224 */ /* 0x001fe400078e0004 */
[----:B------:R-:W-:Y:S01]  /*10eb0*/  IMAD.MOV.U32 R13, RZ, RZ, R70 ;  /* 0x000000ffff0d7224 */ /* 0x000fe200078e0046 */
[CC--:B------:R-:W-:Y:S01]  /*10ec0*/  IADD3 R70, P3, PT, R6.reuse, R2.reuse, RZ ;  /* 0x0000000206467210 */ /* 0x0c0fe20007f7e0ff */
[----:B------:R-:W-:Y:S02]  /*10ed0*/  IMAD.MOV.U32 R4, RZ, RZ, R86 ;  /* 0x000000ffff047224 */ /* 0x000fe400078e0056 */
[----:B------:R-:W-:Y:S01]  /*10ee0*/  @!P1 IMAD.MOV R12, RZ, RZ, -R12 ;  /* 0x000000ffff0c9224 */ /* 0x000fe200078e0a0c */
[----:B------:R-:W-:Y:S02]  /*10ef0*/  IADD3 R86, P1, PT, R7, R2, RZ ;  /* 0x0000000207567210 */ /* 0x000fe40007f3e0ff */
[----:B------:R-:W-:Y:S02]  /*10f00*/  LEA.HI.X.SX32 R6, R6, R0, 0x1, P3 ;  /* 0x0000000006067211 */ /* 0x000fe400018f0eff */
[----:B------:R-:W-:-:S02]  /*10f10*/  ISETP.GE.AND P3, PT, R87, RZ, PT ;  /* 0x000000ff5700720c */ /* 0x000fc40003f66270 */
[----:B------:R-:W-:Y:S01]  /*10f20*/  LEA.HI.X.SX32 R87, R7, R0, 0x1, P1 ;  /* 0x0000000007577211 */ /* 0x000fe200008f0eff */
[----:B------:R-:W-:Y:S01]  /*10f30*/  @P0 IMAD.MOV.U32 R7, RZ, RZ, R6 ;  /* 0x000000ffff070224 */ /* 0x000fe200078e0006 */
[----:B--2---:R-:W-:Y:S01]  /*10f40*/  PRMT R82, RZ, 0x7610, R82 ;  /* 0x00007610ff527816 */ /* 0x004fe20000000052 */
[----:B---3--:R0:W-:Y:S04]  /*10f50*/  STL [R1+0x1d8], R5 ;  /* 0x0001d80501007387 */ /* 0x0081e80000100800 */
[----:B0-----:R-:W2:Y:S04]  /*10f60*/  LDL.LU R5, [R1+0xed4] ;  /* 0x000ed40001057983 */ /* 0x001ea80000300800 */
[----:B------:R-:W-:Y:S04]  /*10f70*/  STL [R1+0x560], R70 ;  /* 0x0005604601007387 */ /* 0x000fe80000100800 */
[----:B------:R-:W-:Y:S04]  /*10f80*/  STL [R1+0x580], R86 ;  /* 0x0005805601007387 */ /* 0x000fe80000100800 */
[----:B------:R0:W-:Y:S02]  /*10f90*/  STL [R1+0x55c], R6 ;  /* 0x00055c0601007387 */ /* 0x0001e40000100800 */
[----:B0-----:R-:W-:-:S02]  /*10fa0*/  @P0 IMAD.MOV.U32 R6, RZ, RZ, R70 ;  /* 0x000000ffff060224 */ /* 0x001fc400078e0046 */
[----:B------:R-:W3:Y:S04]  /*10fb0*/  LDL.LU R70, [R1+0xed0] ;  /* 0x000ed00001467983 */ /* 0x000ee80000300800 */
[----:B------:R0:W3:Y:S01]  /*10fc0*/  @P0 LDG.E.U8 R82, desc[UR22][R6.64] ;  /* 0x0000001606520981 */ /* 0x0000e2000c1e1100 */
[----:B------:R-:W-:Y:S01]  /*10fd0*/  SEL R16, R38, R11, !P6 ;  /* 0x0000000b26107207 */ /* 0x000fe20007000000 */
[----:B------:R-:W-:Y:S02]  /*10fe0*/  IMAD.MOV.U32 R11, RZ, RZ, R89 ;  /* 0x000000ffff0b7224 */ /* 0x000fe400078e0059 */
[----:B------:R-:W-:Y:S01]  /*10ff0*/  STL [R1+0x57c], R87 ;  /* 0x00057c5701007387 */ /* 0x000fe20000100800 */
[----:B0-----:R-:W-:Y:S02]  /*11000*/  @P0 IMAD.MOV.U32 R6, RZ, RZ, R86 ;  /* 0x000000ffff060224 */ /* 0x001fe400078e0056 */
[----:B------:R-:W-:Y:S01]  /*11010*/  @P0 IMAD.MOV.U32 R7, RZ, RZ, R87 ;  /* 0x000000ffff070224 */ /* 0x000fe200078e0057 */
[----:B--2---:R-:W-:-:S06]  /*11020*/  PRMT R5, RZ, 0x7610, R5 ;  /* 0x00007610ff057816 */ /* 0x004fcc0000000005 */
[----:B------:R-:W2:Y:S04]  /*11030*/  @P0 LDG.E.U8 R5, desc[UR22][R6.64] ;  /* 0x0000001606050981 */ /* 0x000ea8000c1e1100 */
[----:B---3--:R0:W-:Y:S04]  /*11040*/  STL [R1+0x1c8], R82 ;  /* 0x0001c85201007387 */ /* 0x0081e80000100800 */
[----:B0-----:R-:W3:Y:S04]  /*11050*/  LDL.LU R82, [R1+0xecc] ;  /* 0x000ecc0001527983 */ /* 0x001ee80000300800 */
[----:B------:R-:W4:Y:S04]  /*11060*/  LDL.LU R89, [R1+0xec8] ;  /* 0x000ec80001597983 */ /* 0x000f280000300800 */
[----:B------:R-:W4:Y:S04]  /*11070*/  LDL.LU R87, [R1+0xec4] ;  /* 0x000ec40001577983 */ /* 0x000f280000300800 */
[----:B------:R-:W4:Y:S01]  /*11080*/  LDL R6, [R1+0xde8] ;  /* 0x000de80001067983 */ /* 0x000f220000100800 */
[----:B------:R-:W-:-:S02]  /*11090*/  IMAD R16, R16, UR9, RZ ;  /* 0x0000000910107c24 */ /* 0x000fc4000f8e02ff */
[----:B------:R-:W-:Y:S01]  /*110a0*/  @!P3 IMAD.MOV R11, RZ, RZ, -R11 ;  /* 0x000000ffff0bb224 */ /* 0x000fe200078e0a0b */
[----:B--2---:R0:W-:Y:S02]  /*110b0*/  STL [R1+0x1a8], R5 ;  /* 0x0001a80501007387 */ /* 0x0041e40000100800 */
[----:B0-----:R-:W-:-:S04]  /*110c0*/  IADD3 R5, P3, PT, R16, R2, RZ ;  /* 0x0000000210057210 */ /* 0x001fc80007f7e0ff */
[----:B------:R-:W-:Y:S02]  /*110d0*/  LEA.HI.X.SX32 R7, R16, R0, 0x1, P3 ;  /* 0x0000000010077211 */ /* 0x000fe400018f0eff */
[----:B---3--:R-:W-:Y:S02]  /*110e0*/  PRMT R82, RZ, 0x7610, R82 ;  /* 0x00007610ff527816 */ /* 0x008fe40000000052 */
[----:B----4-:R-:W-:Y:S01]  /*110f0*/  ISETP.GE.AND P3, PT, R6, RZ, PT ;  /* 0x000000ff0600720c */ /* 0x010fe20003f66270 */
[----:B------:R-:W-:-:S05]  /*11100*/  @P0 IMAD.MOV.U32 R6, RZ, RZ, R5 ;  /* 0x000000ffff060224 */ /* 0x000fca00078e0005 */
[----:B------:R0:W2:Y:S01]  /*11110*/  @P0 LDG.E.U8 R82, desc[UR22][R6.64] ;  /* 0x0000001606520981 */ /* 0x0000a2000c1e1100 */
[----:B------:R-:W-:Y:S02]  /*11120*/  ISETP.GT.U32.AND P1, PT, R3, R29, PT ;  /* 0x0000001d0300720c */ /* 0x000fe40003f24070 */
[----:B------:R-:W-:-:S05]  /*11130*/  SEL R8, R38, R8, !P6 ;  /* 0x0000000826087207 */ /* 0x000fca0007000000 */
[----:B------:R-:W-:Y:S01]  /*11140*/  IMAD R8, R8, UR9, RZ ;  /* 0x0000000908087c24 */ /* 0x000fe2000f8e02ff */
[----:B------:R-:W-:-:S05]  /*11150*/  SEL R9, R38, R9, !P6 ;  /* 0x0000000926097207 */ /* 0x000fca0007000000 */
[----:B------:R-:W-:Y:S01]  /*11160*/  @!P1 IMAD.IADD R29, R29, 0x1, -R3 ;  /* 0x000000011d1d9824 */ /* 0x000fe200078e0a03 */
[C---:B------:R-:W-:Y:S01]  /*11170*/  IADD3 R86, P1, PT, R8.reuse, R2, RZ ;  /* 0x0000000208567210 */ /* 0x040fe20007f3e0ff */
[----:B------:R1:W-:Y:S03]  /*11180*/  STL [R1+0x5a0], R5 ;  /* 0x0005a00501007387 */ /* 0x0003e60000100800 */
[----:B------:R-:W-:Y:S01]  /*11190*/  LEA.HI.X.SX32 R8, R8, R0, 0x1, P1 ;  /* 0x0000000008087211 */ /* 0x000fe200008f0eff */
[----:B------:R-:W-:Y:S01]  /*111a0*/  STL [R1+0x5c0], R86 ;  /* 0x0005c05601007387 */ /* 0x000fe20000100800 */
[----:B------:R-:W-:-:S03]  /*111b0*/  PRMT R87, RZ, 0x7610, R87 ;  /* 0x00007610ff577816 */ /* 0x000fc60000000057 */
[----:B------:R0:W-:Y:S04]  /*111c0*/  STL [R1+0x59c], R7 ;  /* 0x00059c0701007387 */ /* 0x0001e80000100800 */
[----:B------:R3:W-:Y:S04]  /*111d0*/  STL [R1+0x5bc], R8 ;  /* 0x0005bc0801007387 */ /* 0x0007e80000100800 */
[----:B-1----:R-:W4:Y:S01]  /*111e0*/  LDL R5, [R1+0xd50] ;  /* 0x000d500001057983 */ /* 0x002f220000100800 */
[----:B0-----:R-:W-:Y:S02]  /*111f0*/  IMAD R7, R9, UR9, RZ ;  /* 0x0000000909077c24 */ /* 0x001fe4000f8e02ff */
[----:B------:R-:W-:-:S02]  /*11200*/  @P0 IMAD.MOV.U32 R9, RZ, RZ, R8 ;  /* 0x000000ffff090224 */ /* 0x000fc400078e0008 */
[----:B---3--:R-:W-:-:S05]  /*11210*/  @P0 IMAD.MOV.U32 R8, RZ, RZ, R86 ;  /* 0x000000ffff080224 */ /* 0x008fca00078e0056 */
[----:B------:R0:W3:Y:S04]  /*11220*/  @P0 LDG.E.U8 R87, desc[UR22][R8.64] ;  /* 0x0000001608570981 */ /* 0x0000e8000c1e1100 */
[----:B--2---:R1:W-:Y:S04]  /*11230*/  STL [R1+0x188], R82 ;  /* 0x0001885201007387 */ /* 0x0043e80000100800 */
[----:B-1----:R-:W2:Y:S01]  /*11240*/  LDL.LU R82, [R1+0xec0] ;  /* 0x000ec00001527983 */ /* 0x002ea20000300800 */
[----:B------:R-:W-:Y:S01]  /*11250*/  @!P2 IMAD.MOV R13, RZ, RZ, -R13 ;  /* 0x000000ffff0da224 */ /* 0x000fe200078e0a0d */
[----:B------:R-:W-:-:S13]  /*11260*/  ISETP.GT.U32.AND P2, PT, R3, R92, PT ;  /* 0x0000005c0300720c */ /* 0x000fda0003f44070 */
[----:B------:R-:W-:Y:S01]  /*11270*/  @!P2 IMAD.IADD R92, R92, 0x1, -R3 ;  /* 0x000000015c5ca824 */ /* 0x000fe200078e0a03 */
[----:B------:R-:W-:Y:S01]  /*11280*/  ISETP.GT.U32.AND P2, PT, R3, R89, PT ;  /* 0x000000590300720c */ /* 0x000fe20003f44070 */
[----:B------:R-:W-:Y:S02]  /*11290*/  IMAD.MOV.U32 R6, RZ, RZ, R73 ;  /* 0x000000ffff067224 */ /* 0x000fe400078e0049 */
[----:B------:R-:W4:Y:S04]  /*112a0*/  LDL.LU R73, [R1+0xebc] ;  /* 0x000ebc0001497983 */ /* 0x000f280000300800 */
[----:B------:R-:W4:Y:S06]  /*112b0*/  LDL.LU R86, [R1+0xeb8] ;  /* 0x000eb80001567983 */ /* 0x000f2c0000300800 */
[----:B------:R-:W-:Y:S01]  /*112c0*/  @!P2 IMAD.IADD R89, R89, 0x1, -R3 ;  /* 0x000000015959a824 */ /* 0x000fe200078e0a03 */
[C---:B0-----:R-:W-:Y:S01]  /*112d0*/  IADD3 R9, P2, PT, R7.reuse, R2, RZ ;  /* 0x0000000207097210 */ /* 0x041fe20007f5e0ff */
[----:B---3--:R0:W-:Y:S03]  /*112e0*/  STL [R1+0x16c], R87 ;  /* 0x00016c5701007387 */ /* 0x0081e60000100800 */
[----:B------:R-:W-:Y:S01]  /*112f0*/  LEA.HI.X.SX32 R8, R7, R0, 0x1, P2 ;  /* 0x0000000007087211 */ /* 0x000fe200010f0eff */
[----:B0-----:R-:W3:Y:S04]  /*11300*/  LDL.LU R87, [R1+0xeb4] ;  /* 0x000eb40001577983 */ /* 0x001ee80000300800 */
[----:B------:R0:W-:Y:S04]  /*11310*/  STL [R1+0x5e0], R9 ;  /* 0x0005e00901007387 */ /* 0x0001e80000100800 */
[----:B------:R-:W4:Y:S01]  /*11320*/  LDL R7, [R1+0xdfc] ;  /* 0x000dfc0001077983 */ /* 0x000f220000100800 */
[----:B0-----:R-:W-:-:S03]  /*11330*/  @P0 LOP3.LUT R9, R9, R8, RZ, 0x3c, !PT ;  /* 0x0000000809090212 */ /* 0x001fc600078e3cff */
[----:B------:R0:W-:Y:S02]  /*11340*/  STL [R1+0x5dc], R8 ;  /* 0x0005dc0801007387 */ /* 0x0001e40000100800 */
[----:B0-----:R-:W-:-:S04]  /*11350*/  @P0 LOP3.LUT R8, R9, R8, RZ, 0x3c, !PT ;  /* 0x0000000809080212 */ /* 0x001fc800078e3cff */
[----:B------:R-:W-:Y:S02]  /*11360*/  @P0 LOP3.LUT R9, R9, R8, RZ, 0x3c, !PT ;  /* 0x0000000809090212 */ /* 0x000fe400078e3cff */
[----:B--2---:R-:W-:-:S06]  /*11370*/  PRMT R82, RZ, 0x7610, R82 ;  /* 0x00007610ff527816 */ /* 0x004fcc0000000052 */
[----:B------:R0:W2:Y:S01]  /*11380*/  @P0 LDG.E.U8 R82, desc[UR22][R8.64] ;  /* 0x0000001608520981 */ /* 0x0000a2000c1e1100 */
[C---:B------:R-:W-:Y:S01]  /*11390*/  ISETP.GT.U32.AND P1, PT, R3.reuse, R29, PT ;  /* 0x0000001d0300720c */ /* 0x040fe20003f24070 */
[----:B------:R-:W-:Y:S01]  /*113a0*/  @!P3 IMAD.MOV R6, RZ, RZ, -R6 ;  /* 0x000000ffff06b224 */ /* 0x000fe200078e0a06 */
[----:B------:R-:W-:Y:S02]  /*113b0*/  ISETP.GT.U32.AND P3, PT, R3, R89, PT ;  /* 0x000000590300720c */ /* 0x000fe40003f64070 */
[C---:B------:R-:W-:Y:S02]  /*113c0*/  SEL R14, R38.reuse, R14, !P6 ;  /* 0x0000000e260e7207 */ /* 0x040fe40007000000 */
[----:B------:R-:W-:-:S07]  /*113d0*/  SEL R10, R38, R10, !P6 ;  /* 0x0000000a260a7207 */ /* 0x000fce0007000000 */
[--C-:B------:R-:W-:Y:S02]  /*113e0*/  @!P1 IMAD.IADD R29, R29, 0x1, -R3.reuse ;  /* 0x000000011d1d9824 */ /* 0x100fe400078e0a03 */
[----:B------:R-:W-:Y:S02]  /*113f0*/  IMAD R14, R14, UR9, RZ ;  /* 0x000000090e0e7c24 */ /* 0x000fe4000f8e02ff */
[----:B------:R-:W-:Y:S02]  /*11400*/  @!P3 IMAD.IADD R89, R89, 0x1, -R3 ;  /* 0x000000015959b824 */ /* 0x000fe400078e0a03 */
[----:B------:R-:W-:Y:S01]  /*11410*/  IMAD R10, R10, UR9, RZ ;  /* 0x000000090a0a7c24 */ /* 0x000fe2000f8e02ff */
[C---:B0-----:R-:W-:Y:S02]  /*11420*/  IADD3 R9, P3, PT, R14.reuse, R2, RZ ;  /* 0x000000020e097210 */ /* 0x041fe40007f7e0ff */
[----:B---3--:R-:W-:Y:S02]  /*11430*/  ISETP.GT.U32.AND P1, PT, R3, R87, PT ;  /* 0x000000570300720c */ /* 0x008fe40003f24070 */
[----:B----4-:R-:W-:Y:S01]  /*11440*/  ISETP.GE.AND P2, PT, R7, RZ, PT ;  /* 0x000000ff0700720c */ /* 0x010fe20003f46270 */
[----:B------:R-:W-:Y:S01]  /*11450*/  IMAD.MOV.U32 R7, RZ, RZ, R41 ;  /* 0x000000ffff077224 */ /* 0x000fe200078e0029 */
[----:B------:R-:W-:-:S09]  /*11460*/  LEA.HI.X.SX32 R8, R14, R0, 0x1, P3 ;  /* 0x000000000e087211 */ /* 0x000fd200018f0eff */
[----:B------:R-:W-:Y:S01]  /*11470*/  @!P1 IMAD.IADD R87, R87, 0x1, -R3 ;  /* 0x0000000157579824 */ /* 0x000fe200078e0a03 */
[----:B------:R-:W-:Y:S01]  /*11480*/  IADD3 R41, P1, PT, R10, R2, RZ ;  /* 0x000000020a297210 */ /* 0x000fe20007f3e0ff */
[----:B------:R-:W-:Y:S01]  /*11490*/  @!P2 IMAD.MOV R7, RZ, RZ, -R7 ;  /* 0x000000ffff07a224 */ /* 0x000fe200078e0a07 */
[----:B------:R-:W-:Y:S02]  /*114a0*/  ISETP.GE.AND P2, PT, R5, RZ, PT ;  /* 0x000000ff0500720c */ /* 0x000fe40003f46270 */
[----:B------:R-:W-:Y:S01]  /*114b0*/  PRMT R86, RZ, 0x7610, R86 ;  /* 0x00007610ff567816 */ /* 0x000fe20000000056 */
[----:B--2---:R0:W-:Y:S04]  /*114c0*/  STL [R1+0x168], R82 ;  /* 0x0001685201007387 */ /* 0x0041e80000100800 */
[----:B0-----:R-:W2:Y:S04]  /*114d0*/  LDL.LU R82, [R1+0xeb0] ;  /* 0x000eb00001527983 */ /* 0x001ea80000300800 */
        /* <DEDUP_REMOVED lines=14> */
[----:B------:R-:W-:-:S02]  /*115c0*/  SEL R13, R38, R13, !P6 ;  /* 0x0000000d260d7207 */ /* 0x000fc40007000000 */
[----:B--2---:R-:W-:Y:S01]  /*115d0*/  ISETP.GE.AND P1, PT, R9, RZ, PT ;  /* 0x000000ff0900720c */ /* 0x004fe20003f26270 */
[----:B------:R-:W-:-:S05]  /*115e0*/  @P0 IMAD.MOV.U32 R9, RZ, RZ, R10 ;  /* 0x000000ffff090224 */ /* 0x000fca00078e000a */
[----:B------:R0:W2:Y:S01]  /*115f0*/  @P0 LDG.E.U8 R30, desc[UR22][R8.64] ;  /* 0x00000016081e0981 */ /* 0x0000a2000c1e1100 */
[----:B------:R-:W-:-:S03]  /*11600*/  IMAD R13, R13, UR9, RZ ;  /* 0x000000090d0d7c24 */ /* 0x000fc6000f8e02ff */
[----:B------:R1:W-:Y:S04]  /*11610*/  STL [R1+0x61c], R10 ;  /* 0x00061c0a01007387 */ /* 0x0003e80000100800 */
[----:B------:R-:W3:Y:S01]  /*11620*/  LDL R41, [R1+0xbe0] ;  /* 0x000be00001297983 */ /* 0x000ee20000100800 */
[----:B0-----:R-:W-:-:S04]  /*11630*/  IMAD.MOV.U32 R9, RZ, RZ, R32 ;  /* 0x000000ffff097224 */ /* 0x001fc800078e0020 */
[----:B------:R-:W-:Y:S01]  /*11640*/  @!P2 IMAD.MOV R9, RZ, RZ, -R9 ;  /* 0x000000ffff09a224 */ /* 0x000fe200078e0a09 */
[----:B-1----:R-:W-:Y:S01]  /*11650*/  IADD3 R10, P2, PT, R13, R2, RZ ;  /* 0x000000020d0a7210 */ /* 0x002fe20007f5e0ff */
[----:B------:R-:W-:-:S03]  /*11660*/  IMAD.MOV.U32 R8, RZ, RZ, R93 ;  /* 0x000000ffff087224 */ /* 0x000fc600078e005d */
[----:B------:R-:W-:Y:S01]  /*11670*/  LEA.HI.X.SX32 R93, R13, R0, 0x1, P2 ;  /* 0x000000000d5d7211 */ /* 0x000fe200010f0eff */
[----:B--2---:R0:W-:Y:S04]  /*11680*/  STL [R1+0x108], R30 ;  /* 0x0001081e01007387 */ /* 0x0041e80000100800 */
[----:B0-----:R-:W2:Y:S04]  /*11690*/  LDL.LU R30, [R1+0x1c] ;  /* 0x00001c00011e7983 */ /* 0x001ea80000300800 */
[----:B------:R0:W-:Y:S04]  /*116a0*/  STL [R1+0x640], R10 ;  /* 0x0006400a01007387 */ /* 0x0001e80000100800 */
[----:B------:R-:W2:Y:S01]  /*116b0*/  LDL R13, [R1+0xc48] ;  /* 0x000c4800010d7983 */ /* 0x000ea20000100800 */
[----:B------:R-:W-:-:S02]  /*116c0*/  ISETP.GT.U32.AND P3, PT, R3, R4, PT ;  /* 0x000000040300720c */ /* 0x000fc40003f64070 */
[----:B------:R-:W-:-:S05]  /*116d0*/  SEL R12, R38, R12, !P6 ;  /* 0x0000000c260c7207 */ /* 0x000fca0007000000 */
[----:B------:R-:W-:-:S06]  /*116e0*/  IMAD R12, R12, UR9, RZ ;  /* 0x000000090c0c7c24 */ /* 0x000fcc000f8e02ff */
[----:B------:R-:W-:Y:S01]  /*116f0*/  @!P3 IMAD.IADD R4, R4, 0x1, -R3 ;  /* 0x000000010404b824 */ /* 0x000fe200078e0a03 */
[C---:B------:R-:W-:Y:S02]  /*11700*/  IADD3 R32, P3, PT, R12.reuse, R2, RZ ;  /* 0x000000020c207210 */ /* 0x040fe40007f7e0ff */
[----:B----4-:R-:W-:Y:S02]  /*11710*/  PRMT R86, RZ, 0x7610, R86 ;  /* 0x00007610ff567816 */ /* 0x010fe40000000056 */
[----:B------:R-:W-:Y:S02]  /*11720*/  PRMT R31, RZ, 0x7610, R31 ;  /* 0x00007610ff1f7816 */ /* 0x000fe4000000001f */
[----:B--2---:R-:W-:Y:S02]  /*11730*/  ISETP.GE.AND P2, PT, R13, RZ, PT ;  /* 0x000000ff0d00720c */ /* 0x004fe40003f46270 */
[----:B------:R-:W-:Y:S02]  /*11740*/  LEA.HI.X.SX32 R13, R12, R0, 0x1, P3 ;  /* 0x000000000c0d7211 */ /* 0x000fe400018f0eff */
[----:B------:R-:W-:Y:S01]  /*11750*/  SEL R12, R38, R11, !P6 ;  /* 0x0000000b260c7207 */ /* 0x000fe20007000000 */
[----:B------:R-:W-:-:S05]  /*11760*/  @P0 IMAD.MOV.U32 R11, RZ, RZ, R93 ;  /* 0x000000ffff0b0224 */ /* 0x000fca00078e005d */
[----:B------:R1:W2:Y:S02]  /*11770*/  @P0 LDG.E.U8 R86, desc[UR22][R10.64] ;  /* 0x000000160a560981 */ /* 0x0002a4000c1e1100 */
[----:B-1----:R-:W-:Y:S02]  /*11780*/  IMAD R11, R12, UR9, RZ ;  /* 0x000000090c0b7c24 */ /* 0x002fe4000f8e02ff */
[----:B------:R-:W-:-:S05]  /*11790*/  @P0 IMAD.MOV.U32 R12, RZ, RZ, R32 ;  /* 0x000000ffff0c0224 */ /* 0x000fca00078e0020 */
[----:B------:R-:W4:Y:S01]  /*117a0*/  @P0 LDG.E.U8 R31, desc[UR22][R12.64] ;  /* 0x000000160c1f0981 */ /* 0x000f22000c1e1100 */
[----:B------:R-:W-:Y:S01]  /*117b0*/  @!P1 IMAD.MOV R8, RZ, RZ, -R8 ;  /* 0x000000ffff089224 */ /* 0x000fe200078e0a08 */
[----:B------:R-:W-:Y:S01]  /*117c0*/  ISETP.GT.U32.AND P1, PT, R3, R87, PT ;  /* 0x000000570300720c */ /* 0x000fe20003f24070 */
[----:B0-----:R-:W-:Y:S01]  /*117d0*/  IMAD.MOV.U32 R10, RZ, RZ, R92 ;  /* 0x000000ffff0a7224 */ /* 0x001fe200078e005c */
[----:B------:R-:W-:Y:S03]  /*117e0*/  STL [R1+0x660], R32 ;  /* 0x0006602001007387 */ /* 0x000fe60000100800 */
[----:B------:R-:W-:Y:S01]  /*117f0*/  @!P2 IMAD.MOV R10, RZ, RZ, -R10 ;  /* 0x000000ffff0aa224 */ /* 0x000fe200078e0a0a */
[----:B------:R0:W-:Y:S01]  /*11800*/  STL [R1+0x63c], R93 ;  /* 0x00063c5d01007387 */ /* 0x0001e20000100800 */
[----:B------:R-:W-:-:S06]  /*11810*/  IADD3 R92, P2, PT, R11, R2, RZ ;  /* 0x000000020b5c7210 */ /* 0x000fcc0007f5e0ff */
[----:B------:R-:W-:Y:S01]  /*11820*/  @!P1 IMAD.IADD R87, R87, 0x1, -R3 ;  /* 0x0000000157579824 */ /* 0x000fe200078e0a03 */
[----:B---3--:R-:W-:Y:S01]  /*11830*/  ISETP.GE.AND P1, PT, R41, RZ, PT ;  /* 0x000000ff2900720c */ /* 0x008fe20003f26270 */
[----:B0-----:R-:W3:Y:S01]  /*11840*/  LDL.LU R93, [R1+0xea4] ;  /* 0x000ea400015d7983 */ /* 0x001ee20000300800 */
[----:B------:R-:W-:-:S03]  /*11850*/  LEA.HI.X.SX32 R41, R11, R0, 0x1, P2 ;  /* 0x000000000b297211 */ /* 0x000fc600010f0eff */
[----:B------:R-:W-:Y:S01]  /*11860*/  STL [R1+0x65c], R13 ;  /* 0x00065c0d01007387 */ /* 0x000fe20000100800 */
[----:B------:R-:W-:-:S03]  /*11870*/  SEL R11, R38, R7, !P6 ;  /* 0x00000007260b7207 */ /* 0x000fc60007000000 */
[----:B--2---:R0:W-:Y:S04]  /*11880*/  STL [R1+0xe8], R86 ;  /* 0x0000e85601007387 */ /* 0x0041e80000100800 */
[----:B0-----:R-:W2:Y:S04]  /*11890*/  LDL.LU R86, [R1+0xea0] ;  /* 0x000ea00001567983 */ /* 0x001ea80000300800 */
[----:B------:R-:W2:Y:S04]  /*118a0*/  LDL.LU R32, [R1+0x4] ;  /* 0x0000040001207983 */ /* 0x000ea80000300800 */
[----:B----4-:R0:W-:Y:S04]  /*118b0*/  STL [R1+0x84], R31 ;  /* 0x0000841f01007387 */ /* 0x0101e80000100800 */
[----:B0-----:R-:W4:Y:S04]  /*118c0*/  LDL R31, [R1+0xbc4] ;  /* 0x000bc400011f7983 */ /* 0x001f280000100800 */
[----:B------:R-:W-:Y:S04]  /*118d0*/  STL [R1+0x680], R92 ;  /* 0x0006805c01007387 */ /* 0x000fe80000100800 */
[----:B------:R0:W-:Y:S04]  /*118e0*/  STL [R1+0x67c], R41 ;  /* 0x00067c2901007387 */ /* 0x0001e80000100800 */
[----:B------:R-:W2:Y:S01]  /*118f0*/  LDL R7, [R1+0xbd0] ;  /* 0x000bd00001077983 */ /* 0x000ea20000100800 */
[----:B------:R-:W-:-:S05]  /*11900*/  SEL R6, R38, R6, !P6 ;  /* 0x0000000626067207 */ /* 0x000fca0007000000 */
[----:B------:R-:W-:-:S05]  /*11910*/  IMAD R6, R6, UR9, RZ ;  /* 0x0000000906067c24 */ /* 0x000fca000f8e02ff */
[C---:B------:R-:W-:Y:S02]  /*11920*/  IADD3 R12, P2, PT, R6.reuse, R2, RZ ;  /* 0x00000002060c7210 */ /* 0x040fe40007f5e0ff */
[----:B------:R-:W-:Y:S02]  /*11930*/  PRMT R80, RZ, 0x7610, R80 ;  /* 0x00007610ff507816 */ /* 0x000fe40000000050 */
[----:B------:R-:W-:Y:S01]  /*11940*/  LEA.HI.X.SX32 R13, R6, R0, 0x1, P2 ;  /* 0x00000000060d7211 */ /* 0x000fe200010f0eff */
[----:B------:R-:W-:Y:S01]  /*11950*/  @P0 IMAD.MOV.U32 R6, RZ, RZ, R92 ;  /* 0x000000ffff060224 */ /* 0x000fe200078e005c */
[----:B------:R-:W-:-:S06]  /*11960*/  PRMT R28, RZ, 0x7610, R28 ;  /* 0x00007610ff1c7816 */ /* 0x000fcc000000001c */
[----:B------:R-:W3:Y:S01]  /*11970*/  @P0 LDG.E.U8 R28, desc[UR22][R12.64] ;  /* 0x000000160c1c0981 */ /* 0x000ee2000c1e1100 */
[----:B--2---:R-:W-:Y:S01]  /*11980*/  ISETP.GE.AND P2, PT, R7, RZ, PT ;  /* 0x000000ff0700720c */ /* 0x004fe20003f46270 */
[----:B------:R-:W-:-:S05]  /*11990*/  @P0 IMAD.MOV.U32 R7, RZ, RZ, R41 ;  /* 0x000000ffff070224 */ /* 0x000fca00078e0029 */
[----:B------:R1:W2:Y:S01]  /*119a0*/  @P0 LDG.E.U8 R80, desc[UR22][R6.64] ;  /* 0x0000001606500981 */ /* 0x0002a2000c1e1100 */
[----:B------:R-:W-:Y:S01]  /*119b0*/  ISETP.GT.U32.AND P3, PT, R3, R4, PT ;  /* 0x000000040300720c */ /* 0x000fe20003f64070 */
[----:B------:R-:W-:Y:S02]  /*119c0*/  IMAD R11, R11, UR9, RZ ;  /* 0x000000090b0b7c24 */ /* 0x000fe4000f8e02ff */
[----:B------:R-:W-:Y:S04]  /*119d0*/  STL [R1+0x6a0], R12 ;  /* 0x0006a00c01007387 */ /* 0x000fe80000100800 */
[----:B0-----:R-:W3:Y:S06]  /*119e0*/  LDL.LU R41, [R1+0xe9c] ;  /* 0x000e9c0001297983 */ /* 0x001eec0000300800 */
[----:B------:R-:W-:Y:S01]  /*119f0*/  @!P3 IMAD.IADD R4, R4, 0x1, -R3 ;  /* 0x000000010404b824 */ /* 0x000fe200078e0a03 */
[----:B------:R-:W-:Y:S01]  /*11a00*/  ISETP.GT.U32.AND P3, PT, R3, R30, PT ;  /* 0x0000001e0300720c */ /* 0x000fe20003f64070 */
[----:B------:R-:W-:Y:S01]  /*11a10*/  STL [R1+0x69c], R13 ;  /* 0x00069c0d01007387 */ /* 0x000fe20000100800 */
[----:B-1----:R-:W-:Y:S01]  /*11a20*/  IMAD.MOV.U32 R6, RZ, RZ, R29 ;  /* 0x000000ffff067224 */ /* 0x002fe200078e001d */
[----:B------:R-:W-:-:S10]  /*11a30*/  PRMT R7, RZ, 0x7610, R7 ;  /* 0x00007610ff077816 */ /* 0x000fd40000000007 */
[----:B------:R-:W-:Y:S01]  /*11a40*/  @!P3 IMAD.IADD R30, R30, 0x1, -R3 ;  /* 0x000000011e1eb824 */ /* 0x000fe200078e0a03 */
[----:B--2---:R0:W-:Y:S04]  /*11a50*/  STL [R1+0x80], R80 ;  /* 0x0000805001007387 */ /* 0x0041e80000100800 */
[----:B0-----:R-:W2:Y:S04]  /*11a60*/  LDL R80, [R1+0xbc0] ;  /* 0x000bc00001507983 */ /* 0x001ea80000100800 */
[----:B---3--:R0:W-:Y:S02]  /*11a70*/  STL [R1+0x7c], R28 ;  /* 0x00007c1c01007387 */ /* 0x0081e40000100800 */
[----:B0-----:R-:W-:-:S04]  /*11a80*/  IADD3 R28, P3, PT, R11, R2, RZ ;  /* 0x000000020b1c7210 */ /* 0x001fc80007f7e0ff */
[----:B------:R-:W-:Y:S01]  /*11a90*/  LEA.HI.X.SX32 R29, R11, R0, 0x1, P3 ;  /* 0x000000000b1d7211 */ /* 0x000fe200018f0eff */
[----:B------:R-:W-:-:S04]  /*11aa0*/  @P0 IMAD.MOV.U32 R12, RZ, RZ, R28 ;  /* 0x000000ffff0c0224 */ /* 0x000fc800078e001c */
[----:B------:R-:W-:-:S05]  /*11ab0*/  @P0 IMAD.MOV.U32 R13, RZ, RZ, R29 ;  /* 0x000000ffff0d0224 */ /* 0x000fca00078e001d */
[----:B------:R-:W3:Y:S01]  /*11ac0*/  @P0 LDG.E.U8 R7, desc[UR22][R12.64] ;  /* 0x000000160c070981 */ /* 0x000ee2000c1e1100 */
[----:B------:R-:W-:Y:S01]  /*11ad0*/  @!P1 IMAD.MOV R6, RZ, RZ, -R6 ;  /* 0x000000ffff069224 */ /* 0x000fe200078e0a06 */
[----:B------:R-:W-:Y:S01]  /*11ae0*/  ISETP.GT.U32.AND P1, PT, R3, R30, PT ;  /* 0x0000001e0300720c */ /* 0x000fe20003f24070 */
[----:B------:R-:W-:Y:S01]  /*11af0*/  @!P2 IMAD.MOV R89, RZ, RZ, -R89 ;  /* 0x000000ffff59a224 */ /* 0x000fe200078e0a59 */
[----:B----4-:R-:W-:Y:S02]  /*11b00*/  ISETP.GE.AND P2, PT, R31, RZ, PT ;  /* 0x000000ff1f00720c */ /* 0x010fe40003f46270 */
[C---:B------:R-:W-:Y:S02]  /*11b10*/  SEL R9, R38.reuse, R9, !P6 ;  /* 0x0000000926097207 */ /* 0x040fe40007000000 */
[----:B------:R-:W-:Y:S01]  /*11b20*/  SEL R8, R38, R8, !P6 ;  /* 0x0000000826087207 */ /* 0x000fe20007000000 */
[----:B------:R0:W-:Y:S02]  /*11b30*/  STL [R1+0x6c0], R28 ;  /* 0x0006c01c01007387 */ /* 0x0001e40000100800 */
[----:B------:R-:W-:-:S02]  /*11b40*/  IMAD R9, R9, UR9, RZ ;  /* 0x0000000909097c24 */ /* 0x000fc4000f8e02ff */
[----:B------:R-:W-:Y:S01]  /*11b50*/  IMAD R8, R8, UR9, RZ ;  /* 0x0000000908087c24 */ /* 0x000fe2000f8e02ff */
[----:B------:R1:W-:Y:S01]  /*11b60*/  STL [R1+0x6bc], R29 ;  /* 0x0006bc1d01007387 */ /* 0x0003e20000100800 */
[----:B------:R-:W-:Y:S02]  /*11b70*/  @!P1 IMAD.IADD R30, R30, 0x1, -R3 ;  /* 0x000000011e1e9824 */ /* 0x000fe400078e0a03 */
[----:B------:R-:W-:Y:S01]  /*11b80*/  @!P2 IMAD.MOV R87, RZ, RZ, -R87 ;  /* 0x000000ffff57a224 */ /* 0x000fe200078e0a57 */
[C---:B0-----:R-:W-:Y:S02]  /*11b90*/  IADD3 R28, P2, PT, R8.reuse, R2, RZ ;  /* 0x00000002081c7210 */ /* 0x041fe40007f5e0ff */
[----:B------:R-:W-:Y:S02]  /*11ba0*/  PRMT R5, RZ, 0x7610, R5 ;  /* 0x00007610ff057816 */ /* 0x000fe40000000005 */
[----:B------:R-:W-:Y:S02]  /*11bb0*/  LEA.HI.X.SX32 R31, R8, R0, 0x1, P2 ;  /* 0x00000000081f7211 */ /* 0x000fe400010f0eff */
[----:B------:R-:W-:Y:S01]  /*11bc0*/  PRMT R27, RZ, 0x7610, R27 ;  /* 0x00007610ff1b7816 */ /* 0x000fe2000000001b */
[----:B---3--:R0:W-:Y:S04]  /*11bd0*/  STL [R1+0x78], R7 ;  /* 0x0000780701007387 */ /* 0x0081e80000100800 */
[----:B------:R-:W3:Y:S04]  /*11be0*/  LDL R92, [R1+0xbb8] ;  /* 0x000bb800015c7983 */ /* 0x000ee80000100800 */
[----:B-1----:R-:W4:Y:S01]  /*11bf0*/  LDL R29, [R1+0xbb0] ;  /* 0x000bb000011d7983 */ /* 0x002f220000100800 */
[----:B0-----:R-:W-:Y:S01]  /*11c00*/  IMAD.MOV.U32 R7, RZ, RZ, R4 ;  /* 0x000000ffff077224 */ /* 0x001fe200078e0004 */
[----:B------:R-:W-:-:S04]  /*11c10*/  IADD3 R4, P1, PT, R9, R2, RZ ;  /* 0x0000000209047210 */ /* 0x000fc80007f3e0ff */
[----:B------:R-:W-:Y:S01]  /*11c20*/  LEA.HI.X.SX32 R9, R9, R0, 0x1, P1 ;  /* 0x0000000009097211 */ /* 0x000fe200008f0eff */
[----:B------:R-:W-:Y:S01]  /*11c30*/  @P0 IMAD.MOV.U32 R8, RZ, RZ, R4 ;  /* 0x000000ffff080224 */ /* 0x000fe200078e0004 */
[----:B------:R0:W-:Y:S04]  /*11c40*/  STL [R1+0x6e0], R4 ;  /* 0x0006e00401007387 */ /* 0x0001e80000100800 */
[----:B------:R-:W-:Y:S04]  /*11c50*/  STL [R1+0x700], R28 ;  /* 0x0007001c01007387 */ /* 0x000fe80000100800 */
[----:B------:R1:W-:Y:S04]  /*11c60*/  STL [R1+0x6dc], R9 ;  /* 0x0006dc0901007387 */ /* 0x0003e80000100800 */
[----:B------:R1:W3:Y:S01]  /*11c70*/  @P0 LDG.E.U8 R5, desc[UR22][R8.64] ;  /* 0x0000001608050981 */ /* 0x0002e2000c1e1100 */
[----:B------:R-:W-:-:S02]  /*11c80*/  ISETP.GT.U32.AND P3, PT, R3, R32, PT ;  /* 0x000000200300720c */ /* 0x000fc40003f64070 */
[----:B------:R-:W-:Y:S01]  /*11c90*/  SEL R10, R38, R10, !P6 ;  /* 0x0000000a260a7207 */ /* 0x000fe20007000000 */
[----:B0-----:R-:W4:Y:S01]  /*11ca0*/  LDL.LU R4, [R1+0xe98] ;  /* 0x000e980001047983 */ /* 0x001f220000300800 */
[----:B-1----:R-:W-:Y:S02]  /*11cb0*/  @P0 IMAD.MOV.U32 R8, RZ, RZ, R28 ;  /* 0x000000ffff080224 */ /* 0x002fe400078e001c */
[----:B------:R-:W-:-:S05]  /*11cc0*/  @P0 IMAD.MOV.U32 R9, RZ, RZ, R31 ;  /* 0x000000ffff090224 */ /* 0x000fca00078e001f */
[----:B------:R0:W4:Y:S02]  /*11cd0*/  @P0 LDG.E.U8 R27, desc[UR22][R8.64] ;  /* 0x00000016081b0981 */ /* 0x000124000c1e1100 */
[----:B------:R-:W-:-:S05]  /*11ce0*/  @!P3 IMAD.IADD R32, R32, 0x1, -R3 ;  /* 0x000000012020b824 */ /* 0x000fca00078e0a03 */
[----:B------:R-:W-:Y:S01]  /*11cf0*/  ISETP.GT.U32.AND P3, PT, R3, R32, PT ;  /* 0x000000200300720c */ /* 0x000fe20003f64070 */
[----:B------:R-:W-:Y:S01]  /*11d00*/  IMAD R10, R10, UR9, RZ ;  /* 0x000000090a0a7c24 */ /* 0x000fe2000f8e02ff */
[----:B--2---:R-:W-:-:S11]  /*11d10*/  ISETP.GE.AND P2, PT, R80, RZ, PT ;  /* 0x000000ff5000720c */ /* 0x004fd60003f46270 */
[----:B------:R-:W-:Y:S01]  /*11d20*/  @!P3 IMAD.IADD R32, R32, 0x1, -R3 ;  /* 0x000000012020b824 */ /* 0x000fe200078e0a03 */
[----:B------:R-:W-:-:S04]  /*11d30*/  IADD3 R80, P3, PT, R10, R2, RZ ;  /* 0x000000020a507210 */ /* 0x000fc80007f7e0ff */
[----:B0-----:R-:W-:Y:S02]  /*11d40*/  LEA.HI.X.SX32 R8, R10, R0, 0x1, P3 ;  /* 0x000000000a087211 */ /* 0x001fe400018f0eff */
[----:B------:R-:W-:-:S03]  /*11d50*/  PRMT R11, RZ, 0x7610, R11 ;  /* 0x00007610ff0b7816 */ /* 0x000fc6000000000b */
[----:B------:R-:W-:Y:S01]  /*11d60*/  @P0 IMAD.MOV.U32 R9, RZ, RZ, R8 ;  /* 0x000000ffff090224 */ /* 0x000fe200078e0008 */
[----:B---3--:R0:W-:Y:S04]  /*11d70*/  STL [R1+0x74], R5 ;  /* 0x0000740501007387 */ /* 0x0081e80000100800 */
[----:B0-----:R-:W2:Y:S04]  /*11d80*/  LDL.LU R5, [R1+0xe94] ;  /* 0x000e940001057983 */ /* 0x001ea80000300800 */
[----:B------:R0:W-:Y:S04]  /*11d90*/  STL [R1+0x6fc], R31 ;  /* 0x0006fc1f01007387 */ /* 0x0001e80000100800 */
[----:B0-----:R-:W3:Y:S04]  /*11da0*/  LDL R31, [R1+0xba8] ;  /* 0x000ba800011f7983 */ /* 0x001ee80000100800 */
[----:B----4-:R0:W-:Y:S04]  /*11db0*/  STL [R1+0x70], R27 ;  /* 0x0000701b01007387 */ /* 0x0101e80000100800 */
[----:B0-----:R-:W4:Y:S04]  /*11dc0*/  LDL.LU R27, [R1+0x2c] ;  /* 0x00002c00011b7983 */ /* 0x001f280000300800 */
[----:B------:R-:W2:Y:S04]  /*11dd0*/  LDL.LU R28, [R1+0x20] ;  /* 0x00002000011c7983 */ /* 0x000ea80000300800 */
[----:B------:R-:W-:Y:S04]  /*11de0*/  STL [R1+0x720], R80 ;  /* 0x0007205001007387 */ /* 0x000fe80000100800 */
[----:B------:R0:W-:Y:S02]  /*11df0*/  STL [R1+0x71c], R8 ;  /* 0x00071c0801007387 */ /* 0x0001e40000100800 */
[----:B0-----:R-:W-:-:S05]  /*11e00*/  @P0 IMAD.MOV.U32 R8, RZ, RZ, R80 ;  /* 0x000000ffff080224 */ /* 0x001fca00078e0050 */
[----:B------:R-:W2:Y:S01]  /*11e10*/  @P0 LDG.E.U8 R11, desc[UR22][R8.64] ;  /* 0x00000016080b0981 */ /* 0x000ea2000c1e1100 */
[----:B------:R-:W-:Y:S01]  /*11e20*/  SEL R6, R38, R6, !P6 ;  /* 0x0000000626067207 */ /* 0x000fe20007000000 */
[----:B------:R-:W-:-:S04]  /*11e30*/  @!P2 IMAD.MOV R7, RZ, RZ, -R7 ;  /* 0x000000ffff07a224 */ /* 0x000fc800078e0a07 */
[----:B------:R-:W-:Y:S01]  /*11e40*/  IMAD R6, R6, UR4, RZ ;  /* 0x0000000406067c24 */ /* 0x000fe2000f8e02ff */
[----:B------:R-:W-:Y:S01]  /*11e50*/  ISETP.GE.AND P3, PT, R29, RZ, PT ;  /* 0x000000ff1d00720c */ /* 0x000fe20003f66270 */
[----:B------:R-:W0:Y:S01]  /*11e60*/  LDCU UR4, c[0x0][0x3b0] ;  /* 0x00007600ff0477ac */ /* 0x000e220008000800 */
[----:B------:R-:W3:Y:S02]  /*11e70*/  LDL.LU R29, [R1+0x38] ;  /* 0x00003800011d7983 */ /* 0x000ee40000300800 */
[----:B------:R-:W-:Y:S02]  /*11e80*/  IADD3 R10, P2, PT, R6, R2, RZ ;  /* 0x00000002060a7210 */ /* 0x000fe40007f5e0ff */
[----:B------:R-:W-:-:S03]  /*11e90*/  PRMT R25, RZ, 0x7610, R25 ;  /* 0x00007610ff197816 */ /* 0x000fc60000000019 */
[----:B------:R-:W-:Y:S04]  /*11ea0*/  STL [R1+0x740], R10 ;  /* 0x0007400a01007387 */ /* 0x000fe80000100800 */
[----:B--2---:R1:W-:Y:S02]  /*11eb0*/  STL [R1+0x6c], R11 ;  /* 0x00006c0b01007387 */ /* 0x0043e40000100800 */
[----:B-1----:R-:W-:-:S05]  /*11ec0*/  LEA.HI.X.SX32 R11, R6, R0, 0x1, P2 ;  /* 0x00000000060b7211 */ /* 0x002fca00010f0eff */
[----:B------:R-:W2:Y:S01]  /*11ed0*/  @P0 LDG.E.U8 R25, desc[UR22][R10.64] ;  /* 0x000000160a190981 */ /* 0x000ea2000c1e1100 */
[----:B------:R-:W-:Y:S01]  /*11ee0*/  SEL R89, R38, R89, !P6 ;  /* 0x0000005926597207 */ /* 0x000fe20007000000 */
[----:B------:R-:W-:-:S04]  /*11ef0*/  IMAD.MOV.U32 R8, RZ, RZ, R32 ;  /* 0x000000ffff087224 */ /* 0x000fc800078e0020 */
[----:B------:R-:W-:Y:S01]  /*11f00*/  IMAD R89, R89, UR5, RZ ;  /* 0x0000000559597c24 */ /* 0x000fe2000f8e02ff */
[----:B------:R-:W-:Y:S01]  /*11f10*/  STL [R1+0x73c], R11 ;  /* 0x00073c0b01007387 */ /* 0x000fe20000100800 */
[----:B------:R-:W-:Y:S01]  /*11f20*/  @!P3 IMAD.MOV R8, RZ, RZ, -R8 ;  /* 0x000000ffff08b224 */ /* 0x000fe200078e0a08 */
[----:B------:R-:W-:Y:S02]  /*11f30*/  PRMT R9, RZ, 0x7610, R9 ;  /* 0x00007610ff097816 */ /* 0x000fe40000000009 */
[----:B------:R-:W-:Y:S02]  /*11f40*/  ISETP.GT.U32.AND P1, PT, R3, R93, PT ;  /* 0x0000005d0300720c */ /* 0x000fe40003f24070 */
[----:B------:R-:W-:Y:S01]  /*11f50*/  SEL R87, R38, R87, !P6 ;  /* 0x0000005726577207 */ /* 0x000fe20007000000 */
[----:B------:R-:W-:Y:S01]  /*11f60*/  IMAD.MOV.U32 R6, RZ, RZ, R30 ;  /* 0x000000ffff067224 */ /* 0x000fe200078e001e */
[----:B------:R-:W-:Y:S01]  /*11f70*/  PRMT R26, RZ, 0x7610, R26 ;  /* 0x00007610ff1a7816 */ /* 0x000fe2000000001a */
[----:B------:R-:W1:Y:S08]  /*11f80*/  LDCU UR5, c[0x0][0x3b0] ;  /* 0x00007600ff0577ac */ /* 0x000e700008000800 */
[----:B------:R-:W-:Y:S01]  /*11f90*/  @!P1 IMAD.IADD R93, R93, 0x1, -R3 ;  /* 0x000000015d5d9824 */ /* 0x000fe200078e0a03 */
[----:B--2---:R2:W-:Y:S02]  /*11fa0*/  STL [R1+0x68], R25 ;  /* 0x0000681901007387 */ /* 0x0045e40000100800 */
[----:B--2---:R-:W-:-:S04]  /*11fb0*/  IADD3 R25, P3, PT, R89, R2, RZ ;  /* 0x0000000259197210 */ /* 0x004fc80007f7e0ff */
[----:B------:R-:W-:Y:S01]  /*11fc0*/  LEA.HI.X.SX32 R10, R89, R0, 0x1, P3 ;  /* 0x00000000590a7211 */ /* 0x000fe200018f0eff */
[----:B------:R-:W-:Y:S04]  /*11fd0*/  STL [R1+0x760], R25 ;  /* 0x0007601901007387 */ /* 0x000fe80000100800 */
[----:B------:R2:W-:Y:S01]  /*11fe0*/  STL [R1+0x75c], R10 ;  /* 0x00075c0a01007387 */ /* 0x0005e20000100800 */
[----:B------:R-:W-:Y:S01]  /*11ff0*/  @P0 IMAD.MOV.U32 R11, RZ, RZ, R10 ;  /* 0x000000ffff0b0224 */ /* 0x000fe200078e000a */
[----:B------:R-:W-:Y:S02]  /*12000*/  ISETP.GT.U32.AND P2, PT, R3, R93, PT ;  /* 0x0000005d0300720c */ /* 0x000fe40003f44070 */
[----:B------:R-:W-:Y:S01]  /*12010*/  ISETP.GE.AND P1, PT, R92, RZ, PT ;  /* 0x000000ff5c00720c */ /* 0x000fe20003f26270 */
[----:B0-----:R-:W-:Y:S01]  /*12020*/  IMAD R87, R87, UR4, RZ ;  /* 0x0000000457577c24 */ /* 0x001fe2000f8e02ff */
[----:B------:R-:W3:Y:S01]  /*12030*/  LDL R32, [R1+0xba0] ;  /* 0x000ba00001207983 */ /* 0x000ee20000100800 */
[----:B------:R-:W-:Y:S01]  /*12040*/  ISETP.GT.U32.AND P3, PT, R3, R28, PT ;  /* 0x0000001c0300720c */ /* 0x000fe20003f64070 */
[----:B------:R-:W0:Y:S01]  /*12050*/  LDCU UR4, c[0x0][0x3b0] ;  /* 0x00007600ff0477ac */ /* 0x000e220008000800 */
[----:B--2---:R-:W-:-:S02]  /*12060*/  @P0 IMAD.MOV.U32 R10, RZ, RZ, R25 ;  /* 0x000000ffff0a0224 */ /* 0x004fc400078e0019 */
[----:B------:R-:W2:Y:S04]  /*12070*/  LDL R25, [R1+0xb98] ;  /* 0x000b980001197983 */ /* 0x000ea80000100800 */
[----:B------:R0:W2:Y:S01]  /*12080*/  @P0 LDG.E.U8 R9, desc[UR22][R10.64] ;  /* 0x000000160a090981 */ /* 0x0000a2000c1e1100 */
[--C-:B------:R-:W-:Y:S01]  /*12090*/  @!P2 IMAD.IADD R93, R93, 0x1, -R3.reuse ;  /* 0x000000015d5da824 */ /* 0x100fe200078e0a03 */
[----:B----4-:R-:W-:Y:S01]  /*120a0*/  ISETP.GT.U32.AND P2, PT, R3, R27, PT ;  /* 0x0000001b0300720c */ /* 0x010fe20003f44070 */
[----:B------:R-:W-:Y:S01]  /*120b0*/  @!P1 IMAD.MOV R6, RZ, RZ, -R6 ;  /* 0x000000ffff069224 */ /* 0x000fe200078e0a06 */
[----:B---3--:R-:W-:Y:S02]  /*120c0*/  ISETP.GE.AND P1, PT, R31, RZ, PT ;  /* 0x000000ff1f00720c */ /* 0x008fe40003f26270 */
[----:B------:R-:W3:Y:S09]  /*120d0*/  LDL.LU R31, [R1+0x3c] ;  /* 0x00003c00011f7983 */ /* 0x000ef20000300800 */
[----:B------:R-:W-:Y:S01]  /*120e0*/  @!P2 IMAD.IADD R27, R27, 0x1, -R3 ;  /* 0x000000011b1ba824 */ /* 0x000fe200078e0a03 */
[----:B------:R-:W-:-:S04]  /*120f0*/  IADD3 R30, P2, PT, R87, R2, RZ ;  /* 0x00000002571e7210 */ /* 0x000fc80007f5e0ff */
[----:B------:R-:W-:Y:S01]  /*12100*/  LEA.HI.X.SX32 R80, R87, R0, 0x1, P2 ;  /* 0x0000000057507211 */ /* 0x000fe200010f0eff */
[----:B------:R-:W-:Y:S01]  /*12110*/  STL [R1+0x780], R30 ;  /* 0x0007801e01007387 */ /* 0x000fe20000100800 */
[----:B0-----:R-:W-:-:S03]  /*12120*/  SEL R10, R38, R7, !P6 ;  /* 0x00000007260a7207 */ /* 0x001fc60007000000 */
[----:B------:R-:W-:Y:S01]  /*12130*/  STL [R1+0x77c], R80 ;  /* 0x00077c5001007387 */ /* 0x000fe20000100800 */
[----:B------:R-:W-:-:S03]  /*12140*/  @P0 IMAD.MOV.U32 R7, RZ, RZ, R80 ;  /* 0x000000ffff070224 */ /* 0x000fc600078e0050 */
[----:B--2---:R0:W-:Y:S02]  /*12150*/  STL [R1+0x64], R9 ;  /* 0x0000640901007387 */ /* 0x0041e40000100800 */
[----:B0-----:R-:W-:Y:S01]  /*12160*/  SEL R9, R38, R6, !P6 ;  /* 0x0000000626097207 */ /* 0x001fe20007000000 */
[----:B------:R-:W-:-:S05]  /*12170*/  @P0 IMAD.MOV.U32 R6, RZ, RZ, R30 ;  /* 0x000000ffff060224 */ /* 0x000fca00078e001e */
[----:B------:R0:W2:Y:S01]  /*12180*/  @P0 LDG.E.U8 R26, desc[UR22][R6.64] ;  /* 0x00000016061a0981 */ /* 0x0000a2000c1e1100 */
[----:B------:R-:W-:Y:S01]  /*12190*/  @!P3 IMAD.IADD R28, R28, 0x1, -R3 ;  /* 0x000000011c1cb824 */ /* 0x000fe200078e0a03 */
[----:B------:R-:W-:-:S04]  /*121a0*/  ISETP.GT.U32.AND P3, PT, R3, R27, PT ;  /* 0x0000001b0300720c */ /* 0x000fc80003f64070 */
[----:B------:R-:W-:Y:S01]  /*121b0*/  ISETP.GT.U32.AND P2, PT, R3, R28, PT ;  /* 0x0000001c0300720c */ /* 0x000fe20003f44070 */
[----:B-1----:R-:W-:Y:S01]  /*121c0*/  IMAD R10, R10, UR5, RZ ;  /* 0x000000050a0a7c24 */ /* 0x002fe2000f8e02ff */
[----:B------:R-:W-:Y:S01]  /*121d0*/  PRMT R81, RZ, 0x7610, R81 ;  /* 0x00007610ff517816 */ /* 0x000fe20000000051 */
[----:B------:R-:W-:Y:S01]  /*121e0*/  IMAD R9, R9, UR4, RZ ;  /* 0x0000000409097c24 */ /* 0x000fe2000f8e02ff */
[----:B------:R-:W-:Y:S01]  /*121f0*/  PRMT R23, RZ, 0x7610, R23 ;  /* 0x00007610ff177816 */ /* 0x000fe20000000017 */
[----:B------:R-:W-:-:S04]  /*12200*/  @!P1 IMAD.MOV R93, RZ, RZ, -R93 ;  /* 0x000000ffff5d9224 */ /* 0x000fc800078e0a5d */
[--C-:B------:R-:W-:Y:S01]  /*12210*/  @!P3 IMAD.IADD R27, R27, 0x1, -R3.reuse ;  /* 0x000000011b1bb824 */ /* 0x100fe200078e0a03 */
[-C--:B------:R-:W-:Y:S01]  /*12220*/  IADD3 R92, P3, PT, R10, R2.reuse, RZ ;  /* 0x000000020a5c7210 */ /* 0x080fe20007f7e0ff */
[----:B------:R-:W1:Y:S02]  /*12230*/  LDCU UR5, c[0x0][0x3b0] ;  /* 0x00007600ff0577ac */ /* 0x000e640008000800 */
[----:B------:R-:W-:Y:S01]  /*12240*/  @!P2 IMAD.IADD R28, R28, 0x1, -R3 ;  /* 0x000000011c1ca824 */ /* 0x000fe200078e0a03 */
[C---:B------:R-:W-:Y:S01]  /*12250*/  IADD3 R30, P2, PT, R9.reuse, R2, RZ ;  /* 0x00000002091e7210 */ /* 0x040fe20007f5e0ff */
[----:B0-----:R-:W-:Y:S01]  /*12260*/  @P0 IMAD.MOV.U32 R6, RZ, RZ, R92 ;  /* 0x000000ffff060224 */ /* 0x001fe200078e005c */
[-C--:B------:R-:W-:Y:S01]  /*12270*/  LEA.HI.X.SX32 R7, R10, R0.reuse, 0x1, P3 ;  /* 0x000000000a077211 */ /* 0x080fe200018f0eff */
[----:B------:R-:W0:Y:S01]  /*12280*/  LDCU UR4, c[0x0][0x3b0] ;  /* 0x00007600ff0477ac */ /* 0x000e220008000800 */
[----:B------:R-:W-:-:S03]  /*12290*/  LEA.HI.X.SX32 R80, R9, R0, 0x1, P2 ;  /* 0x0000000009507211 */ /* 0x000fc600010f0eff */
[----:B------:R4:W3:Y:S02]  /*122a0*/  @P0 LDG.E.U8 R81, desc[UR22][R6.64] ;  /* 0x0000001606510981 */ /* 0x0008e4000c1e1100 */
[----:B----4-:R-:W-:Y:S02]  /*122b0*/  @P0 IMAD.MOV.U32 R6, RZ, RZ, R30 ;  /* 0x000000ffff060224 */ /* 0x010fe400078e001e */
[----:B--2---:R2:W-:Y:S04]  /*122c0*/  STL [R1+0x60], R26 ;  /* 0x0000601a01007387 */ /* 0x0045e80000100800 */
[----:B--2---:R-:W2:Y:S04]  /*122d0*/  LDL R26, [R1+0xc70] ;  /* 0x000c7000011a7983 */ /* 0x004ea80000100800 */
[----:B------:R-:W-:Y:S04]  /*122e0*/  STL [R1+0x7a0], R92 ;  /* 0x0007a05c01007387 */ /* 0x000fe80000100800 */
[----:B------:R-:W-:Y:S04]  /*122f0*/  STL [R1+0x7c0], R30 ;  /* 0x0007c01e01007387 */ /* 0x000fe80000100800 */
[----:B------:R4:W-:Y:S02]  /*12300*/  STL [R1+0x79c], R7 ;  /* 0x00079c0701007387 */ /* 0x0009e40000100800 */
[----:B----4-:R-:W-:-:S05]  /*12310*/  @P0 IMAD.MOV.U32 R7, RZ, RZ, R80 ;  /* 0x000000ffff070224 */ /* 0x010fca00078e0050 */
[----:B------:R4:W2:Y:S01]  /*12320*/  @P0 LDG.E.U8 R23, desc[UR22][R6.64] ;  /* 0x0000001606170981 */ /* 0x0008a2000c1e1100 */
[C---:B------:R-:W-:Y:S02]  /*12330*/  ISETP.GT.U32.AND P1, PT, R3.reuse, R29, PT ;  /* 0x0000001d0300720c */ /* 0x040fe40003f24070 */
[----:B---3--:R-:W-:Y:S02]  /*12340*/  ISETP.GT.U32.AND P3, PT, R3, R31, PT ;  /* 0x0000001f0300720c */ /* 0x008fe40003f64070 */
[----:B------:R-:W-:-:S05]  /*12350*/  SEL R8, R38, R8, !P6 ;  /* 0x0000000826087207 */ /* 0x000fca0007000000 */
[----:B------:R-:W-:-:S04]  /*12360*/  IMAD R8, R8, UR16, RZ ;  /* 0x0000001008087c24 */ /* 0x000fc8000f8e02ff */
[--C-:B------:R-:W-:Y:S02]  /*12370*/  @!P1 IMAD.IADD R29, R29, 0x1, -R3.reuse ;  /* 0x000000011d1d9824 */ /* 0x100fe400078e0a03 */
[--C-:B------:R-:W-:Y:S01]  /*12380*/  @!P3 IMAD.IADD R31, R31, 0x1, -R3.reuse ;  /* 0x000000011f1fb824 */ /* 0x100fe200078e0a03 */
[----:B------:R-:W-:Y:S02]  /*12390*/  IADD3 R9, P3, PT, R8, R2, RZ ;  /* 0x0000000208097210 */ /* 0x000fe40007f7e0ff */
[----:B------:R-:W-:Y:S02]  /*123a0*/  ISETP.GT.U32.AND P1, PT, R3, R29, PT ;  /* 0x0000001d0300720c */ /* 0x000fe40003f24070 */
[----:B------:R-:W-:Y:S02]  /*123b0*/  ISETP.GE.AND P2, PT, R32, RZ, PT ;  /* 0x000000ff2000720c */ /* 0x000fe40003f46270 */
[----:B------:R-:W-:Y:S01]  /*123c0*/  LEA.HI.X.SX32 R8, R8, R0, 0x1, P3 ;  /* 0x0000000008087211 */ /* 0x000fe200018f0eff */
[----:B------:R-:W3:Y:S04]  /*123d0*/  LDL R32, [R1+0xb90] ;  /* 0x000b900001207983 */ /* 0x000ee80000100800 */
[----:B------:R-:W-:Y:S04]  /*123e0*/  STL [R1+0x7bc], R80 ;  /* 0x0007bc5001007387 */ /* 0x000fe80000100800 */
[----:B------:R0:W-:Y:S01]  /*123f0*/  STL [R1+0x7e0], R9 ;  /* 0x0007e00901007387 */ /* 0x0001e20000100800 */
[----:B------:R-:W-:Y:S01]  /*12400*/  @!P1 IMAD.IADD R29, R29, 0x1, -R3 ;  /* 0x000000011d1d9824 */ /* 0x000fe200078e0a03 */
[----:B------:R-:W-:-:S02]  /*12410*/  ISETP.GE.AND P1, PT, R25, RZ, PT ;  /* 0x000000ff1900720c */ /* 0x000fc40003f26270 */
[----:B0-----:R-:W-:Y:S02]  /*12420*/  @P0 LOP3.LUT R9, R9, R8, RZ, 0x3c, !PT ;  /* 0x0000000809090212 */ /* 0x001fe400078e3cff */
[----:B------:R-:W-:Y:S02]  /*12430*/  PRMT R10, RZ, 0x7610, R10 ;  /* 0x00007610ff0a7816 */ /* 0x000fe4000000000a */
[----:B------:R-:W-:Y:S01]  /*12440*/  SEL R93, R38, R93, !P6 ;  /* 0x0000005d265d7207 */ /* 0x000fe20007000000 */
[----:B----4-:R-:W-:-:S04]  /*12450*/  IMAD.MOV.U32 R6, RZ, RZ, R28 ;  /* 0x000000ffff067224 */ /* 0x010fc800078e001c */
[----:B-1----:R-:W-:Y:S01]  /*12460*/  IMAD R93, R93, UR5, RZ ;  /* 0x000000055d5d7c24 */ /* 0x002fe2000f8e02ff */
[----:B------:R-:W-:Y:S01]  /*12470*/  PRMT R19, RZ, 0x7610, R19 ;  /* 0x00007610ff137816 */ /* 0x000fe20000000013 */
[----:B------:R-:W-:Y:S02]  /*12480*/  @!P1 IMAD.MOV R6, RZ, RZ, -R6 ;  /* 0x000000ffff069224 */ /* 0x000fe400078e0a06 */
[----:B------:R-:W-:Y:S01]  /*12490*/  IMAD.MOV.U32 R7, RZ, RZ, R27 ;  /* 0x000000ffff077224 */ /* 0x000fe200078e001b */
[----:B------:R-:W-:Y:S01]  /*124a0*/  ISETP.GT.U32.AND P3, PT, R3, R86, PT ;  /* 0x000000560300720c */ /* 0x000fe20003f64070 */
[----:B------:R-:W0:Y:S01]  /*124b0*/  LDCU UR5, c[0x0][0x3b0] ;  /* 0x00007600ff0577ac */ /* 0x000e220008000800 */
[----:B--2---:R-:W-:Y:S04]  /*124c0*/  STL [R1+0x58], R23 ;  /* 0x0000581701007387 */ /* 0x004fe80000100800 */
[----:B------:R1:W-:Y:S02]  /*124d0*/  STL [R1+0x7dc], R8 ;  /* 0x0007dc0801007387 */ /* 0x0003e40000100800 */
[----:B-1----:R-:W-:-:S04]  /*124e0*/  @P0 LOP3.LUT R8, R9, R8, RZ, 0x3c, !PT ;  /* 0x0000000809080212 */ /* 0x002fc800078e3cff */
[----:B------:R-:W-:-:S05]  /*124f0*/  @P0 LOP3.LUT R9, R9, R8, RZ, 0x3c, !PT ;  /* 0x0000000809090212 */ /* 0x000fca00078e3cff */
[----:B------:R1:W2:Y:S01]  /*12500*/  @P0 LDG.E.U8 R10, desc[UR22][R8.64] ;  /* 0x00000016080a0981 */ /* 0x0002a2000c1e1100 */
[----:B------:R-:W-:-:S04]  /*12510*/  IADD3 R23, P1, PT, R93, R2, RZ ;  /* 0x000000025d177210 */ /* 0x000fc80007f3e0ff */
[----:B------:R-:W-:Y:S01]  /*12520*/  LEA.HI.X.SX32 R25, R93, R0, 0x1, P1 ;  /* 0x000000005d197211 */ /* 0x000fe200008f0eff */
[----:B-1----:R-:W-:-:S04]  /*12530*/  @P0 IMAD.MOV.U32 R8, RZ, RZ, R23 ;  /* 0x000000ffff080224 */ /* 0x002fc800078e0017 */
[----:B------:R-:W-:-:S05]  /*12540*/  @P0 IMAD.MOV.U32 R9, RZ, RZ, R25 ;  /* 0x000000ffff090224 */ /* 0x000fca00078e0019 */
[----:B------:R1:W4:Y:S01]  /*12550*/  @P0 LDG.E.U8 R19, desc[UR22][R8.64] ;  /* 0x0000001608130981 */ /* 0x000322000c1e1100 */
[----:B------:R-:W-:-:S03]  /*12560*/  @!P2 IMAD.MOV R7, RZ, RZ, -R7 ;  /* 0x000000ffff07a224 */ /* 0x000fc600078e0a07 */
[----:B------:R0:W-:Y:S01]  /*12570*/  STL [R1+0x800], R23 ;  /* 0x0008001701007387 */ /* 0x0001e20000100800 */
[----:B---3--:R-:W-:-:S03]  /*12580*/  ISETP.GE.AND P1, PT, R32, RZ, PT ;  /* 0x000000ff2000720c */ /* 0x008fc60003f26270 */
[----:B------:R-:W3:Y:S01]  /*12590*/  LDL R27, [R1+0xb88] ;  /* 0x000b8800011b7983 */ /* 0x000ee20000100800 */
[----:B------:R-:W-:-:S03]  /*125a0*/  SEL R7, R38, R7, !P6 ;  /* 0x0000000726077207 */ /* 0x000fc60007000000 */
[----:B------:R-:W-:Y:S04]  /*125b0*/  STL [R1+0x5c], R81 ;  /* 0x00005c5101007387 */ /* 0x000fe80000100800 */
[----:B------:R-:W-:Y:S04]  /*125c0*/  STL [R1+0x7fc], R25 ;  /* 0x0007fc1901007387 */ /* 0x000fe80000100800 */
[----:B------:R-:W3:Y:S01]  /*125d0*/  LDL R32, [R1+0xb80] ;  /* 0x000b800001207983 */ /* 0x000ee20000100800 */
[----:B-1----:R-:W-:Y:S02]  /*125e0*/  IMAD R8, R7, UR4, RZ ;  /* 0x0000000407087c24 */ /* 0x002fe4000f8e02ff */
[----:B------:R-:W-:Y:S01]  /*125f0*/  @!P3 IMAD.IADD R86, R86, 0x1, -R3 ;  /* 0x000000015656b824 */ /* 0x000fe200078e0a03 */
[----:B------:R-:W-:Y:S01]  /*12600*/  SEL R7, R38, R6, !P6 ;  /* 0x0000000626077207 */ /* 0x000fe20007000000 */
[----:B------:R-:W1:Y:S01]  /*12610*/  LDCU UR4, c[0x0][0x3b0] ;  /* 0x00007600ff0477ac */ /* 0x000e620008000800 */
[----:B0-----:R-:W-:Y:S01]  /*12620*/  IADD3 R23, P3, PT, R8, R2, RZ ;  /* 0x0000000208177210 */ /* 0x001fe20007f7e0ff */
[----:B------:R-:W-:Y:S01]  /*12630*/  IMAD.MOV.U32 R6, RZ, RZ, R29 ;  /* 0x000000ffff067224 */ /* 0x000fe200078e001d */
[----:B------:R-:W-:-:S02]  /*12640*/  ISETP.GE.AND P2, PT, R26, RZ, PT ;  /* 0x000000ff1a00720c */ /* 0x000fc40003f46270 */
[----:B------:R-:W-:Y:S01]  /*12650*/  LEA.HI.X.SX32 R8, R8, R0, 0x1, P3 ;  /* 0x0000000008087211 */ /* 0x000fe200018f0eff */
[----:B------:R-:W-:Y:S01]  /*12660*/  IMAD R7, R7, UR5, RZ ;  /* 0x0000000507077c24 */ /* 0x000fe2000f8e02ff */
[----:B------:R-:W-:Y:S01]  /*12670*/  PRMT R22, RZ, 0x7610, R22 ;  /* 0x00007610ff167816 */ /* 0x000fe20000000016 */
[----:B------:R-:W-:Y:S01]  /*12680*/  @!P1 IMAD.MOV R6, RZ, RZ, -R6 ;  /* 0x000000ffff069224 */ /* 0x000fe200078e0a06 */
[----:B------:R-:W-:Y:S01]  /*12690*/  PRMT R11, RZ, 0x7610, R11 ;  /* 0x00007610ff0b7816 */ /* 0x000fe2000000000b */
[----:B------:R-:W-:Y:S01]  /*126a0*/  @P0 IMAD.MOV.U32 R9, RZ, RZ, R8 ;  /* 0x000000ffff090224 */ /* 0x000fe200078e0008 */
[----:B--2---:R0:W-:Y:S01]  /*126b0*/  STL [R1+0x54], R10 ;  /* 0x0000540a01007387 */ /* 0x0041e20000100800 */
[----:B------:R-:W-:Y:S01]  /*126c0*/  ISETP.GT.U32.AND P3, PT, R3, R86, PT ;  /* 0x000000560300720c */ /* 0x000fe20003f64070 */
[----:B------:R-:W2:Y:S02]  /*126d0*/  LDCU UR5, c[0x0][0x3b0] ;  /* 0x00007600ff0577ac */ /* 0x000ea40008000800 */
[----:B0-----:R-:W2:Y:S04]  /*126e0*/  LDL.LU R10, [R1+0x24c] ;  /* 0x00024c00010a7983 */ /* 0x001ea80000300800 */
[----:B------:R-:W2:Y:S04]  /*126f0*/  LDL.LU R28, [R1+0x288] ;  /* 0x00028800011c7983 */ /* 0x000ea80000300800 */
[----:B------:R-:W2:Y:S04]  /*12700*/  LDL.LU R26, [R1+0x28c] ;  /* 0x00028c00011a7983 */ /* 0x000ea80000300800 */
[----:B------:R-:W2:Y:S04]  /*12710*/  LDL R29, [R1+0xc3c] ;  /* 0x000c3c00011d7983 */ /* 0x000ea80000100800 */
[----:B------:R-:W-:Y:S04]  /*12720*/  STL [R1+0x820], R23 ;  /* 0x0008201701007387 */ /* 0x000fe80000100800 */
[----:B------:R0:W-:Y:S04]  /*12730*/  STL [R1+0x81c], R8 ;  /* 0x00081c0801007387 */ /* 0x0001e80000100800 */
[----:B----4-:R4:W-:Y:S01]  /*12740*/  STL [R1+0x50], R19 ;  /* 0x0000501301007387 */ /* 0x0109e20000100800 */
[----:B0-----:R-:W-:Y:S01]  /*12750*/  @P0 IMAD.MOV.U32 R8, RZ, RZ, R23 ;  /* 0x000000ffff080224 */ /* 0x001fe200078e0017 */
[----:B----4-:R-:W-:-:S04]  /*12760*/  IADD3 R19, P1, PT, R7, R2, RZ ;  /* 0x0000000207137210 */ /* 0x010fc80007f3e0ff */
[----:B------:R0:W4:Y:S01]  /*12770*/  @P0 LDG.E.U8 R22, desc[UR22][R8.64] ;  /* 0x0000001608160981 */ /* 0x000122000c1e1100 */
[----:B------:R-:W-:Y:S02]  /*12780*/  LEA.HI.X.SX32 R7, R7, R0, 0x1, P1 ;  /* 0x0000000007077211 */ /* 0x000fe400008f0eff */
[----:B0-----:R-:W-:Y:S01]  /*12790*/  SEL R8, R38, R6, !P6 ;  /* 0x0000000626087207 */ /* 0x001fe20007000000 */
[----:B------:R-:W-:-:S05]  /*127a0*/  @P0 IMAD.MOV.U32 R6, RZ, RZ, R19 ;  /* 0x000000ffff060224 */ /* 0x000fca00078e0013 */
[----:B------:R0:W4:Y:S01]  /*127b0*/  @P0 LDG.E.U8 R11, desc[UR22][R6.64] ;  /* 0x00000016060b0981 */ /* 0x000122000c1e1100 */
[----:B-1----:R-:W-:Y:S02]  /*127c0*/  IMAD R8, R8, UR4, RZ ;  /* 0x0000000408087c24 */ /* 0x002fe4000f8e02ff */
[----:B------:R-:W-:Y:S01]  /*127d0*/  @!P3 IMAD.IADD R86, R86, 0x1, -R3 ;  /* 0x000000015656b824 */ /* 0x000fe200078e0a03 */
[----:B------:R-:W-:Y:S01]  /*127e0*/  STL [R1+0x840], R19 ;  /* 0x0008401301007387 */ /* 0x000fe20000100800 */
[----:B---3--:R-:W-:Y:S01]  /*127f0*/  ISETP.GE.AND P1, PT, R32, RZ, PT ;  /* 0x000000ff2000720c */ /* 0x008fe20003f26270 */
[----:B------:R-:W1:Y:S02]  /*12800*/  LDCU UR4, c[0x0][0x3b0] ;  /* 0x00007600ff0477ac */ /* 0x000e640008000800 */
[----:B------:R0:W-:Y:S04]  /*12810*/  STL [R1+0x83c], R7 ;  /* 0x00083c0701007387 */ /* 0x0001e80000100800 */
[----:B------:R-:W3:Y:S01]  /*12820*/  LDL.LU R32, [R1+0x280] ;  /* 0x0002800001207983 */ /* 0x000ee20000300800 */
[----:B0-----:R-:W-:-:S02]  /*12830*/  IADD3 R7, P3, PT, R8, R2, RZ ;  /* 0x0000000208077210 */ /* 0x001fc40007f7e0ff */
[----:B------:R-:W-:Y:S01]  /*12840*/  PRMT R9, RZ, 0x7610, R9 ;  /* 0x00007610ff097816 */ /* 0x000fe20000000009 */
[----:B--2---:R-:W-:Y:S01]  /*12850*/  @!P2 IMAD.MOV R10, RZ, RZ, -R10 ;  /* 0x000000ffff0aa224 */ /* 0x004fe200078e0a0a */
[----:B------:R-:W-:-:S13]  /*12860*/  ISETP.GT.U32.AND P2, PT, R3, R31, PT ;  /* 0x0000001f0300720c */ /* 0x000fda0003f44070 */
[----:B------:R-:W-:Y:S01]  /*12870*/  @!P2 IMAD.IADD R31, R31, 0x1, -R3 ;  /* 0x000000011f1fa824 */ /* 0x000fe200078e0a03 */
[----:B------:R-:W-:Y:S02]  /*12880*/  ISETP.GE.AND P2, PT, R27, RZ, PT ;  /* 0x000000ff1b00720c */ /* 0x000fe40003f46270 */
[----:B------:R-:W2:Y:S01]  /*12890*/  LDL.LU R27, [R1+0x44] ;  /* 0x00004400011b7983 */ /* 0x000ea20000300800 */
[----:B------:R-:W-:-:S03]  /*128a0*/  IMAD.MOV.U32 R6, RZ, RZ, R31 ;  /* 0x000000ffff067224 */ /* 0x000fc600078e001f */
[----:B------:R-:W2:Y:S04]  /*128b0*/  LDL.LU R31, [R1+0x40] ;  /* 0x00004000011f7983 */ /* 0x000ea80000300800 */
[----:B------:R-:W-:Y:S03]  /*128c0*/  STL [R1+0x858], R7 ;  /* 0x0008580701007387 */ /* 0x000fe60000100800 */
[----:B------:R-:W-:Y:S01]  /*128d0*/  @!P2 IMAD.MOV R6, RZ, RZ, -R6 ;  /* 0x000000ffff06a224 */ /* 0x000fe200078e0a06 */
[----:B----4-:R0:W-:Y:S02]  /*128e0*/  STL [R1+0x30], R11 ;  /* 0x0000300b01007387 */ /* 0x0101e40000100800 */
[----:B0-----:R-:W-:-:S02]  /*128f0*/  LEA.HI.X.SX32 R11, R8, R0, 0x1, P3 ;  /* 0x00000000080b7211 */ /* 0x001fc400018f0eff */
[----:B------:R-:W-:Y:S01]  /*12900*/  SEL R8, R38, R6, !P6 ;  /* 0x0000000626087207 */ /* 0x000fe20007000000 */
[----:B------:R-:W-:Y:S02]  /*12910*/  @P0 IMAD.MOV.U32 R6, RZ, RZ, R7 ;  /* 0x000000ffff060224 */ /* 0x000fe400078e0007 */
[----:B------:R-:W-:-:S05]  /*12920*/  @P0 IMAD.MOV.U32 R7, RZ, RZ, R11 ;  /* 0x000000ffff070224 */ /* 0x000fca00078e000b */
[----:B------:R0:W4:Y:S01]  /*12930*/  @P0 LDG.E.U8 R9, desc[UR22][R6.64] ;  /* 0x0000001606090981 */ /* 0x000122000c1e1100 */
[C---:B------:R-:W-:Y:S01]  /*12940*/  ISETP.GT.U32.AND P2, PT, R3.reuse, R28, PT ;  /* 0x0000001c0300720c */ /* 0x040fe20003f44070 */
[----:B------:R-:W-:Y:S01]  /*12950*/  @!P1 IMAD.MOV R86, RZ, RZ, -R86 ;  /* 0x000000ffff569224 */ /* 0x000fe200078e0a56 */
[----:B------:R-:W-:Y:S01]  /*12960*/  ISETP.GT.U32.AND P1, PT, R3, R26, PT ;  /* 0x0000001a0300720c */ /* 0x000fe20003f24070 */
[----:B------:R-:W-:-:S03]  /*12970*/  IMAD R8, R8, UR5, RZ ;  /* 0x0000000508087c24 */ /* 0x000fc6000f8e02ff */
[----:B------:R-:W-:Y:S01]  /*12980*/  SEL R86, R38, R86, !P6 ;  /* 0x0000005626567207 */ /* 0x000fe20007000000 */
[----:B------:R-:W-:Y:S04]  /*12990*/  STL [R1+0x854], R11 ;  /* 0x0008540b01007387 */ /* 0x000fe80000100800 */
[----:B------:R3:W-:Y:S01]  /*129a0*/  STL [R1+0x34], R22 ;  /* 0x0000341601007387 */ /* 0x0007e20000100800 */
[----:B-1----:R-:W-:Y:S02]  /*129b0*/  IMAD R86, R86, UR4, RZ ;  /* 0x0000000456567c24 */ /* 0x002fe4000f8e02ff */
[----:B------:R-:W-:Y:S01]  /*129c0*/  @!P2 IMAD.IADD R28, R28, 0x1, -R3 ;  /* 0x000000011c1ca824 */ /* 0x000fe200078e0a03 */
[----:B------:R-:W2:Y:S01]  /*129d0*/  LDL.LU R23, [R1+0x2a8] ;  /* 0x0002a80001177983 */ /* 0x000ea20000300800 */
[----:B0-----:R-:W-:-:S03]  /*129e0*/  IADD3 R7, P2, PT, R8, R2, RZ ;  /* 0x0000000208077210 */ /* 0x001fc60007f5e0ff */
[----:B------:R-:W2:Y:S01]  /*129f0*/  LDL.LU R6, [R1+0x260] ;  /* 0x0002600001067983 */ /* 0x000ea20000300800 */
[----:B------:R-:W-:Y:S01]  /*12a00*/  ISETP.GE.AND P3, PT, R29, RZ, PT ;  /* 0x000000ff1d00720c */ /* 0x000fe20003f66270 */
[----:B------:R-:W-:Y:S01]  /*12a10*/  @!P1 IMAD.IADD R26, R26, 0x1, -R3 ;  /* 0x000000011a1a9824 */ /* 0x000fe200078e0a03 */
[----:B------:R-:W-:Y:S01]  /*12a20*/  IADD3 R19, P1, PT, R86, R2, RZ ;  /* 0x0000000256137210 */ /* 0x000fe20007f3e0ff */
[----:B------:R-:W2:Y:S01]  /*12a30*/  LDL R29, [R1+0xd84] ;  /* 0x000d8400011d7983 */ /* 0x000ea20000100800 */
[----:B------:R-:W-:-:S03]  /*12a40*/  PRMT R24, RZ, 0x7610, R24 ;  /* 0x00007610ff187816 */ /* 0x000fc60000000018 */
[----:B------:R-:W-:Y:S01]  /*12a50*/  STL [R1+0x870], R7 ;  /* 0x0008700701007387 */ /* 0x000fe20000100800 */
[-C--:B---3--:R-:W-:Y:S02]  /*12a60*/  LEA.HI.X.SX32 R22, R86, R0.reuse, 0x1, P1 ;  /* 0x0000000056167211 */ /* 0x088fe400008f0eff */
[----:B------:R-:W-:Y:S01]  /*12a70*/  PRMT R17, RZ, 0x7610, R17 ;  /* 0x00007610ff117816 */ /* 0x000fe20000000011 */
[----:B----4-:R0:W-:Y:S04]  /*12a80*/  STL [R1+0x2c], R9 ;  /* 0x00002c0901007387 */ /* 0x0101e80000100800 */
[----:B------:R-:W-:Y:S01]  /*12a90*/  STL [R1+0x888], R19 ;  /* 0x0008881301007387 */ /* 0x000fe20000100800 */
[----:B0-----:R-:W-:Y:S01]  /*12aa0*/  LEA.HI.X.SX32 R9, R8, R0, 0x1, P2 ;  /* 0x0000000008097211 */ /* 0x001fe200010f0eff */
[----:B------:R-:W-:-:S04]  /*12ab0*/  @P0 IMAD.MOV.U32 R8, RZ, RZ, R7 ;  /* 0x000000ffff080224 */ /* 0x000fc800078e0007 */
[----:B------:R0:W-:Y:S04]  /*12ac0*/  STL [R1+0x86c], R9 ;  /* 0x00086c0901007387 */ /* 0x0001e80000100800 */
[----:B------:R1:W3:Y:S02]  /*12ad0*/  @P0 LDG.E.U8 R24, desc[UR22][R8.64] ;  /* 0x0000001608180981 */ /* 0x0002e4000c1e1100 */
[----:B-1----:R-:W-:Y:S02]  /*12ae0*/  @P0 IMAD.MOV.U32 R8, RZ, RZ, R19 ;  /* 0x000000ffff080224 */ /* 0x002fe400078e0013 */
[----:B0-----:R-:W-:-:S05]  /*12af0*/  @P0 IMAD.MOV.U32 R9, RZ, RZ, R22 ;  /* 0x000000ffff090224 */ /* 0x001fca00078e0016 */
[----:B------:R0:W4:Y:S01]  /*12b00*/  @P0 LDG.E.U8 R17, desc[UR22][R8.64] ;  /* 0x0000001608110981 */ /* 0x000122000c1e1100 */
[----:B--2---:R-:W-:Y:S01]  /*12b10*/  @!P3 IMAD.MOV R6, RZ, RZ, -R6 ;  /* 0x000000ffff06b224 */ /* 0x004fe200078e0a06 */
[C---:B------:R-:W-:Y:S02]  /*12b20*/  ISETP.GT.U32.AND P3, PT, R3.reuse, R32, PT ;  /* 0x000000200300720c */ /* 0x040fe40003f64070 */
[----:B------:R-:W-:Y:S02]  /*12b30*/  ISETP.GT.U32.AND P2, PT, R3, R28, PT ;  /* 0x0000001c0300720c */ /* 0x000fe40003f44070 */
[C---:B------:R-:W-:Y:S02]  /*12b40*/  SEL R11, R38.reuse, R27, !P6 ;  /* 0x0000001b260b7207 */ /* 0x040fe40007000000 */
[----:B------:R-:W-:Y:S01]  /*12b50*/  SEL R7, R38, R31, !P6 ;  /* 0x0000001f26077207 */ /* 0x000fe20007000000 */
[----:B------:R-:W2:Y:S02]  /*12b60*/  LDL.LU R27, [R1+0x2ac] ;  /* 0x0002ac00011b7983 */ /* 0x000ea40000300800 */
[----:B------:R-:W-:-:S02]  /*12b70*/  IMAD R11, R11, UR9, RZ ;  /* 0x000000090b0b7c24 */ /* 0x000fc4000f8e02ff */
[----:B------:R1:W-:Y:S01]  /*12b80*/  STL [R1+0x884], R22 ;  /* 0x0008841601007387 */ /* 0x0003e20000100800 */
[----:B0-----:R-:W-:Y:S02]  /*12b90*/  IMAD R8, R7, UR9, RZ ;  /* 0x0000000907087c24 */ /* 0x001fe4000f8e02ff */
[--C-:B------:R-:W-:Y:S02]  /*12ba0*/  @!P3 IMAD.IADD R32, R32, 0x1, -R3.reuse ;  /* 0x000000012020b824 */ /* 0x100fe400078e0a03 */
[----:B------:R-:W-:Y:S01]  /*12bb0*/  @!P2 IMAD.IADD R28, R28, 0x1, -R3 ;  /* 0x000000011c1ca824 */ /* 0x000fe200078e0a03 */
[----:B-1----:R-:W-:-:S04]  /*12bc0*/  IADD3 R22, P3, PT, R11, R2, RZ ;  /* 0x000000020b167210 */ /* 0x002fc80007f7e0ff */
[----:B------:R-:W-:Y:S02]  /*12bd0*/  LEA.HI.X.SX32 R30, R11, R0, 0x1, P3 ;  /* 0x000000000b1e7211 */ /* 0x000fe400018f0eff */
[----:B------:R-:W-:-:S03]  /*12be0*/  PRMT R21, RZ, 0x7610, R21 ;  /* 0x00007610ff157816 */ /* 0x000fc60000000015 */
[----:B------:R-:W-:Y:S01]  /*12bf0*/  @P0 IMAD.MOV.U32 R9, RZ, RZ, R30 ;  /* 0x000000ffff090224 */ /* 0x000fe200078e001e */
[----:B------:R-:W-:Y:S01]  /*12c00*/  PRMT R13, RZ, 0x7610, R13 ;  /* 0x00007610ff0d7816 */ /* 0x000fe2000000000d */
[----:B---3--:R0:W-:Y:S04]  /*12c10*/  STL [R1+0x28], R24 ;  /* 0x0000281801007387 */ /* 0x0081e80000100800 */
[----:B------:R-:W3:Y:S04]  /*12c20*/  LDL R25, [R1+0xce0] ;  /* 0x000ce00001197983 */ /* 0x000ee80000100800 */
[----:B0-----:R-:W2:Y:S04]  /*12c30*/  LDL R24, [R1+0xd4c] ;  /* 0x000d4c0001187983 */ /* 0x001ea80000100800 */
[----:B------:R-:W2:Y:S04]  /*12c40*/  LDL.LU R31, [R1+0x4c] ;  /* 0x00004c00011f7983 */ /* 0x000ea80000300800 */
[----:B----4-:R0:W-:Y:S02]  /*12c50*/  STL [R1+0x24], R17 ;  /* 0x0000241101007387 */ /* 0x0101e40000100800 */
[----:B0-----:R-:W-:-:S04]  /*12c60*/  IADD3 R17, P2, PT, R8, R2, RZ ;  /* 0x0000000208117210 */ /* 0x001fc80007f5e0ff */
[----:B------:R-:W-:Y:S01]  /*12c70*/  LEA.HI.X.SX32 R19, R8, R0, 0x1, P2 ;  /* 0x0000000008137211 */ /* 0x000fe200010f0eff */
[----:B------:R-:W-:-:S05]  /*12c80*/  @P0 IMAD.MOV.U32 R8, RZ, RZ, R22 ;  /* 0x000000ffff080224 */ /* 0x000fca00078e0016 */
[----:B------:R0:W4:Y:S02]  /*12c90*/  @P0 LDG.E.U8 R21, desc[UR22][R8.64] ;  /* 0x0000001608150981 */ /* 0x000124000c1e1100 */
[----:B0-----:R-:W-:Y:S02]  /*12ca0*/  @P0 IMAD.MOV.U32 R8, RZ, RZ, R17 ;  /* 0x000000ffff080224 */ /* 0x001fe400078e0011 */
[----:B------:R-:W-:-:S05]  /*12cb0*/  @P0 IMAD.MOV.U32 R9, RZ, RZ, R19 ;  /* 0x000000ffff090224 */ /* 0x000fca00078e0013 */
[----:B------:R-:W2:Y:S01]  /*12cc0*/  @P0 LDG.E.U8 R13, desc[UR22][R8.64] ;  /* 0x00000016080d0981 */ /* 0x000ea2000c1e1100 */
[----:B------:R-:W-:Y:S02]  /*12cd0*/  ISETP.GT.U32.AND P1, PT, R3, R26, PT ;  /* 0x0000001a0300720c */ /* 0x000fe40003f24070 */
[----:B------:R-:W-:Y:S01]  /*12ce0*/  SEL R7, R38, R41, !P6 ;  /* 0x0000002926077207 */ /* 0x000fe20007000000 */
[----:B------:R-:W-:Y:S01]  /*12cf0*/  STL [R1+0x204], R22 ;  /* 0x0002041601007387 */ /* 0x000fe20000100800 */
[----:B------:R-:W-:-:S03]  /*12d00*/  ISETP.GE.AND P2, PT, R29, RZ, PT ;  /* 0x000000ff1d00720c */ /* 0x000fc60003f46270 */
[----:B------:R-:W-:Y:S01]  /*12d10*/  STL [R1+0x224], R17 ;  /* 0x0002241101007387 */ /* 0x000fe20000100800 */
[----:B------:R-:W-:-:S03]  /*12d20*/  IMAD R11, R7, UR9, RZ ;  /* 0x00000009070b7c24 */ /* 0x000fc6000f8e02ff */
[----:B------:R-:W-:Y:S02]  /*12d30*/  STL [R1+0x200], R30 ;  /* 0x0002001e01007387 */ /* 0x000fe40000100800 */
[----:B------:R-:W-:Y:S02]  /*12d40*/  @!P1 IMAD.IADD R26, R26, 0x1, -R3 ;  /* 0x000000011a1a9824 */ /* 0x000fe400078e0a03 */
[----:B------:R-:W3:Y:S04]  /*12d50*/  LDL.LU R29, [R1+0x2c4] ;  /* 0x0002c400011d7983 */ /* 0x000ee80000300800 */
[----:B------:R-:W-:Y:S01]  /*12d60*/  STL [R1+0x220], R19 ;  /* 0x0002201301007387 */ /* 0x000fe20000100800 */
[----:B------:R-:W-:-:S03]  /*12d70*/  PRMT R12, RZ, 0x7610, R12 ;  /* 0x00007610ff0c7816 */ /* 0x000fc6000000000c */
[----:B--2---:R0:W-:Y:S04]  /*12d80*/  STL [R1+0x1c], R13 ;  /* 0x00001c0d01007387 */ /* 0x0041e80000100800 */
[----:B------:R-:W2:Y:S01]  /*12d90*/  LDL.LU R7, [R1+0x264] ;  /* 0x0002640001077983 */ /* 0x000ea20000300800 */
[----:B0-----:R-:W-:-:S04]  /*12da0*/  IADD3 R13, P1, PT, R11, R2, RZ ;  /* 0x000000020b0d7210 */ /* 0x001fc80007f3e0ff */
[----:B------:R-:W-:Y:S01]  /*12db0*/  LEA.HI.X.SX32 R8, R11, R0, 0x1, P1 ;  /* 0x000000000b087211 */ /* 0x000fe200008f0eff */
[----:B------:R-:W-:Y:S04]  /*12dc0*/  STL [R1+0x244], R13 ;  /* 0x0002440d01007387 */ /* 0x000fe80000100800 */
[----:B------:R0:W-:Y:S01]  /*12dd0*/  STL [R1+0x240], R8 ;  /* 0x0002400801007387 */ /* 0x0001e20000100800 */
[----:B------:R-:W-:Y:S01]  /*12de0*/  @P0 IMAD.MOV.U32 R9, RZ, RZ, R8 ;  /* 0x000000ffff090224 */ /* 0x000fe200078e0008 */
[----:B------:R-:W-:Y:S02]  /*12df0*/  SEL R11, R38, R82, !P6 ;  /* 0x00000052260b7207 */ /* 0x000fe40007000000 */
[----:B------:R-:W4:Y:S01]  /*12e00*/  LDL.LU R82, [R1+0xe90] ;  /* 0x000e900001527983 */ /* 0x000f220000300800 */
[----:B0-----:R-:W-:-:S05]  /*12e10*/  @P0 IMAD.MOV.U32 R8, RZ, RZ, R13 ;  /* 0x000000ffff080224 */ /* 0x001fca00078e000d */
[----:B------:R0:W4:Y:S02]  /*12e20*/  @P0 LDG.E.U8 R12, desc[UR22][R8.64] ;  /* 0x00000016080c0981 */ /* 0x000124000c1e1100 */
[----:B0-----:R-:W-:Y:S02]  /*12e30*/  SEL R8, R38, R31, !P6 ;  /* 0x0000001f26087207 */ /* 0x001fe40007000000 */
[----:B------:R-:W4:Y:S04]  /*12e40*/  LDL.LU R31, [R1+0x2c8] ;  /* 0x0002c800011f7983 */ /* 0x000f280000300800 */
[----:B------:R-:W4:Y:S01]  /*12e50*/  LDL.LU R9, [R1+0x26c] ;  /* 0x00026c0001097983 */ /* 0x000f220000300800 */
[----:B------:R-:W-:Y:S01]  /*12e60*/  ISETP.GT.U32.AND P3, PT, R3, R23, PT ;  /* 0x000000170300720c */ /* 0x000fe20003f64070 */
[----:B------:R-:W-:-:S12]  /*12e70*/  IMAD R11, R11, UR9, RZ ;  /* 0x000000090b0b7c24 */ /* 0x000fd8000f8e02ff */
[----:B------:R-:W-:Y:S01]  /*12e80*/  @!P3 IMAD.IADD R23, R23, 0x1, -R3 ;  /* 0x000000011717b824 */ /* 0x000fe200078e0a03 */
[----:B---3--:R-:W-:Y:S02]  /*12e90*/  ISETP.GE.AND P3, PT, R25, RZ, PT ;  /* 0x000000ff1900720c */ /* 0x008fe40003f66270 */
[----:B------:R-:W-:Y:S02]  /*12ea0*/  PRMT R20, RZ, 0x7610, R20 ;  /* 0x00007610ff147816 */ /* 0x000fe40000000014 */
[----:B------:R-:W-:Y:S01]  /*12eb0*/  PRMT R16, RZ, 0x7610, R16 ;  /* 0x00007610ff107816 */ /* 0x000fe20000000010 */
[----:B--2---:R-:W-:Y:S01]  /*12ec0*/  @!P2 IMAD.MOV R7, RZ, RZ, -R7 ;  /* 0x000000ffff07a224 */ /* 0x004fe200078e0a07 */
[----:B------:R-:W-:Y:S01]  /*12ed0*/  ISETP.GE.AND P2, PT, R24, RZ, PT ;  /* 0x000000ff1800720c */ /* 0x000fe20003f46270 */
[----:B----4-:R0:W-:Y:S04]  /*12ee0*/  STL [R1+0x18], R12 ;  /* 0x0000180c01007387 */ /* 0x0101e80000100800 */
[----:B------:R-:W2:Y:S04]  /*12ef0*/  LDL R24, [R1+0xc68] ;  /* 0x000c680001187983 */ /* 0x000ea80000100800 */
[----:B------:R-:W3:Y:S01]  /*12f00*/  LDL R25, [R1+0xc38] ;  /* 0x000c380001197983 */ /* 0x000ee20000100800 */
[----:B0-----:R-:W-:-:S02]  /*12f10*/  IMAD R12, R8, UR9, RZ ;  /* 0x00000009080c7c24 */ /* 0x001fc4000f8e02ff */
[----:B------:R-:W-:Y:S02]  /*12f20*/  IMAD.MOV.U32 R8, RZ, RZ, R32 ;  /* 0x000000ffff087224 */ /* 0x000fe400078e0020 */
[----:B------:R-:W-:Y:S01]  /*12f30*/  @!P2 IMAD.MOV R9, RZ, RZ, -R9 ;  /* 0x000000ffff09a224 */ /* 0x000fe200078e0a09 */
[CC--:B------:R-:W-:Y:S01]  /*12f40*/  IADD3 R13, P2, PT, R12.reuse, R2.reuse, RZ ;  /* 0x000000020c0d7210 */ /* 0x0c0fe20007f5e0ff */
[----:B------:R0:W-:Y:S01]  /*12f50*/  STL [R1+0x20], R21 ;  /* 0x0000201501007387 */ /* 0x0001e20000100800 */
[----:B------:R-:W-:Y:S01]  /*12f60*/  @!P3 IMAD.MOV R8, RZ, RZ, -R8 ;  /* 0x000000ffff08b224 */ /* 0x000fe200078e0a08 */
[C---:B------:R-:W-:Y:S02]  /*12f70*/  IADD3 R17, P3, PT, R11.reuse, R2, RZ ;  /* 0x000000020b117210 */ /* 0x040fe40007f7e0ff */
[----:B------:R1:W-:Y:S01]  /*12f80*/  STL [R1+0x264], R13 ;  /* 0x0002640d01007387 */ /* 0x0003e20000100800 */
[-C--:B0-----:R-:W-:Y:S01]  /*12f90*/  LEA.HI.X.SX32 R21, R12, R0.reuse, 0x1, P2 ;  /* 0x000000000c157211 */ /* 0x081fe200010f0eff */
[----:B------:R-:W-:Y:S01]  /*12fa0*/  @P0 IMAD.MOV.U32 R12, RZ, RZ, R13 ;  /* 0x000000ffff0c0224 */ /* 0x000fe200078e000d */
[----:B------:R-:W-:-:S03]  /*12fb0*/  LEA.HI.X.SX32 R19, R11, R0, 0x1, P3 ;  /* 0x000000000b137211 */ /* 0x000fc600018f0eff */
[----:B-1----:R-:W-:-:S05]  /*12fc0*/  @P0 IMAD.MOV.U32 R13, RZ, RZ, R21 ;  /* 0x000000ffff0d0224 */ /* 0x002fca00078e0015 */
[----:B------:R0:W4:Y:S02]  /*12fd0*/  @P0 LDG.E.U8 R20, desc[UR22][R12.64] ;  /* 0x000000160c140981 */ /* 0x000124000c1e1100 */
[----:B0-----:R-:W-:Y:S02]  /*12fe0*/  @P0 IMAD.MOV.U32 R12, RZ, RZ, R17 ;  /* 0x000000ffff0c0224 */ /* 0x001fe400078e0011 */
[----:B------:R-:W-:-:S05]  /*12ff0*/  @P0 IMAD.MOV.U32 R13, RZ, RZ, R19 ;  /* 0x000000ffff0d0224 */ /* 0x000fca00078e0013 */
[----:B------:R0:W2:Y:S01]  /*13000*/  @P0 LDG.E.U8 R16, desc[UR22][R12.64] ;  /* 0x000000160c100981 */ /* 0x0000a2000c1e1100 */
[C---:B------:R-:W-:Y:S02]  /*13010*/  ISETP.GT.U32.AND P1, PT, R3.reuse, R27, PT ;  /* 0x0000001b0300720c */ /* 0x040fe40003f24070 */
[----:B------:R-:W-:Y:S02]  /*13020*/  ISETP.GT.U32.AND P2, PT, R3, R23, PT ;  /* 0x000000170300720c */ /* 0x000fe40003f44070 */
[----:B------:R-:W-:Y:S01]  /*13030*/  SEL R11, R38, R44, !P6 ;  /* 0x0000002c260b7207 */ /* 0x000fe20007000000 */
[----:B------:R-:W-:Y:S08]  /*13040*/  STL [R1+0x284], R17 ;  /* 0x0002841101007387 */ /* 0x000ff00000100800 */
[----:B------:R-:W-:-:S02]  /*13050*/  @!P1 IMAD.IADD R27, R27, 0x1, -R3 ;  /* 0x000000011b1b9824 */ /* 0x000fc400078e0a03 */
[----:B------:R-:W-:-:S03]  /*13060*/  IMAD R11, R11, UR9, RZ ;  /* 0x000000090b0b7c24 */ /* 0x000fc6000f8e02ff */
[----:B------:R-:W-:Y:S01]  /*13070*/  ISETP.GT.U32.AND P3, PT, R3, R27, PT ;  /* 0x0000001b0300720c */ /* 0x000fe20003f64070 */
[----:B------:R-:W-:Y:S01]  /*13080*/  STL [R1+0x260], R21 ;  /* 0x0002601501007387 */ /* 0x000fe20000100800 */
[----:B------:R-:W-:Y:S01]  /*13090*/  SEL R15, R38, R15, !P6 ;  /* 0x0000000f260f7207 */ /* 0x000fe20007000000 */
[----:B------:R-:W-:Y:S02]  /*130a0*/  @!P2 IMAD.IADD R23, R23, 0x1, -R3 ;  /* 0x000000011717a824 */ /* 0x000fe400078e0a03 */
[----:B------:R1:W-:Y:S02]  /*130b0*/  STL [R1+0x280], R19 ;  /* 0x0002801301007387 */ /* 0x0003e40000100800 */
[----:B------:R-:W-:Y:S02]  /*130c0*/  IMAD R15, R15, UR9, RZ ;  /* 0x000000090f0f7c24 */ /* 0x000fe4000f8e02ff */
[----:B------:R-:W3:Y:S01]  /*130d0*/  LDL R32, [R1+0xd94] ;  /* 0x000d940001207983 */ /* 0x000ee20000100800 */
[----:B-1----:R-:W-:-:S03]  /*130e0*/  IADD3 R19, P2, PT, R11, R2, RZ ;  /* 0x000000020b137210 */ /* 0x002fc60007f5e0ff */
[----:B------:R-:W-:Y:S01]  /*130f0*/  @!P3 IMAD.IADD R27, R27, 0x1, -R3 ;  /* 0x000000011b1bb824 */ /* 0x000fe200078e0a03 */
[----:B------:R-:W-:Y:S01]  /*13100*/  PRMT R18, RZ, 0x7610, R18 ;  /* 0x00007610ff127816 */ /* 0x000fe20000000012 */
[----:B0-----:R-:W-:Y:S01]  /*13110*/  @P0 IMAD.MOV.U32 R12, RZ, RZ, R19 ;  /* 0x000000ffff0c0224 */ /* 0x001fe200078e0013 */
[----:B------:R-:W-:Y:S01]  /*13120*/  PRMT R14, RZ, 0x7610, R14 ;  /* 0x00007610ff0e7816 */ /* 0x000fe2000000000e */
[----:B--2---:R0:W-:Y:S04]  /*13130*/  STL [R1+0x10], R16 ;  /* 0x0000101001007387 */ /* 0x0041e80000100800 */
[----:B------:R-:W-:Y:S04]  /*13140*/  STL [R1+0x2a4], R19 ;  /* 0x0002a41301007387 */ /* 0x000fe80000100800 */
[----:B----4-:R1:W-:Y:S01]  /*13150*/  STL [R1+0x14], R20 ;  /* 0x0000141401007387 */ /* 0x0103e20000100800 */
[----:B0-----:R-:W-:-:S02]  /*13160*/  IADD3 R16, P3, PT, R15, R2, RZ ;  /* 0x000000020f107210 */ /* 0x001fc40007f7e0ff */
[-C--:B-1----:R-:W-:Y:S02]  /*13170*/  LEA.HI.X.SX32 R20, R11, R0.reuse, 0x1, P2 ;  /* 0x000000000b147211 */ /* 0x082fe400010f0eff */
[----:B------:R-:W-:-:S03]  /*13180*/  LEA.HI.X.SX32 R17, R15, R0, 0x1, P3 ;  /* 0x000000000f117211 */ /* 0x000fc600018f0eff */
[----:B------:R-:W-:-:S05]  /*13190*/  @P0 IMAD.MOV.U32 R13, RZ, RZ, R20 ;  /* 0x000000ffff0d0224 */ /* 0x000fca00078e0014 */
[----:B------:R0:W2:Y:S02]  /*131a0*/  @P0 LDG.E.U8 R18, desc[UR22][R12.64] ;  /* 0x000000160c120981 */ /* 0x0000a4000c1e1100 */
[----:B0-----:R-:W-:Y:S02]  /*131b0*/  @P0 IMAD.MOV.U32 R12, RZ, RZ, R16 ;  /* 0x000000ffff0c0224 */ /* 0x001fe400078e0010 */
[----:B------:R-:W-:-:S05]  /*131c0*/  @P0 IMAD.MOV.U32 R13, RZ, RZ, R17 ;  /* 0x000000ffff0d0224 */ /* 0x000fca00078e0011 */
[----:B------:R0:W4:Y:S01]  /*131d0*/  @P0 LDG.E.U8 R14, desc[UR22][R12.64] ;  /* 0x000000160c0e0981 */ /* 0x000122000c1e1100 */
[----:B------:R-:W-:Y:S02]  /*131e0*/  ISETP.GT.U32.AND P1, PT, R3, R29, PT ;  /* 0x0000001d0300720c */ /* 0x000fe40003f24070 */
[----:B---3--:R-:W-:Y:S02]  /*131f0*/  ISETP.GE.AND P3, PT, R25, RZ, PT ;  /* 0x000000ff1900720c */ /* 0x008fe40003f66270 */
[----:B------:R-:W-:Y:S02]  /*13200*/  ISETP.GE.AND P2, PT, R24, RZ, PT ;  /* 0x000000ff1800720c */ /* 0x000fe40003f46270 */
[----:B0-----:R-:W-:-:S07]  /*13210*/  SEL R12, R38, R10, !P6 ;  /* 0x0000000a260c7207 */ /* 0x001fce0007000000 */
[----:B------:R-:W-:Y:S01]  /*13220*/  @!P1 IMAD.IADD R29, R29, 0x1, -R3 ;  /* 0x000000011d1d9824 */ /* 0x000fe200078e0a03 */
[----:B------:R-:W-:Y:S01]  /*13230*/  ISETP.GT.U32.AND P1, PT, R3, R31, PT ;  /* 0x0000001f0300720c */ /* 0x000fe20003f24070 */
[----:B------:R-:W-:Y:S01]  /*13240*/  IMAD R12, R12, UR9, RZ ;  /* 0x000000090c0c7c24 */ /* 0x000fe2000f8e02ff */
[----:B------:R-:W-:Y:S01]  /*13250*/  SEL R11, R38, R6, !P6 ;  /* 0x00000006260b7207 */ /* 0x000fe20007000000 */
[----:B------:R-:W-:Y:S01]  /*13260*/  IMAD.MOV.U32 R6, RZ, RZ, R26 ;  /* 0x000000ffff067224 */ /* 0x000fe200078e001a */
[----:B------:R0:W-:Y:S01]  /*13270*/  STL [R1+0x2c0], R16 ;  /* 0x0002c01001007387 */ /* 0x0001e20000100800 */
[----:B------:R-:W-:Y:S02]  /*13280*/  IMAD.MOV.U32 R10, RZ, RZ, R28 ;  /* 0x000000ffff0a7224 */ /* 0x000fe400078e001c */
[----:B------:R-:W-:Y:S01]  /*13290*/  @!P3 IMAD.MOV R6, RZ, RZ, -R6 ;  /* 0x000000ffff06b224 */ /* 0x000fe200078e0a06 */
[----:B------:R-:W-:Y:S01]  /*132a0*/  IADD3 R13, P3, PT, R12, R2, RZ ;  /* 0x000000020c0d7210 */ /* 0x000fe20007f7e0ff */
[----:B------:R1:W-:Y:S01]  /*132b0*/  STL [R1+0x2a0], R20 ;  /* 0x0002a01401007387 */ /* 0x0003e20000100800 */
[----:B------:R-:W-:-:S03]  /*132c0*/  IMAD R11, R11, UR9, RZ ;  /* 0x000000090b0b7c24 */ /* 0x000fc6000f8e02ff */
[----:B------:R-:W-:Y:S01]  /*132d0*/  STL [R1+0x2bc], R17 ;  /* 0x0002bc1101007387 */ /* 0x000fe20000100800 */
[----:B0-----:R-:W-:Y:S01]  /*132e0*/  LEA.HI.X.SX32 R16, R12, R0, 0x1, P3 ;  /* 0x000000000c107211 */ /* 0x001fe200018f0eff */
[----:B------:R-:W-:Y:S02]  /*132f0*/  @!P1 IMAD.IADD R31, R31, 0x1, -R3 ;  /* 0x000000011f1f9824 */ /* 0x000fe400078e0a03 */
[----:B------:R-:W3:Y:S01]  /*13300*/  LDL.LU R28, [R1+0x2e0] ;  /* 0x0002e000011c7983 */ /* 0x000ee20000300800 */
[----:B------:R-:W-:Y:S01]  /*13310*/  @!P2 IMAD.MOV R10, RZ, RZ, -R10 ;  /* 0x000000ffff0aa224 */ /* 0x000fe200078e0a0a */
[----:B------:R-:W-:Y:S02]  /*13320*/  ISETP.GT.U32.AND P2, PT, R3, R29, PT ;  /* 0x0000001d0300720c */ /* 0x000fe40003f44070 */
[----:B-1----:R-:W2:Y:S04]  /*13330*/  LDL R20, [R1+0xd28] ;  /* 0x000d280001147983 */ /* 0x002ea80000100800 */
[----:B------:R-:W2:Y:S01]  /*13340*/  LDL R24, [R1+0xcfc] ;  /* 0x000cfc0001187983 */ /* 0x000ea20000100800 */
[----:B------:R-:W-:Y:S01]  /*13350*/  PRMT R93, RZ, 0x7610, R93 ;  /* 0x00007610ff5d7816 */ /* 0x000fe2000000005d */
[----:B------:R-:W-:Y:S01]  /*13360*/  @P0 IMAD.MOV.U32 R12, RZ, RZ, R13 ;  /* 0x000000ffff0c0224 */ /* 0x000fe200078e000d */
[----:B------:R-:W-:-:S02]  /*13370*/  SEL R7, R38, R7, !P6 ;  /* 0x0000000726077207 */ /* 0x000fc40007000000 */
[----:B------:R-:W-:-:S03]  /*13380*/  PRMT R91, RZ, 0x7610, R91 ;  /* 0x00007610ff5b7816 */ /* 0x000fc6000000005b */
[----:B------:R-:W-:Y:S02]  /*13390*/  IMAD R7, R7, UR9, RZ ;  /* 0x0000000907077c24 */ /* 0x000fe4000f8e02ff */
[----:B------:R-:W-:Y:S01]  /*133a0*/  @!P2 IMAD.IADD R29, R29, 0x1, -R3 ;  /* 0x000000011d1da824 */ /* 0x000fe200078e0a03 */
[----:B------:R-:W-:Y:S01]  /*133b0*/  PRMT R90, RZ, 0x7610, R90 ;  /* 0x00007610ff5a7816 */ /* 0x000fe2000000005a */
[----:B----4-:R0:W-:Y:S04]  /*133c0*/  STL [R1+0x8], R14 ;  /* 0x0000080e01007387 */ /* 0x0101e80000100800 */
[----:B------:R1:W-:Y:S01]  /*133d0*/  STL [R1+0x2d8], R13 ;  /* 0x0002d80d01007387 */ /* 0x0003e20000100800 */
[----:B0-----:R-:W-:Y:S01]  /*133e0*/  IADD3 R14, P1, PT, R11, R2, RZ ;  /* 0x000000020b0e7210 */ /* 0x001fe20007f3e0ff */
[----:B-1----:R-:W-:-:S03]  /*133f0*/  @P0 IMAD.MOV.U32 R13, RZ, RZ, R16 ;  /* 0x000000ffff0d0224 */ /* 0x002fc600078e0010 */
[----:B------:R-:W-:Y:S02]  /*13400*/  LEA.HI.X.SX32 R15, R11, R0, 0x1, P1 ;  /* 0x000000000b0f7211 */ /* 0x000fe400008f0eff */
[----:B------:R0:W4:Y:S04]  /*13410*/  @P0 LDG.E.U8 R93, desc[UR22][R12.64] ;  /* 0x000000160c5d0981 */ /* 0x000128000c1e1100 */
[----:B------:R1:W-:Y:S01]  /*13420*/  STL [R1+0x2f8], R14 ;  /* 0x0002f80e01007387 */ /* 0x0003e20000100800 */
[----:B0-----:R-:W-:Y:S02]  /*13430*/  @P0 IMAD.MOV.U32 R12, RZ, RZ, R14 ;  /* 0x000000ffff0c0224 */ /* 0x001fe400078e000e */
[----:B------:R-:W-:Y:S01]  /*13440*/  @P0 IMAD.MOV.U32 R13, RZ, RZ, R15 ;  /* 0x000000ffff0d0224 */ /* 0x000fe200078e000f */
[----:B-1----:R-:W-:-:S04]  /*13450*/  IADD3 R14, P2, PT, R7, R2, RZ ;  /* 0x00000002070e7210 */ /* 0x002fc80007f5e0ff */
[----:B------:R0:W3:Y:S01]  /*13460*/  @P0 LDG.E.U8 R91, desc[UR22][R12.64] ;  /* 0x000000160c5b0981 */ /* 0x0000e2000c1e1100 */
[----:B------:R-:W-:Y:S01]  /*13470*/  LEA.HI.X.SX32 R7, R7, R0, 0x1, P2 ;  /* 0x0000000007077211 */ /* 0x000fe200010f0eff */
[----:B0-----:R-:W-:-:S04]  /*13480*/  @P0 IMAD.MOV.U32 R12, RZ, RZ, R14 ;  /* 0x000000ffff0c0224 */ /* 0x001fc800078e000e */
[----:B------:R-:W-:-:S05]  /*13490*/  @P0 IMAD.MOV.U32 R13, RZ, RZ, R7 ;  /* 0x000000ffff0d0224 */ /* 0x000fca00078e0007 */
[----:B------:R0:W3:Y:S01]  /*134a0*/  @P0 LDG.E.U8 R90, desc[UR22][R12.64] ;  /* 0x000000160c5a0981 */ /* 0x0000e2000c1e1100 */
[----:B------:R-:W-:Y:S02]  /*134b0*/  ISETP.GE.AND P1, PT, R32, RZ, PT ;  /* 0x000000ff2000720c */ /* 0x000fe40003f26270 */
[----:B------:R-:W-:Y:S01]  /*134c0*/  ISETP.GT.U32.AND P3, PT, R3, R31, PT ;  /* 0x0000001f0300720c */ /* 0x000fe20003f64070 */
[----:B------:R-:W-:Y:S01]  /*134d0*/  IMAD.MOV.U32 R11, RZ, RZ, R23 ;  /* 0x000000ffff0b7224 */ /* 0x000fe200078e0017 */
[----:B------:R-:W-:Y:S04]  /*134e0*/  STL [R1+0x2d4], R16 ;  /* 0x0002d41001007387 */ /* 0x000fe80000100800 */
[----:B------:R-:W-:Y:S05]  /*134f0*/  STL [R1+0x2f4], R15 ;  /* 0x0002f40f01007387 */ /* 0x000fea0000100800 */
[----:B------:R-:W-:Y:S01]  /*13500*/  @!P1 IMAD.MOV R11, RZ, RZ, -R11 ;  /* 0x000000ffff0b9224 */ /* 0x000fe200078e0a0b */
[----:B--2---:R-:W-:Y:S01]  /*13510*/  ISETP.GE.AND P1, PT, R20, RZ, PT ;  /* 0x000000ff1400720c */ /* 0x004fe20003f26270 */
[----:B------:R-:W-:Y:S01]  /*13520*/  STL [R1+0xc], R18 ;  /* 0x00000c1201007387 */ /* 0x000fe20000100800 */
[----:B------:R-:W-:Y:S01]  /*13530*/  @!P3 IMAD.IADD R31, R31, 0x1, -R3 ;  /* 0x000000011f1fb824 */ /* 0x000fe200078e0a03 */
[----:B0-----:R-:W-:-:S02]  /*13540*/  SEL R12, R38, R9, !P6 ;  /* 0x00000009260c7207 */ /* 0x001fc40007000000 */
[----:B------:R-:W-:Y:S02]  /*13550*/  ISETP.GE.AND P3, PT, R24, RZ, PT ;  /* 0x000000ff1800720c */ /* 0x000fe40003f66270 */
[----:B------:R-:W-:Y:S01]  /*13560*/  SEL R9, R38, R8, !P6 ;  /* 0x0000000826097207 */ /* 0x000fe20007000000 */
[----:B------:R-:W-:Y:S02]  /*13570*/  IMAD R12, R12, UR9, RZ ;  /* 0x000000090c0c7c24 */ /* 0x000fe4000f8e02ff */
[----:B------:R-:W-:Y:S02]  /*13580*/  IMAD.MOV.U32 R8, RZ, RZ, R29 ;  /* 0x000000ffff087224 */ /* 0x000fe400078e001d */
[----:B------:R-:W-:-:S06]  /*13590*/  IMAD R9, R9, UR9, RZ ;  /* 0x0000000909097c24 */ /* 0x000fcc000f8e02ff */
[----:B------:R-:W-:Y:S01]  /*135a0*/  @!P3 IMAD.MOV R8, RZ, RZ, -R8 ;  /* 0x000000ffff08b224 */ /* 0x000fe200078e0a08 */
[----:B------:R-:W-:Y:S01]  /*135b0*/  PRMT R89, RZ, 0x7610, R89 ;  /* 0x00007610ff597816 */ /* 0x000fe20000000059 */
[----:B----4-:R-:W-:Y:S04]  /*135c0*/  STL [R1+0xe60], R93 ;  /* 0x000e605d01007387 */ /* 0x010fe80000100800 */
[----:B------:R-:W2:Y:S04]  /*135d0*/  LDL R26, [R1+0xc60] ;  /* 0x000c6000011a7983 */ /* 0x000ea80000100800 */
[----:B------:R-:W4:Y:S04]  /*135e0*/  LDL.LU R25, [R1+0x2fc] ;  /* 0x0002fc0001197983 */ /* 0x000f280000300800 */
[----:B------:R-:W2:Y:S04]  /*135f0*/  LDL.LU R32, [R1+0x300] ;  /* 0x0003000001207983 */ /* 0x000ea80000300800 */
[----:B---3--:R-:W-:Y:S04]  /*13600*/  STL [R1+0xe64], R91 ;  /* 0x000e645b01007387 */ /* 0x008fe80000100800 */
[----:B------:R-:W-:Y:S04]  /*13610*/  STL [R1+0x310], R14 ;  /* 0x0003100e01007387 */ /* 0x000fe80000100800 */
[----:B------:R0:W-:Y:S02]  /*13620*/  STL [R1+0x30c], R7 ;  /* 0x00030c0701007387 */ /* 0x0001e40000100800 */
[----:B0-----:R-:W-:-:S04]  /*13630*/  IMAD.MOV.U32 R7, RZ, RZ, R27 ;  /* 0x000000ffff077224 */ /* 0x001fc800078e001b */
[----:B------:R-:W-:Y:S01]  /*13640*/  @!P1 IMAD.MOV R7, RZ, RZ, -R7 ;  /* 0x000000ffff079224 */ /* 0x000fe200078e0a07 */
[CC--:B------:R-:W-:Y:S01]  /*13650*/  IADD3 R13, P1, PT, R12.reuse, R2.reuse, RZ ;  /* 0x000000020c0d7210 */ /* 0x0c0fe20007f3e0ff */
[----:B------:R-:W-:Y:S01]  /*13660*/  STL [R1+0xe68], R90 ;  /* 0x000e685a01007387 */ /* 0x000fe20000100800 */
[----:B------:R-:W-:Y:S02]  /*13670*/  IADD3 R14, P3, PT, R9, R2, RZ ;  /* 0x00000002090e7210 */ /* 0x000fe40007f7e0ff */
[----:B------:R-:W-:Y:S01]  /*13680*/  LEA.HI.X.SX32 R12, R12, R0, 0x1, P1 ;  /* 0x000000000c0c7211 */ /* 0x000fe200008f0eff */
[----:B------:R0:W-:Y:S04]  /*13690*/  STL [R1+0x328], R13 ;  /* 0x0003280d01007387 */ /* 0x0001e80000100800 */
[----:B------:R-:W-:Y:S01]  /*136a0*/  STL [R1+0x348], R14 ;  /* 0x0003480e01007387 */ /* 0x000fe20000100800 */
[----:B0-----:R-:W-:-:S03]  /*136b0*/  @P0 LOP3.LUT R13, R13, R12, RZ, 0x3c, !PT ;  /* 0x0000000c0d0d0212 */ /* 0x001fc600078e3cff */
[----:B------:R0:W-:Y:S02]  /*136c0*/  STL [R1+0x324], R12 ;  /* 0x0003240c01007387 */ /* 0x0001e40000100800 */
[----:B0-----:R-:W-:-:S04]  /*136d0*/  @P0 LOP3.LUT R12, R13, R12, RZ, 0x3c, !PT ;  /* 0x0000000c0d0c0212 */ /* 0x001fc800078e3cff */
[----:B------:R-:W-:-:S05]  /*136e0*/  @P0 LOP3.LUT R13, R13, R12, RZ, 0x3c, !PT ;  /* 0x0000000c0d0d0212 */ /* 0x000fca00078e3cff */
[----:B------:R0:W3:Y:S01]  /*136f0*/  @P0 LDG.E.U8 R89, desc[UR22][R12.64] ;  /* 0x000000160c590981 */ /* 0x0000e2000c1e1100 */
[----:B------:R-:W-:Y:S02]  /*13700*/  LEA.HI.X.SX32 R9, R9, R0, 0x1, P3 ;  /* 0x0000000009097211 */ /* 0x000fe400018f0eff */
[C---:B------:R-:W-:Y:S02]  /*13710*/  SEL R10, R38.reuse, R10, !P6 ;  /* 0x0000000a260a7207 */ /* 0x040fe40007000000 */
[----:B------:R-:W-:Y:S02]  /*13720*/  SEL R6, R38, R6, !P6 ;  /* 0x0000000626067207 */ /* 0x000fe40007000000 */
[----:B------:R-:W-:Y:S01]  /*13730*/  PRMT R88, RZ, 0x7610, R88 ;  /* 0x00007610ff587816 */ /* 0x000fe20000000058 */
[----:B------:R-:W-:Y:S02]  /*13740*/  IMAD R10, R10, UR9, RZ ;  /* 0x000000090a0a7c24 */ /* 0x000fe4000f8e02ff */
[----:B0-----:R-:W-:-:S02]  /*13750*/  @P0 IMAD.MOV.U32 R12, RZ, RZ, R14 ;  /* 0x000000ffff0c0224 */ /* 0x001fc400078e000e */
[----:B------:R-:W-:Y:S02]  /*13760*/  @P0 IMAD.MOV.U32 R13, RZ, RZ, R9 ;  /* 0x000000ffff0d0224 */ /* 0x000fe400078e0009 */
[----:B------:R-:W-:Y:S01]  /*13770*/  IMAD R6, R6, UR9, RZ ;  /* 0x0000000906067c24 */ /* 0x000fe2000f8e02ff */
[C---:B------:R-:W-:Y:S02]  /*13780*/  ISETP.GT.U32.AND P2, PT, R3.reuse, R28, PT ;  /* 0x0000001c0300720c */ /* 0x040fe40003f44070 */
[----:B------:R0:W3:Y:S01]  /*13790*/  @P0 LDG.E.U8 R88, desc[UR22][R12.64] ;  /* 0x000000160c580981 */ /* 0x0000e2000c1e1100 */
[----:B------:R-:W-:Y:S02]  /*137a0*/  PRMT R87, RZ, 0x7610, R87 ;  /* 0x00007610ff577816 */ /* 0x000fe40000000057 */
[----:B------:R-:W-:Y:S01]  /*137b0*/  PRMT R86, RZ, 0x7610, R86 ;  /* 0x00007610ff567816 */ /* 0x000fe20000000056 */
[----:B------:R1:W-:Y:S07]  /*137c0*/  STL [R1+0x344], R9 ;  /* 0x0003440901007387 */ /* 0x0003ee0000100800 */
[----:B------:R-:W-:Y:S01]  /*137d0*/  @!P2 IMAD.IADD R28, R28, 0x1, -R3 ;  /* 0x000000011c1ca824 */ /* 0x000fe200078e0a03 */
[----:B----4-:R-:W-:-:S02]  /*137e0*/  ISETP.GT.U32.AND P1, PT, R3, R25, PT ;  /* 0x000000190300720c */ /* 0x010fc40003f24070 */
[----:B--2---:R-:W-:-:S11]  /*137f0*/  ISETP.GT.U32.AND P3, PT, R3, R32, PT ;  /* 0x000000200300720c */ /* 0x004fd60003f64070 */
[--C-:B------:R-:W-:Y:S01]  /*13800*/  @!P1 IMAD.IADD R25, R25, 0x1, -R3.reuse ;  /* 0x0000000119199824 */ /* 0x100fe200078e0a03 */
[-C--:B0-----:R-:W-:Y:S01]  /*13810*/  IADD3 R12, P1, PT, R10, R2.reuse, RZ ;  /* 0x000000020a0c7210 */ /* 0x081fe20007f3e0ff */
[----:B------:R-:W-:Y:S01]  /*13820*/  @!P3 IMAD.IADD R32, R32, 0x1, -R3 ;  /* 0x000000012020b824 */ /* 0x000fe200078e0a03 */
[----:B------:R-:W-:Y:S02]  /*13830*/  IADD3 R14, P3, PT, R6, R2, RZ ;  /* 0x00000002060e7210 */ /* 0x000fe40007f7e0ff */
[-C--:B------:R-:W-:Y:S02]  /*13840*/  LEA.HI.X.SX32 R13, R10, R0.reuse, 0x1, P1 ;  /* 0x000000000a0d7211 */ /* 0x080fe400008f0eff */
[----:B------:R-:W-:Y:S01]  /*13850*/  LEA.HI.X.SX32 R15, R6, R0, 0x1, P3 ;  /* 0x00000000060f7211 */ /* 0x000fe200018f0eff */
[----:B------:R-:W-:Y:S01]  /*13860*/  @P0 IMAD.MOV.U32 R10, RZ, RZ, R14 ;  /* 0x000000ffff0a0224 */ /* 0x000fe200078e000e */
[----:B------:R-:W-:Y:S01]  /*13870*/  SEL R6, R38, R11, !P6 ;  /* 0x0000000b26067207 */ /* 0x000fe20007000000 */
[----:B------:R-:W2:Y:S02]  /*13880*/  @P0 LDG.E.U8 R87, desc[UR22][R12.64] ;  /* 0x000000160c570981 */ /* 0x000ea4000c1e1100 */
[----:B------:R-:W-:Y:S01]  /*13890*/  @P0 IMAD.MOV.U32 R11, RZ, RZ, R15 ;  /* 0x000000ffff0b0224 */ /* 0x000fe200078e000f */
[----:B------:R-:W-:-:S04]  /*138a0*/  ISETP.GE.AND P2, PT, R26, RZ, PT ;  /* 0x000000ff1a00720c */ /* 0x000fc80003f46270 */
[----:B------:R0:W4:Y:S04]  /*138b0*/  @P0 LDG.E.U8 R86, desc[UR22][R10.64] ;  /* 0x000000160a560981 */ /* 0x000128000c1e1100 */
[----:B---3--:R-:W-:Y:S04]  /*138c0*/  STL [R1+0xe6c], R89 ;  /* 0x000e6c5901007387 */ /* 0x008fe80000100800 */
[----:B------:R-:W3:Y:S01]  /*138d0*/  LDL R26, [R1+0xc2c] ;  /* 0x000c2c00011a7983 */ /* 0x000ee20000100800 */
[C---:B------:R-:W-:Y:S02]  /*138e0*/  ISETP.GT.U32.AND P1, PT, R3.reuse, R25, PT ;  /* 0x000000190300720c */ /* 0x040fe40003f24070 */
[----:B------:R-:W-:Y:S01]  /*138f0*/  ISETP.GT.U32.AND P3, PT, R3, R32, PT ;  /* 0x000000200300720c */ /* 0x000fe20003f64070 */
[----:B-1----:R-:W-:Y:S01]  /*13900*/  IMAD.MOV.U32 R9, RZ, RZ, R31 ;  /* 0x000000ffff097224 */ /* 0x002fe200078e001f */
[----:B------:R-:W-:Y:S01]  /*13910*/  SEL R7, R38, R7, !P6 ;  /* 0x0000000726077207 */ /* 0x000fe20007000000 */
[----:B------:R-:W-:-:S02]  /*13920*/  IMAD R6, R6, UR9, RZ ;  /* 0x0000000906067c24 */ /* 0x000fc4000f8e02ff */
[----:B------:R-:W-:Y:S01]  /*13930*/  @!P2 IMAD.MOV R9, RZ, RZ, -R9 ;  /* 0x000000ffff09a224 */ /* 0x000fe200078e0a09 */
[----:B------:R-:W-:Y:S01]  /*13940*/  ISETP.GT.U32.AND P2, PT, R3, R28, PT ;  /* 0x0000001c0300720c */ /* 0x000fe20003f44070 */
[----:B------:R-:W-:Y:S01]  /*13950*/  IMAD R7, R7, UR9, RZ ;  /* 0x0000000907077c24 */ /* 0x000fe2000f8e02ff */
[----:B------:R-:W-:Y:S03]  /*13960*/  STL [R1+0xe70], R88 ;  /* 0x000e705801007387 */ /* 0x000fe60000100800 */
[--C-:B------:R-:W-:Y:S01]  /*13970*/  @!P1 IMAD.IADD R25, R25, 0x1, -R3.reuse ;  /* 0x0000000119199824 */ /* 0x100fe200078e0a03 */
[----:B------:R-:W3:Y:S04]  /*13980*/  LDL.LU R27, [R1+0x32c] ;  /* 0x00032c00011b7983 */ /* 0x000ee80000300800 */
[----:B------:R1:W-:Y:S01]  /*13990*/  STL [R1+0x360], R12 ;  /* 0x0003600c01007387 */ /* 0x0003e20000100800 */
[----:B------:R-:W-:Y:S01]  /*139a0*/  @!P3 IMAD.IADD R32, R32, 0x1, -R3 ;  /* 0x000000012020b824 */ /* 0x000fe200078e0a03 */
[----:B0-----:R-:W-:-:S02]  /*139b0*/  IADD3 R10, P3, PT, R7, R2, RZ ;  /* 0x00000002070a7210 */ /* 0x001fc40007f7e0ff */
[----:B------:R-:W-:Y:S01]  /*139c0*/  STL [R1+0x378], R14 ;  /* 0x0003780e01007387 */ /* 0x000fe20000100800 */
[----:B-1----:R-:W-:-:S03]  /*139d0*/  IADD3 R12, P1, PT, R6, R2, RZ ;  /* 0x00000002060c7210 */ /* 0x002fc60007f3e0ff */
[----:B------:R0:W-:Y:S01]  /*139e0*/  STL [R1+0x35c], R13 ;  /* 0x00035c0d01007387 */ /* 0x0001e20000100800 */
[----:B------:R-:W-:Y:S02]  /*139f0*/  SEL R8, R38, R8, !P6 ;  /* 0x0000000826087207 */ /* 0x000fe40007000000 */
[----:B------:R-:W-:Y:S02]  /*13a00*/  PRMT R85, RZ, 0x7610, R85 ;  /* 0x00007610ff557816 */ /* 0x000fe40000000055 */
[-C--:B------:R-:W-:Y:S02]  /*13a10*/  LEA.HI.X.SX32 R11, R7, R0.reuse, 0x1, P3 ;  /* 0x00000000070b7211 */ /* 0x080fe400018f0eff */
[----:B0-----:R-:W-:Y:S01]  /*13a20*/  LEA.HI.X.SX32 R13, R6, R0, 0x1, P1 ;  /* 0x00000000060d7211 */ /* 0x001fe200008f0eff */
[----:B------:R-:W-:Y:S01]  /*13a30*/  @P0 IMAD.MOV.U32 R6, RZ, RZ, R12 ;  /* 0x000000ffff060224 */ /* 0x000fe200078e000c */
[----:B------:R-:W-:-:S03]  /*13a40*/  PRMT R84, RZ, 0x7610, R84 ;  /* 0x00007610ff547816 */ /* 0x000fc60000000054 */
[----:B------:R-:W-:Y:S02]  /*13a50*/  @P0 IMAD.MOV.U32 R7, RZ, RZ, R13 ;  /* 0x000000ffff070224 */ /* 0x000fe400078e000d */
[----:B------:R-:W-:Y:S01]  /*13a60*/  IMAD R8, R8, UR9, RZ ;  /* 0x0000000908087c24 */ /* 0x000fe2000f8e02ff */
[----:B------:R-:W3:Y:S01]  /*13a70*/  @P0 LDG.E.U8 R84, desc[UR22][R10.64] ;  /* 0x000000160a540981 */ /* 0x000ee2000c1e1100 */
[----:B------:R-:W-:-:S03]  /*13a80*/  @!P2 IMAD.IADD R28, R28, 0x1, -R3 ;  /* 0x000000011c1ca824 */ /* 0x000fc600078e0a03 */
[----:B------:R0:W3:Y:S01]  /*13a90*/  @P0 LDG.E.U8 R85, desc[UR22][R6.64] ;  /* 0x0000001606550981 */ /* 0x0000e2000c1e1100 */
[----:B------:R-:W-:-:S03]  /*13aa0*/  PRMT R83, RZ, 0x7610, R83 ;  /* 0x00007610ff537816 */ /* 0x000fc60000000053 */
[----:B--2---:R-:W-:Y:S04]  /*13ab0*/  STL [R1+0xe74], R87 ;  /* 0x000e745701007387 */ /* 0x004fe80000100800 */
[----:B------:R-:W-:Y:S04]  /*13ac0*/  STL [R1+0x374], R15 ;  /* 0x0003740f01007387 */ /* 0x000fe80000100800 */
[----:B------:R-:W2:Y:S04]  /*13ad0*/  LDL R31, [R1+0xd90] ;  /* 0x000d9000011f7983 */ /* 0x000ea80000100800 */
[----:B------:R-:W2:Y:S04]  /*13ae0*/  LDL.LU R29, [R1+0x330] ;  /* 0x00033000011d7983 */ /* 0x000ea80000300800 */
[----:B----4-:R-:W-:Y:S01]  /*13af0*/  STL [R1+0xe78], R86 ;  /* 0x000e785601007387 */ /* 0x010fe20000100800 */
[----:B---3--:R-:W-:-:S03]  /*13b00*/  ISETP.GE.AND P2, PT, R26, RZ, PT ;  /* 0x000000ff1a00720c */ /* 0x008fc60003f46270 */
[----:B------:R-:W3:Y:S04]  /*13b10*/  LDL.LU R26, [R1+0x350] ;  /* 0x00035000011a7983 */ /* 0x000ee80000300800 */
[----:B------:R1:W-:Y:S04]  /*13b20*/  STL [R1+0x398], R12 ;  /* 0x0003980c01007387 */ /* 0x0003e80000100800 */
[----:B------:R4:W-:Y:S01]  /*13b30*/  STL [R1+0x3b0], R10 ;  /* 0x0003b00a01007387 */ /* 0x0009e20000100800 */
[----:B-1----:R-:W-:-:S03]  /*13b40*/  IADD3 R12, P3, PT, R8, R2, RZ ;  /* 0x00000002080c7210 */ /* 0x002fc60007f7e0ff */
[----:B------:R-:W-:Y:S01]  /*13b50*/  STL [R1+0x394], R13 ;  /* 0x0003940d01007387 */ /* 0x000fe20000100800 */
[----:B0-----:R-:W-:-:S03]  /*13b60*/  LEA.HI.X.SX32 R7, R8, R0, 0x1, P3 ;  /* 0x0000000008077211 */ /* 0x001fc600018f0eff */
[----:B------:R-:W3:Y:S01]  /*13b70*/  LDL.LU R80, [R1+0x368] ;  /* 0x0003680001507983 */ /* 0x000ee20000300800 */
[----:B----4-:R-:W-:-:S03]  /*13b80*/  @P0 IMAD.MOV.U32 R10, RZ, RZ, R12 ;  /* 0x000000ffff0a0224 */ /* 0x010fc600078e000c */
[----:B------:R0:W-:Y:S02]  /*13b90*/  STL [R1+0x3ac], R11 ;  /* 0x0003ac0b01007387 */ /* 0x0001e40000100800 */
[----:B0-----:R-:W-:-:S05]  /*13ba0*/  @P0 IMAD.MOV.U32 R11, RZ, RZ, R7 ;  /* 0x000000ffff0b0224 */ /* 0x001fca00078e0007 */
[----:B------:R0:W4:Y:S01]  /*13bb0*/  @P0 LDG.E.U8 R83, desc[UR22][R10.64] ;  /* 0x000000160a530981 */ /* 0x000122000c1e1100 */
[----:B------:R-:W-:Y:S01]  /*13bc0*/  ISETP.GT.U32.AND P1, PT, R3, R27, PT ;  /* 0x0000001b0300720c */ /* 0x000fe20003f24070 */
[----:B------:R-:W-:Y:S01]  /*13bd0*/  IMAD.MOV.U32 R6, RZ, RZ, R28 ;  /* 0x000000ffff067224 */ /* 0x000fe200078e001c */
[----:B------:R-:W-:-:S03]  /*13be0*/  SEL R9, R38, R9, !P6 ;  /* 0x0000000926097207 */ /* 0x000fc60007000000 */
[----:B------:R-:W-:Y:S02]  /*13bf0*/  @!P2 IMAD.MOV R6, RZ, RZ, -R6 ;  /* 0x000000ffff06a224 */ /* 0x000fe400078e0a06 */
[----:B------:R-:W-:Y:S01]  /*13c00*/  IMAD R9, R9, UR9, RZ ;  /* 0x0000000909097c24 */ /* 0x000fe2000f8e02ff */
[----:B------:R-:W-:Y:S05]  /*13c10*/  STL [R1+0xe7c], R85 ;  /* 0x000e7c5501007387 */ /* 0x000fea0000100800 */
[----:B------:R-:W-:Y:S01]  /*13c20*/  @!P1 IMAD.IADD R27, R27, 0x1, -R3 ;  /* 0x000000011b1b9824 */ /* 0x000fe200078e0a03 */
[----:B------:R-:W-:Y:S04]  /*13c30*/  STL [R1+0x3c8], R12 ;  /* 0x0003c80c01007387 */ /* 0x000fe80000100800 */
[----:B------:R-:W-:Y:S04]  /*13c40*/  STL [R1+0xe80], R84 ;  /* 0x000e805401007387 */ /* 0x000fe80000100800 */
[----:B------:R1:W-:Y:S01]  /*13c50*/  STL [R1+0x3c4], R7 ;  /* 0x0003c40701007387 */ /* 0x0003e20000100800 */
[----:B------:R-:W-:-:S03]  /*13c60*/  PRMT R79, RZ, 0x7610, R79 ;  /* 0x00007610ff4f7816 */ /* 0x000fc6000000004f */
[----:B------:R-:W4:Y:S01]  /*13c70*/  LDL.LU R28, [R1+0x37c] ;  /* 0x00037c00011c7983 */ /* 0x000f220000300800 */
[----:B-1----:R-:W-:Y:S01]  /*13c80*/  SEL R7, R38, R6, !P6 ;  /* 0x0000000626077207 */ /* 0x002fe20007000000 */
[----:B------:R-:W-:-:S04]  /*13c90*/  IMAD.MOV.U32 R6, RZ, RZ, R25 ;  /* 0x000000ffff067224 */ /* 0x000fc800078e0019 */
[----:B------:R-:W-:Y:S01]  /*13ca0*/  IMAD R7, R7, UR9, RZ ;  /* 0x0000000907077c24 */ /* 0x000fe2000f8e02ff */
[----:B------:R-:W-:Y:S02]  /*13cb0*/  PRMT R78, RZ, 0x7610, R78 ;  /* 0x00007610ff4e7816 */ /* 0x000fe4000000004e */
[----:B--2---:R-:W-:-:S13]  /*13cc0*/  ISETP.GE.AND P3, PT, R31, RZ, PT ;  /* 0x000000ff1f00720c */ /* 0x004fda0003f66270 */
[----:B------:R-:W-:Y:S01]  /*13cd0*/  @!P3 IMAD.MOV R6, RZ, RZ, -R6 ;  /* 0x000000ffff06b224 */ /* 0x000fe200078e0a06 */
[----:B------:R-:W-:-:S04]  /*13ce0*/  IADD3 R8, P3, PT, R9, R2, RZ ;  /* 0x0000000209087210 */ /* 0x000fc80007f7e0ff */
[----:B------:R-:W-:-:S05]  /*13cf0*/  LEA.HI.X.SX32 R14, R9, R0, 0x1, P3 ;  /* 0x00000000090e7211 */ /* 0x000fca00018f0eff */
[----:B------:R-:W-:-:S05]  /*13d00*/  @P0 IMAD.MOV.U32 R9, RZ, RZ, R14 ;  /* 0x000000ffff090224 */ /* 0x000fca00078e000e */
[----:B------:R1:W2:Y:S01]  /*13d10*/  @P0 LDG.E.U8 R79, desc[UR22][R8.64] ;  /* 0x00000016084f0981 */ /* 0x0002a2000c1e1100 */
[----:B---3--:R-:W-:-:S13]  /*13d20*/  ISETP.GT.U32.AND P1, PT, R3, R26, PT ;  /* 0x0000001a0300720c */ /* 0x008fda0003f24070 */
[----:B------:R-:W-:Y:S01]  /*13d30*/  @!P1 IMAD.IADD R26, R26, 0x1, -R3 ;  /* 0x000000011a1a9824 */ /* 0x000fe200078e0a03 */
[----:B0-----:R-:W-:-:S04]  /*13d40*/  IADD3 R10, P1, PT, R7, R2, RZ ;  /* 0x00000002070a7210 */ /* 0x001fc80007f3e0ff */
[----:B------:R-:W-:-:S05]  /*13d50*/  LEA.HI.X.SX32 R11, R7, R0, 0x1, P1 ;  /* 0x00000000070b7211 */ /* 0x000fca00008f0eff */
[----:B-1----:R-:W-:Y:S01]  /*13d60*/  @P0 IMAD.MOV.U32 R9, RZ, RZ, R11 ;  /* 0x000000ffff090224 */ /* 0x002fe200078e000b */
[----:B----4-:R-:W-:Y:S04]  /*13d70*/  STL [R1+0xe84], R83 ;  /* 0x000e845301007387 */ /* 0x010fe80000100800 */
[----:B------:R-:W3:Y:S04]  /*13d80*/  LDL R19, [R1+0x8c] ;  /* 0x00008c0001137983 */ /* 0x000ee80000100800 */
[----:B------:R-:W4:Y:S04]  /*13d90*/  LDL R21, [R1+0x90] ;  /* 0x0000900001157983 */ /* 0x000f280000100800 */
[----:B------:R-:W4:Y:S04]  /*13da0*/  LDL R22, [R1+0xac] ;  /* 0x0000ac0001167983 */ /* 0x000f280000100800 */
[----:B------:R-:W4:Y:S04]  /*13db0*/  LDL R23, [R1+0x988] ;  /* 0x0009880001177983 */ /* 0x000f280000100800 */
[----:B------:R-:W4:Y:S04]  /*13dc0*/  LDL R24, [R1+0xd8c] ;  /* 0x000d8c0001187983 */ /* 0x000f280000100800 */
[----:B------:R-:W4:Y:S04]  /*13dd0*/  LDL R20, [R1+0xb8] ;  /* 0x0000b80001147983 */ /* 0x000f280000100800 */
[----:B------:R-:W4:Y:S04]  /*13de0*/  LDL R25, [R1+0x978] ;  /* 0x0009780001197983 */ /* 0x000f280000100800 */
[----:B------:R0:W-:Y:S02]  /*13df0*/  STL [R1+0x3e8], R8 ;  /* 0x0003e80801007387 */ /* 0x0001e40000100800 */
[----:B0-----:R-:W-:-:S05]  /*13e00*/  @P0 IMAD.MOV.U32 R8, RZ, RZ, R10 ;  /* 0x000000ffff080224 */ /* 0x001fca00078e000a */
[----:B------:R3:W4:Y:S01]  /*13e10*/  @P0 LDG.E.U8 R78, desc[UR22][R8.64] ;  /* 0x00000016084e0981 */ /* 0x000722000c1e1100 */
[----:B------:R-:W0:Y:S01]  /*13e20*/  S2R R12, SR_TID.X ;  /* 0x00000000000c7919 */ /* 0x000e220000002100 */
[----:B------:R-:W-:Y:S02]  /*13e30*/  PLOP3.LUT P3, PT, PT, PT, UP1, 0x80, 0x8 ;  /* 0x000000000008781c */ /* 0x000fe40003f6f018 */
[----:B------:R-:W-:Y:S02]  /*13e40*/  PRMT R75, RZ, 0x7610, R75 ;  /* 0x00007610ff4b7816 */ /* 0x000fe4000000004b */
[----:B------:R-:W-:Y:S02]  /*13e50*/  PRMT R74, RZ, 0x7610, R74 ;  /* 0x00007610ff4a7816 */ /* 0x000fe4000000004a */
[----:B0-----:R-:W-:-:S04]  /*13e60*/  SHF.R.U32.HI R31, RZ, 0x6, R12 ;  /* 0x00000006ff1f7819 */ /* 0x001fc8000001160c */
[----:B------:R-:W-:-:S04]  /*13e70*/  SGXT.U32 R31, R31, 0x1 ;  /* 0x000000011f1f781a */ /* 0x000fc80000000000 */
[----:B------:R-:W-:-:S04]  /*13e80*/  LOP3.LUT R15, R31, 0x8, RZ, 0xfc, !PT ;  /* 0x000000081f0f7812 */ /* 0x000fc800078efcff */
[----:B------:R-:W-:Y:S01]  /*13e90*/  ISETP.LT.AND P3, PT, R15, UR13, P3 ;  /* 0x0000000d0f007c0c */ /* 0x000fe20009f61270 */
[----:B------:R-:W-:Y:S04]  /*13ea0*/  STL [R1+0x408], R10 ;  /* 0x0004080a01007387 */ /* 0x000fe80000100800 */
[----:B------:R-:W-:Y:S04]  /*13eb0*/  STL [R1+0x3e4], R14 ;  /* 0x0003e40e01007387 */ /* 0x000fe80000100800 */
[----:B------:R0:W-:Y:S01]  /*13ec0*/  STL [R1+0x404], R11 ;  /* 0x0004040b01007387 */ /* 0x0001e20000100800 */
[----:B------:R-:W-:Y:S01]  /*13ed0*/  SEL R7, R38, R6, !P6 ;  /* 0x0000000626077207 */ /* 0x000fe20007000000 */
[----:B------:R-:W-:Y:S01]  /*13ee0*/  IMAD.MOV.U32 R6, RZ, RZ, R32 ;  /* 0x000000ffff067224 */ /* 0x000fe200078e0020 */
[----:B------:R-:W-:-:S02]  /*13ef0*/  LOP3.LUT R13, R31, 0x10, RZ, 0xfc, !PT ;  /* 0x000000101f0d7812 */ /* 0x000fc400078efcff */
[----:B------:R-:W-:-:S04]  /*13f00*/  PLOP3.LUT P1, PT, PT, PT, UP1, 0x80, 0x8 ;  /* 0x000000000008781c */ /* 0x000fc80003f2f018 */
[----:B------:R-:W-:Y:S01]  /*13f10*/  ISETP.LT.AND P1, PT, R13, UR13, P1 ;  /* 0x0000000d0d007c0c */ /* 0x000fe20008f21270 */
[----:B--2---:R-:W-:Y:S01]  /*13f20*/  STL [R1+0xe88], R79 ;  /* 0x000e884f01007387 */ /* 0x004fe20000100800 */
[----:B---3--:R-:W-:Y:S02]  /*13f30*/  @P4 IMAD.MOV.U32 R9, RZ, RZ, R19 ;  /* 0x000000ffff094224 */ /* 0x008fe400078e0013 */
[----:B----4-:R-:W-:-:S05]  /*13f40*/  @P4 IMAD.MOV.U32 R8, RZ, RZ, R21 ;  /* 0x000000ffff084224 */ /* 0x010fca00078e0015 */
[----:B------:R1:W2:Y:S02]  /*13f50*/  @P4 LDG.E.U8 R75, desc[UR22][R8.64] ;  /* 0x00000016084b4981 */ /* 0x0002a4000c1e1100 */
[----:B-1----:R-:W-:Y:S02]  /*13f60*/  @P3 IMAD.MOV.U32 R8, RZ, RZ, R23 ;  /* 0x000000ffff083224 */ /* 0x002fe400078e0017 */
[----:B------:R-:W-:-:S05]  /*13f70*/  @P3 IMAD.MOV.U32 R9, RZ, RZ, R22 ;  /* 0x000000ffff093224 */ /* 0x000fca00078e0016 */
[----:B------:R1:W3:Y:S01]  /*13f80*/  @P3 LDG.E.U8 R74, desc[UR22][R8.64] ;  /* 0x00000016084a3981 */ /* 0x0002e2000c1e1100 */
[----:B------:R-:W-:-:S03]  /*13f90*/  ISETP.GE.AND P3, PT, R24, RZ, PT ;  /* 0x000000ff1800720c */ /* 0x000fc60003f66270 */
[----:B------:R-:W-:Y:S04]  /*13fa0*/  STL [R1+0xe8c], R78 ;  /* 0x000e8c4e01007387 */ /* 0x000fe80000100800 */
[----:B------:R-:W4:Y:S04]  /*13fb0*/  LDL.LU R24, [R1+0x364] ;  /* 0x0003640001187983 */ /* 0x000f280000300800 */
[----:B------:R-:W2:Y:S04]  /*13fc0*/  LDL R30, [R1+0xc8] ;  /* 0x0000c800011e7983 */ /* 0x000ea80000100800 */
[----:B------:R-:W3:Y:S04]  /*13fd0*/  LDL R18, [R1+0x964] ;  /* 0x0009640001127983 */ /* 0x000ee80000100800 */
[----:B------:R-:W4:Y:S04]  /*13fe0*/  LDL R19, [R1+0x8e8] ;  /* 0x0008e80001137983 */ /* 0x000f280000100800 */
[----:B------:R-:W4:Y:S04]  /*13ff0*/  LDL R21, [R1+0x8ec] ;  /* 0x0008ec0001157983 */ /* 0x000f280000100800 */
[----:B------:R-:W4:Y:S04]  /*14000*/  LDL R22, [R1+0x908] ;  /* 0x0009080001167983 */ /* 0x000f280000100800 */
[----:B------:R-:W4:Y:S04]  /*14010*/  LDL R23, [R1+0x90c] ;  /* 0x00090c0001177983 */ /* 0x000f280000100800 */
[----:B------:R-:W4:Y:S01]  /*14020*/  LDL R32, [R1+0xd1c] ;  /* 0x000d1c0001207983 */ /* 0x000f220000100800 */
[----:B-1----:R-:W-:-:S03]  /*14030*/  @P1 IMAD.MOV.U32 R9, RZ, RZ, R20 ;  /* 0x000000ffff091224 */ /* 0x002fc600078e0014 */
[----:B------:R-:W4:Y:S01]  /*14040*/  LDL R20, [R1+0x928] ;  /* 0x0009280001147983 */ /* 0x000f220000100800 */
[----:B------:R-:W-:-:S03]  /*14050*/  @P1 IMAD.MOV.U32 R8, RZ, RZ, R25 ;  /* 0x000000ffff081224 */ /* 0x000fc600078e0019 */
[----:B------:R-:W4:Y:S01]  /*14060*/  LDL R25, [R1+0x92c] ;  /* 0x00092c0001197983 */ /* 0x000f220000100800 */
[----:B------:R-:W-:-:S13]  /*14070*/  ISETP.GT.U32.AND P2, PT, R3, R29, PT ;  /* 0x0000001d0300720c */ /* 0x000fda0003f44070 */
[----:B------:R-:W-:Y:S01]  /*14080*/  @!P2 IMAD.IADD R29, R29, 0x1, -R3 ;  /* 0x000000011d1da824 */ /* 0x000fe200078e0a03 */
[C---:B------:R-:W-:Y:S02]  /*14090*/  ISETP.GT.U32.AND P2, PT, R3.reuse, R80, PT ;  /* 0x000000500300720c */ /* 0x040fe40003f44070 */
[----:B------:R-:W-:-:S11]  /*140a0*/  ISETP.GT.U32.AND P4, PT, R3, R27, PT ;  /* 0x0000001b0300720c */ /* 0x000fd60003f84070 */
[----:B------:R-:W-:Y:S01]  /*140b0*/  @!P2 IMAD.IADD R80, R80, 0x1, -R3 ;  /* 0x000000015050a824 */ /* 0x000fe200078e0a03 */
[----:B------:R-:W-:Y:S02]  /*140c0*/  ISETP.GT.U32.AND P2, PT, R3, R28, PT ;  /* 0x0000001c0300720c */ /* 0x000fe40003f44070 */
[----:B------:R-:W-:Y:S01]  /*140d0*/  PRMT R73, RZ, 0x7610, R73 ;  /* 0x00007610ff497816 */ /* 0x000fe20000000049 */
[----:B------:R-:W-:Y:S01]  /*140e0*/  IMAD R7, R7, UR9, RZ ;  /* 0x0000000907077c24 */ /* 0x000fe2000f8e02ff */
[----:B0-----:R-:W-:-:S04]  /*140f0*/  LOP3.LUT R11, R31, 0x18, RZ, 0xfc, !PT ;  /* 0x000000181f0b7812 */ /* 0x001fc800078efcff */
[----:B------:R0:W4:Y:S05]  /*14100*/  @P1 LDG.E.U8 R73, desc[UR22][R8.64] ;  /* 0x0000001608491981 */ /* 0x00012a000c1e1100 */
[--C-:B------:R-:W-:Y:S01]  /*14110*/  @!P2 IMAD.IADD R28, R28, 0x1, -R3.reuse ;  /* 0x000000011c1ca824 */ /* 0x100fe200078e0a03 */
[----:B------:R-:W-:Y:S01]  /*14120*/  PLOP3.LUT P2, PT, PT, PT, UP1, 0x80, 0x8 ;  /* 0x000000000008781c */ /* 0x000fe20003f4f018 */
[----:B------:R-:W-:Y:S01]  /*14130*/  @!P4 IMAD.IADD R27, R27, 0x1, -R3 ;  /* 0x000000011b1bc824 */ /* 0x000fe200078e0a03 */
[----:B0-----:R-:W-:Y:S01]  /*14140*/  IADD3 R8, P1, PT, R7, R2, RZ ;  /* 0x0000000207087210 */ /* 0x001fe20007f3e0ff */
[----:B------:R-:W-:Y:S01]  /*14150*/  @!P3 IMAD.MOV R6, RZ, RZ, -R6 ;  /* 0x000000ffff06b224 */ /* 0x000fe200078e0a06 */
[----:B------:R-:W-:-:S02]  /*14160*/  ISETP.LT.AND P2, PT, R11, UR13, P2 ;  /* 0x0000000d0b007c0c */ /* 0x000fc40009741270 */
[C---:B------:R-:W-:Y:S02]  /*14170*/  LOP3.LUT R10, R31.reuse, 0x20, RZ, 0xfc, !PT ;  /* 0x000000201f0a7812 */ /* 0x040fe400078efcff */
[----:B------:R-:W-:Y:S02]  /*14180*/  PLOP3.LUT P4, PT, PT, PT, UP1, 0x80, 0x8 ;  /* 0x000000000008781c */ /* 0x000fe40003f8f018 */
[----:B------:R-:W-:Y:S02]  /*14190*/  LOP3.LUT R9, R31, 0x28, RZ, 0xfc, !PT ;  /* 0x000000281f097812 */ /* 0x000fe400078efcff */
[----:B------:R-:W-:Y:S02]  /*141a0*/  PLOP3.LUT P3, PT, PT, PT, UP1, 0x80, 0x8 ;  /* 0x000000000008781c */ /* 0x000fe40003f6f018 */
[----:B------:R-:W-:Y:S02]  /*141b0*/  LEA.HI.X.SX32 R7, R7, R0, 0x1, P1 ;  /* 0x0000000007077211 */ /* 0x000fe400008f0eff */
[----:B------:R-:W-:-:S02]  /*141c0*/  ISETP.LT.AND P4, PT, R10, UR13, P4 ;  /* 0x0000000d0a007c0c */ /* 0x000fc4000a781270 */
[----:B------:R-:W-:Y:S02]  /*141d0*/  PRMT R77, RZ, 0x7610, R77 ;  /* 0x00007610ff4d7816 */ /* 0x000fe4000000004d */
[----:B------:R-:W-:Y:S01]  /*141e0*/  ISETP.LT.AND P3, PT, R9, UR13, P3 ;  /* 0x0000000d09007c0c */ /* 0x000fe20009f61270 */
[----:B------:R-:W-:Y:S01]  /*141f0*/  @P0 IMAD.MOV.U32 R9, RZ, RZ, R7 ;  /* 0x000000ffff090224 */ /* 0x000fe200078e0007 */
[----:B------:R-:W-:Y:S01]  /*14200*/  PRMT R72, RZ, 0x7610, R72 ;  /* 0x00007610ff487816 */ /* 0x000fe20000000048 */
[----:B------:R-:W-:Y:S04]  /*14210*/  STL [R1+0x428], R8 ;  /* 0x0004280801007387 */ /* 0x000fe80000100800 */
[----:B------:R2:W4:Y:S01]  /*14220*/  @P0 LDG.E.U8 R77, desc[UR22][R8.64] ;  /* 0x00000016084d0981 */ /* 0x000522000c1e1100 */
[----:B------:R-:W-:-:S02]  /*14230*/  PRMT R66, RZ, 0x7610, R66 ;  /* 0x00007610ff427816 */ /* 0x000fc40000000042 */
[----:B------:R-:W-:Y:S01]  /*14240*/  PRMT R65, RZ, 0x7610, R65 ;  /* 0x00007610ff417816 */ /* 0x000fe20000000041 */
[----:B------:R0:W-:Y:S01]  /*14250*/  STL [R1+0x424], R7 ;  /* 0x0004240701007387 */ /* 0x0001e20000100800 */
[----:B------:R-:W-:Y:S02]  /*14260*/  LOP3.LUT R10, R31, 0x30, RZ, 0xfc, !PT ;  /* 0x000000301f0a7812 */ /* 0x000fe400078efcff */
[----:B------:R-:W-:-:S04]  /*14270*/  PLOP3.LUT P1, PT, PT, PT, UP1, 0x80, 0x8 ;  /* 0x000000000008781c */ /* 0x000fc80003f2f018 */
[----:B------:R-:W-:Y:S02]  /*14280*/  ISETP.LT.AND P1, PT, R10, UR13, P1 ;  /* 0x0000000d0a007c0c */ /* 0x000fe40008f21270 */
[----:B0-----:R-:W-:Y:S01]  /*14290*/  SEL R7, R38, R6, !P6 ;  /* 0x0000000626077207 */ /* 0x001fe20007000000 */
[----:B------:R-:W-:Y:S02]  /*142a0*/  IMAD.MOV.U32 R6, RZ, RZ, R27 ;  /* 0x000000ffff067224 */ /* 0x000fe400078e001b */
[----:B--2---:R-:W-:Y:S02]  /*142b0*/  @P2 IMAD.MOV.U32 R9, RZ, RZ, R30 ;  /* 0x000000ffff092224 */ /* 0x004fe400078e001e */
[----:B---3--:R-:W-:-:S05]  /*142c0*/  @P2 IMAD.MOV.U32 R8, RZ, RZ, R18 ;  /* 0x000000ffff082224 */ /* 0x008fca00078e0012 */
[----:B------:R4:W2:Y:S02]  /*142d0*/  @P2 LDG.E.U8 R72, desc[UR22][R8.64] ;  /* 0x0000001608482981 */ /* 0x0008a4000c1e1100 */
[----:B----4-:R-:W-:Y:S02]  /*142e0*/  @P4 IMAD.MOV.U32 R8, RZ, RZ, R21 ;  /* 0x000000ffff084224 */ /* 0x010fe400078e0015 */
[----:B------:R-:W-:-:S05]  /*142f0*/  @P4 IMAD.MOV.U32 R9, RZ, RZ, R19 ;  /* 0x000000ffff094224 */ /* 0x000fca00078e0013 */
[----:B------:R0:W3:Y:S02]  /*14300*/  @P4 LDG.E.U8 R66, desc[UR22][R8.64] ;  /* 0x0000001608424981 */ /* 0x0000e4000c1e1100 */
[----:B0-----:R-:W-:Y:S02]  /*14310*/  @P3 IMAD.MOV.U32 R8, RZ, RZ, R23 ;  /* 0x000000ffff083224 */ /* 0x001fe400078e0017 */
[----:B------:R-:W-:-:S05]  /*14320*/  @P3 IMAD.MOV.U32 R9, RZ, RZ, R22 ;  /* 0x000000ffff093224 */ /* 0x000fca00078e0016 */
[----:B------:R0:W4:Y:S01]  /*14330*/  @P3 LDG.E.U8 R65, desc[UR22][R8.64] ;  /* 0x0000001608413981 */ /* 0x000122000c1e1100 */
[----:B------:R-:W-:-:S03]  /*14340*/  ISETP.GE.AND P3, PT, R32, RZ, PT ;  /* 0x000000ff2000720c */ /* 0x000fc60003f66270 */
[----:B------:R-:W2:Y:S04]  /*14350*/  LDL.LU R32, [R1+0x34c] ;  /* 0x00034c0001207983 */ /* 0x000ea80000300800 */
[----:B------:R-:W2:Y:S04]  /*14360*/  LDL R30, [R1+0x948] ;  /* 0x00094800011e7983 */ /* 0x000ea80000100800 */
[----:B------:R-:W3:Y:S04]  /*14370*/  LDL R18, [R1+0x94c] ;  /* 0x00094c0001127983 */ /* 0x000ee80000100800 */
[----:B------:R-:W4:Y:S04]  /*14380*/  LDL R19, [R1+0x94] ;  /* 0x0000940001137983 */ /* 0x000f280000100800 */
[----:B------:R-:W4:Y:S04]  /*14390*/  LDL R21, [R1+0x98] ;  /* 0x0000980001157983 */ /* 0x000f280000100800 */
[----:B------:R-:W4:Y:S04]  /*143a0*/  LDL R22, [R1+0xb0] ;  /* 0x0000b00001167983 */ /* 0x000f280000100800 */
[----:B------:R-:W4:Y:S01]  /*143b0*/  LDL R23, [R1+0x984] ;  /* 0x0009840001177983 */ /* 0x000f220000100800 */
[----:B0-----:R-:W-:-:S03]  /*143c0*/  @P1 IMAD.MOV.U32 R9, RZ, RZ, R20 ;  /* 0x000000ffff091224 */ /* 0x001fc600078e0014 */
[----:B------:R-:W4:Y:S01]  /*143d0*/  LDL R20, [R1+0xcec] ;  /* 0x000cec0001147983 */ /* 0x000f220000100800 */
[----:B------:R-:W-:-:S03]  /*143e0*/  @P1 IMAD.MOV.U32 R8, RZ, RZ, R25 ;  /* 0x000000ffff081224 */ /* 0x000fc600078e0019 */
[----:B------:R-:W4:Y:S04]  /*143f0*/  LDL R25, [R1+0xbc] ;  /* 0x0000bc0001197983 */ /* 0x000f280000100800 */
[----:B------:R-:W4:Y:S01]  /*14400*/  LDL R27, [R1+0x970] ;  /* 0x00097000011b7983 */ /* 0x000f220000100800 */
[C---:B------:R-:W-:Y:S02]  /*14410*/  ISETP.GT.U32.AND P2, PT, R3.reuse, R24, PT ;  /* 0x000000180300720c */ /* 0x040fe40003f44070 */
[----:B------:R-:W-:Y:S02]  /*14420*/  ISETP.GT.U32.AND P4, PT, R3, R29, PT ;  /* 0x0000001d0300720c */ /* 0x000fe40003f84070 */
[----:B------:R-:W-:Y:S01]  /*14430*/  PRMT R64, RZ, 0x7610, R64 ;  /* 0x00007610ff407816 */ /* 0x000fe20000000040 */
[----:B------:R-:W-:Y:S01]  /*14440*/  IMAD R7, R7, UR9, RZ ;  /* 0x0000000907077c24 */ /* 0x000fe2000f8e02ff */
[----:B------:R-:W-:-:S04]  /*14450*/  LOP3.LUT R11, R31, 0x38, RZ, 0xfc, !PT ;  /* 0x000000381f0b7812 */ /* 0x000fc800078efcff */
[----:B------:R0:W4:Y:S03]  /*14460*/  @P1 LDG.E.U8 R64, desc[UR22][R8.64] ;  /* 0x0000001608401981 */ /* 0x000126000c1e1100 */
[--C-:B------:R-:W-:Y:S01]  /*14470*/  @!P2 IMAD.IADD R24, R24, 0x1, -R3.reuse ;  /* 0x000000011818a824 */ /* 0x100fe200078e0a03 */
[----:B------:R-:W-:Y:S01]  /*14480*/  PLOP3.LUT P2, PT, PT, PT, UP1, 0x80, 0x8 ;  /* 0x000000000008781c */ /* 0x000fe20003f4f018 */
[----:B------:R-:W-:Y:S01]  /*14490*/  @!P4 IMAD.IADD R29, R29, 0x1, -R3 ;  /* 0x000000011d1dc824 */ /* 0x000fe200078e0a03 */
[----:B------:R-:W-:Y:S01]  /*144a0*/  LOP3.LUT R10, R31, 0x2, RZ, 0xfc, !PT ;  /* 0x000000021f0a7812 */ /* 0x000fe200078efcff */
[----:B------:R-:W-:Y:S01]  /*144b0*/  @!P3 IMAD.MOV R6, RZ, RZ, -R6 ;  /* 0x000000ffff06b224 */ /* 0x000fe200078e0a06 */
[----:B------:R-:W-:Y:S02]  /*144c0*/  ISETP.LT.AND P2, PT, R11, UR13, P2 ;  /* 0x0000000d0b007c0c */ /* 0x000fe40009741270 */
[----:B0-----:R-:W-:-:S02]  /*144d0*/  IADD3 R8, P1, PT, R7, R2, RZ ;  /* 0x0000000207087210 */ /* 0x001fc40007f3e0ff */
[----:B------:R-:W-:Y:S02]  /*144e0*/  PLOP3.LUT P4, PT, PT, PT, UP1, 0x80, 0x8 ;  /* 0x000000000008781c */ /* 0x000fe40003f8f018 */
[----:B------:R-:W-:Y:S02]  /*144f0*/  LOP3.LUT R9, R31, 0xa, RZ, 0xfc, !PT ;  /* 0x0000000a1f097812 */ /* 0x000fe400078efcff */
[----:B------:R-:W-:Y:S02]  /*14500*/  PLOP3.LUT P3, PT, PT, PT, UP1, 0x80, 0x8 ;  /* 0x000000000008781c */ /* 0x000fe40003f6f018 */
[----:B------:R-:W-:Y:S02]  /*14510*/  LEA.HI.X.SX32 R7, R7, R0, 0x1, P1 ;  /* 0x0000000007077211 */ /* 0x000fe400008f0eff */
[----:B------:R-:W-:Y:S02]  /*14520*/  ISETP.LT.AND P4, PT, R10, UR13, P4 ;  /* 0x0000000d0a007c0c */ /* 0x000fe4000a781270 */
[----:B------:R-:W-:-:S02]  /*14530*/  PRMT R76, RZ, 0x7610, R76 ;  /* 0x00007610ff4c7816 */ /* 0x000fc4000000004c */
[----:B------:R-:W-:Y:S01]  /*14540*/  ISETP.LT.AND P3, PT, R9, UR13, P3 ;  /* 0x0000000d09007c0c */ /* 0x000fe20009f61270 */
[----:B------:R-:W-:Y:S01]  /*14550*/  @P0 IMAD.MOV.U32 R9, RZ, RZ, R7 ;  /* 0x000000ffff090224 */ /* 0x000fe200078e0007 */
[----:B------:R-:W-:Y:S01]  /*14560*/  PRMT R63, RZ, 0x7610, R63 ;  /* 0x00007610ff3f7816 */ /* 0x000fe2000000003f */
[----:B------:R-:W-:Y:S04]  /*14570*/  STL [R1+0x448], R8 ;  /* 0x0004480801007387 */ /* 0x000fe80000100800 */
[----:B------:R2:W4:Y:S01]  /*14580*/  @P0 LDG.E.U8 R76, desc[UR22][R8.64] ;  /* 0x00000016084c0981 */ /* 0x000522000c1e1100 */
[----:B------:R-:W-:Y:S02]  /*14590*/  PRMT R70, RZ, 0x7610, R70 ;  /* 0x00007610ff467816 */ /* 0x000fe40000000046 */
[----:B------:R-:W-:Y:S01]  /*145a0*/  PRMT R69, RZ, 0x7610, R69 ;  /* 0x00007610ff457816 */ /* 0x000fe20000000045 */
[----:B------:R0:W-:Y:S02]  /*145b0*/  STL [R1+0x444], R7 ;  /* 0x0004440701007387 */ /* 0x0001e40000100800 */
[----:B0-----:R-:W-:Y:S01]  /*145c0*/  SEL R7, R38, R6, !P6 ;  /* 0x0000000626077207 */ /* 0x001fe20007000000 */
[----:B------:R-:W-:Y:S01]  /*145d0*/  IMAD.MOV.U32 R6, RZ, RZ, R29 ;  /* 0x000000ffff067224 */ /* 0x000fe200078e001d */
[----:B------:R-:W-:-:S02]  /*145e0*/  LOP3.LUT R10, R31, 0x12, RZ, 0xfc, !PT ;  /* 0x000000121f0a7812 */ /* 0x000fc400078efcff */
[----:B------:R-:W-:-:S04]  /*145f0*/  PLOP3.LUT P1, PT, PT, PT, UP1, 0x80, 0x8 ;  /* 0x000000000008781c */ /* 0x000fc80003f2f018 */
[----:B------:R-:W-:Y:S01]  /*14600*/  ISETP.LT.AND P1, PT, R10, UR13, P1 ;  /* 0x0000000d0a007c0c */ /* 0x000fe20008f21270 */
        /* <DEDUP_REMOVED lines=16> */
[----:B------:R-:W4:Y:S04]  /*14710*/  LDL R23, [R1+0x914] ;  /* 0x0009140001177983 */ /* 0x000f280000100800 */
[----:B------:R-:W4:Y:S01]  /*14720*/  LDL R29, [R1+0xc94] ;  /* 0x000c9400011d7983 */ /* 0x000f220000100800 */
[----:B0-----:R-:W-:-:S02]  /*14730*/  @P1 IMAD.MOV.U32 R8, RZ, RZ, R27 ;  /* 0x000000ffff081224 */ /* 0x001fc400078e001b */
[----:B------:R-:W-:Y:S01]  /*14740*/  @P1 IMAD.MOV.U32 R9, RZ, RZ, R25 ;  /* 0x000000ffff091224 */ /* 0x000fe200078e0019 */
[----:B------:R-:W4:Y:S04]  /*14750*/  LDL R27, [R1+0x934] ;  /* 0x00093400011b7983 */ /* 0x000f280000100800 */
[----:B------:R-:W4:Y:S01]  /*14760*/  LDL R25, [R1+0x930] ;  /* 0x0009300001197983 */ /* 0x000f220000100800 */
[C---:B------:R-:W-:Y:S02]  /*14770*/  ISETP.GT.U32.AND P2, PT, R3.reuse, R32, PT ;  /* 0x000000200300720c */ /* 0x040fe40003f44070 */
[----:B------:R-:W-:Y:S02]  /*14780*/  ISETP.GT.U32.AND P4, PT, R3, R26, PT ;  /* 0x0000001a0300720c */ /* 0x000fe40003f84070 */
[----:B------:R-:W-:Y:S01]  /*14790*/  PRMT R68, RZ, 0x7610, R68 ;  /* 0x00007610ff447816 */ /* 0x000fe20000000044 */
[----:B------:R-:W-:Y:S01]  /*147a0*/  IMAD R7, R7, UR9, RZ ;  /* 0x0000000907077c24 */ /* 0x000fe2000f8e02ff */
[----:B------:R-:W-:Y:S01]  /*147b0*/  LOP3.LUT R11, R31, 0x1a, RZ, 0xfc, !PT ;  /* 0x0000001a1f0b7812 */ /* 0x000fe200078efcff */
[----:B------:R-:W-:-:S03]  /*147c0*/  @!P3 IMAD.MOV R6, RZ, RZ, -R6 ;  /* 0x000000ffff06b224 */ /* 0x000fc600078e0a06 */
[----:B------:R0:W4:Y:S01]  /*147d0*/  @P1 LDG.E.U8 R68, desc[UR22][R8.64] ;  /* 0x0000001608441981 */ /* 0x000122000c1e1100 */
[----:B------:R-:W-:Y:S02]  /*147e0*/  PLOP3.LUT P1, PT, PT, PT, UP1, 0x80, 0x8 ;  /* 0x000000000008781c */ /* 0x000fe40003f2f018 */
[--C-:B------:R-:W-:Y:S02]  /*147f0*/  @!P2 IMAD.IADD R32, R32, 0x1, -R3.reuse ;  /* 0x000000012020a824 */ /* 0x100fe400078e0a03 */
[----:B------:R-:W-:Y:S01]  /*14800*/  ISETP.LT.AND P1, PT, R11, UR13, P1 ;  /* 0x0000000d0b007c0c */ /* 0x000fe20008f21270 */
[----:B------:R-:W-:Y:S01]  /*14810*/  @!P4 IMAD.IADD R26, R26, 0x1, -R3 ;  /* 0x000000011a1ac824 */ /* 0x000fe200078e0a03 */
[----:B0-----:R-:W-:Y:S02]  /*14820*/  IADD3 R8, P3, PT, R7, R2, RZ ;  /* 0x0000000207087210 */ /* 0x001fe40007f7e0ff */
[----:B------:R-:W-:Y:S02]  /*14830*/  LOP3.LUT R10, R31, 0x22, RZ, 0xfc, !PT ;  /* 0x000000221f0a7812 */ /* 0x000fe400078efcff */
[----:B------:R-:W-:-:S02]  /*14840*/  PLOP3.LUT P2, PT, PT, PT, UP1, 0x80, 0x8 ;  /* 0x000000000008781c */ /* 0x000fc40003f4f018 */
[----:B------:R-:W-:Y:S02]  /*14850*/  LOP3.LUT R9, R31, 0x2a, RZ, 0xfc, !PT ;  /* 0x0000002a1f097812 */ /* 0x000fe400078efcff */
[----:B------:R-:W-:Y:S02]  /*14860*/  PLOP3.LUT P4, PT, PT, PT, UP1, 0x80, 0x8 ;  /* 0x000000000008781c */ /* 0x000fe40003f8f018 */
[----:B------:R-:W-:Y:S02]  /*14870*/  LEA.HI.X.SX32 R7, R7, R0, 0x1, P3 ;  /* 0x0000000007077211 */ /* 0x000fe400018f0eff */
[----:B------:R-:W-:Y:S02]  /*14880*/  ISETP.LT.AND P2, PT, R10, UR13, P2 ;  /* 0x0000000d0a007c0c */ /* 0x000fe40009741270 */
        /* <DEDUP_REMOVED lines=10> */
[----:B0-----:R-:W-:Y:S01]  /*14930*/  SEL R7, R38, R6, !P6 ;  /* 0x0000000626077207 */ /* 0x001fe20007000000 */
[----:B------:R-:W-:Y:S01]  /*14940*/  IMAD.MOV.U32 R6, RZ, RZ, R26 ;  /* 0x000000ffff067224 */ /* 0x000fe200078e001a */
        /* <DEDUP_REMOVED lines=46> */
[----:B------:R3:W-:Y:S04]  /*14c30*/  STL [R1+0x488], R8 ;  /* 0x0004880801007387 */ /* 0x0007e80000100800 */
[----:B------:R2:W4:Y:S01]  /*14c40*/  @P0 LDG.E.U8 R62, desc[UR22][R8.64] ;  /* 0x00000016083e0981 */ /* 0x000522000c1e1100 */
[----:B------:R-:W-:-:S02]  /*14c50*/  PRMT R61, RZ, 0x7610, R61 ;  /* 0x00007610ff3d7816 */ /* 0x000fc4000000003d */
[----:B------:R-:W-:Y:S01]  /*14c60*/  PRMT R60, RZ, 0x7610, R60 ;  /* 0x00007610ff3c7816 */ /* 0x000fe2000000003c */
[----:B------:R0:W-:Y:S01]  /*14c70*/  STL [R1+0x484], R7 ;  /* 0x0004840701007387 */ /* 0x0001e20000100800 */
[----:B------:R-:W-:Y:S02]  /*14c80*/  LOP3.LUT R10, R31, 0x14, RZ, 0xfc, !PT ;  /* 0x000000141f0a7812 */ /* 0x000fe400078efcff */
        /* <DEDUP_REMOVED lines=8> */
[----:B-1----:R-:W-:Y:S02]  /*14d10*/  @P3 IMAD.MOV.U32 R8, RZ, RZ, R23 ;  /* 0x000000ffff083224 */ /* 0x002fe400078e0017 */
        /* <DEDUP_REMOVED lines=11> */
[----:B-1----:R-:W-:-:S02]  /*14dd0*/  @P4 IMAD.MOV.U32 R8, RZ, RZ, R27 ;  /* 0x000000ffff084224 */ /* 0x002fc400078e001b */
[----:B------:R-:W-:Y:S01]  /*14de0*/  @P4 IMAD.MOV.U32 R9, RZ, RZ, R25 ;  /* 0x000000ffff094224 */ /* 0x000fe200078e0019 */
[----:B------:R-:W4:Y:S04]  /*14df0*/  LDL R27, [R1+0x93c] ;  /* 0x00093c00011b7983 */ /* 0x000f280000100800 */
[----:B------:R-:W4:Y:S01]  /*14e00*/  LDL R25, [R1+0x938] ;  /* 0x0009380001197983 */ /* 0x000f220000100800 */
[C---:B------:R-:W-:Y:S02]  /*14e10*/  ISETP.GT.U32.AND P2, PT, R3.reuse, R29, PT ;  /* 0x0000001d0300720c */ /* 0x040fe40003f44070 */
[----:B------:R-:W-:Y:S02]  /*14e20*/  ISETP.GT.U32.AND P1, PT, R3, R28, PT ;  /* 0x0000001c0300720c */ /* 0x000fe40003f24070 */
[----:B0-----:R-:W-:-:S02]  /*14e30*/  SEL R7, R38, R6, !P6 ;  /* 0x0000000626077207 */ /* 0x001fc40007000000 */
[----:B------:R-:W-:-:S03]  /*14e40*/  PRMT R59, RZ, 0x7610, R59 ;  /* 0x00007610ff3b7816 */ /* 0x000fc6000000003b */
[----:B------:R-:W-:Y:S01]  /*14e50*/  IMAD R7, R7, UR9, RZ ;  /* 0x0000000907077c24 */ /* 0x000fe2000f8e02ff */
[----:B------:R-:W-:Y:S01]  /*14e60*/  LOP3.LUT R11, R31, 0x1c, RZ, 0xfc, !PT ;  /* 0x0000001c1f0b7812 */ /* 0x000fe200078efcff */
[----:B------:R-:W-:Y:S01]  /*14e70*/  IMAD.MOV.U32 R6, RZ, RZ, R80 ;  /* 0x000000ffff067224 */ /* 0x000fe200078e0050 */
[----:B------:R0:W4:Y:S01]  /*14e80*/  @P4 LDG.E.U8 R59, desc[UR22][R8.64] ;  /* 0x00000016083b4981 */ /* 0x000122000c1e1100 */
        /* <DEDUP_REMOVED lines=19> */
[----:B------:R-:W-:Y:S01]  /*14fc0*/  LOP3.LUT R10, R31, 0x34, RZ, 0xfc, !PT ;  /* 0x000000341f0a7812 */ /* 0x000fe200078efcff */
[----:B------:R0:W-:Y:S01]  /*14fd0*/  STL [R1+0x4a4], R7 ;  /* 0x0004a40701007387 */ /* 0x0001e20000100800 */
[----:B------:R-:W-:-:S02]  /*14fe0*/  PLOP3.LUT P4, PT, PT, PT, UP1, 0x80, 0x8 ;  /* 0x000000000008781c */ /* 0x000fc40003f8f018 */
[----:B------:R-:W-:Y:S02]  /*14ff0*/  PRMT R47, RZ, 0x7610, R47 ;  /* 0x00007610ff2f7816 */ /* 0x000fe4000000002f */
[----:B------:R-:W-:Y:S02]  /*15000*/  ISETP.LT.AND P4, PT, R10, UR13, P4 ;  /* 0x0000000d0a007c0c */ /* 0x000fe4000a781270 */
[----:B0-----:R-:W-:Y:S01]  /*15010*/  SEL R7, R38, R6, !P6 ;  /* 0x0000000626077207 */ /* 0x001fe20007000000 */
[----:B------:R-:W-:Y:S02]  /*15020*/  IMAD.MOV.U32 R6, RZ, RZ, R28 ;  /* 0x000000ffff067224 */ /* 0x000fe400078e001c */
[----:B------:R-:W4:Y:S01]  /*15030*/  LDL R28, [R1+0xcf4] ;  /* 0x000cf400011c7983 */ /* 0x000f220000100800 */
[----:B--2---:R-:W-:-:S03]  /*15040*/  @P2 IMAD.MOV.U32 R9, RZ, RZ, R92 ;  /* 0x000000ffff092224 */ /* 0x004fc600078e005c */
[----:B------:R-:W2:Y:S01]  /*15050*/  LDL R92, [R1+0x8d0] ;  /* 0x0008d000015c7983 */ /* 0x000ea20000100800 */
[----:B---3--:R-:W-:-:S03]  /*15060*/  @P2 IMAD.MOV.U32 R8, RZ, RZ, R30 ;  /* 0x000000ffff082224 */ /* 0x008fc600078e001e */
[----:B------:R-:W3:Y:S04]  /*15070*/  LDL R30, [R1+0x958] ;  /* 0x00095800011e7983 */ /* 0x000ee80000100800 */
[----:B------:R4:W3:Y:S02]  /*15080*/  @P2 LDG.E.U8 R58, desc[UR22][R8.64] ;  /* 0x00000016083a2981 */ /* 0x0008e4000c1e1100 */
[----:B----4-:R-:W-:Y:S02]  /*15090*/  @P1 IMAD.MOV.U32 R8, RZ, RZ, R19 ;  /* 0x000000ffff081224 */ /* 0x010fe400078e0013 */
[----:B------:R-:W-:Y:S01]  /*150a0*/  @P1 IMAD.MOV.U32 R9, RZ, RZ, R18 ;  /* 0x000000ffff091224 */ /* 0x000fe200078e0012 */
[----:B------:R-:W4:Y:S04]  /*150b0*/  LDL R19, [R1+0xa4] ;  /* 0x0000a40001137983 */ /* 0x000f280000100800 */
[----:B------:R0:W4:Y:S04]  /*150c0*/  @P1 LDG.E.U8 R48, desc[UR22][R8.64] ;  /* 0x0000001608301981 */ /* 0x000128000c1e1100 */
[----:B------:R-:W4:Y:S01]  /*150d0*/  LDL R18, [R1+0xd48] ;  /* 0x000d480001127983 */ /* 0x000f220000100800 */
[----:B0-----:R-:W-:-:S02]  /*150e0*/  @P3 IMAD.MOV.U32 R8, RZ, RZ, R22 ;  /* 0x000000ffff083224 */ /* 0x001fc400078e0016 */
[----:B------:R-:W-:Y:S01]  /*150f0*/  @P3 IMAD.MOV.U32 R9, RZ, RZ, R21 ;  /* 0x000000ffff093224 */ /* 0x000fe200078e0015 */
[----:B------:R-:W4:Y:S04]  /*15100*/  LDL R22, [R1+0x96c] ;  /* 0x00096c0001167983 */ /* 0x000f280000100800 */
[----:B------:R-:W4:Y:S04]  /*15110*/  LDL R21, [R1+0xa8] ;  /* 0x0000a80001157983 */ /* 0x000f280000100800 */
[----:B------:R0:W4:Y:S01]  /*15120*/  @P3 LDG.E.U8 R47, desc[UR22][R8.64] ;  /* 0x00000016082f3981 */ /* 0x000122000c1e1100 */
[----:B------:R-:W-:-:S03]  /*15130*/  ISETP.GE.AND P3, PT, R23, RZ, PT ;  /* 0x000000ff1700720c */ /* 0x000fc60003f66270 */
[----:B------:R-:W4:Y:S01]  /*15140*/  LDL R23, [R1+0x97c] ;  /* 0x00097c0001177983 */ /* 0x000f220000100800 */
[----:B0-----:R-:W-:Y:S02]  /*15150*/  @P4 IMAD.MOV.U32 R8, RZ, RZ, R27 ;  /* 0x000000ffff084224 */ /* 0x001fe400078e001b */
[----:B------:R-:W-:Y:S01]  /*15160*/  @P4 IMAD.MOV.U32 R9, RZ, RZ, R25 ;  /* 0x000000ffff094224 */ /* 0x000fe200078e0019 */
[----:B------:R-:W4:Y:S04]  /*15170*/  LDL R27, [R1+0x968] ;  /* 0x00096800011b7983 */ /* 0x000f280000100800 */
[----:B------:R-:W4:Y:S01]  /*15180*/  LDL R25, [R1+0xc4] ;  /* 0x0000c40001197983 */ /* 0x000f220000100800 */
[----:B------:R-:W0:Y:S01]  /*15190*/  S2R R80, SR_TID.X ;  /* 0x0000000000507919 */ /* 0x000e220000002100 */
[----:B------:R-:W-:-:S02]  /*151a0*/  ISETP.GT.U32.AND P2, PT, R3, R26, PT ;  /* 0x0000001a0300720c */ /* 0x000fc40003f44070 */
        /* <DEDUP_REMOVED lines=8> */
[----:B------:R-:W-:Y:S02]  /*15230*/  LOP3.LUT R10, R31, 0x6, RZ, 0xfc, !PT ;  /* 0x000000061f0a7812 */ /* 0x000fe400078efcff */
[----:B------:R-:W-:Y:S02]  /*15240*/  ISETP.LT.AND P2, PT, R11, UR13, P2 ;  /* 0x0000000d0b007c0c */ /* 0x000fe40009741270 */
[----:B-1----:R-:W-:-:S02]  /*15250*/  IADD3 R8, P4, PT, R7, R2, RZ ;  /* 0x0000000207087210 */ /* 0x002fc40007f9e0ff */
[----:B------:R-:W-:Y:S02]  /*15260*/  PLOP3.LUT P1, PT, PT, PT, UP1, 0x80, 0x8 ;  /* 0x000000000008781c */ /* 0x000fe40003f2f018 */
[----:B------:R-:W-:Y:S01]  /*15270*/  LEA.HI.X.SX32 R7, R7, R0, 0x1, P4 ;  /* 0x0000000007077211 */ /* 0x000fe200020f0eff */
[----:B------:R-:W-:Y:S01]  /*15280*/  @!P3 IMAD.MOV R6, RZ, RZ, -R6 ;  /* 0x000000ffff06b224 */ /* 0x000fe200078e0a06 */
[----:B------:R-:W-:Y:S02]  /*15290*/  ISETP.LT.AND P1, PT, R10, UR13, P1 ;  /* 0x0000000d0a007c0c */ /* 0x000fe40008f21270 */
[----:B------:R-:W-:Y:S01]  /*152a0*/  PRMT R52, RZ, 0x7610, R52 ;  /* 0x00007610ff347816 */ /* 0x000fe20000000034 */
[----:B------:R-:W-:Y:S01]  /*152b0*/  @P0 IMAD.MOV.U32 R9, RZ, RZ, R7 ;  /* 0x000000ffff090224 */ /* 0x000fe200078e0007 */
[----:B------:R-:W-:Y:S02]  /*152c0*/  PLOP3.LUT P3, PT, PT, PT, UP1, 0x80, 0x8 ;  /* 0x000000000008781c */ /* 0x000fe40003f6f018 */
[----:B0-----:R-:W-:Y:S01]  /*152d0*/  LEA.HI R80, R80, 0xe, RZ, 0x1a ;  /* 0x0000000e50507811 */ /* 0x001fe200078fd0ff */
[----:B------:R-:W-:Y:S01]  /*152e0*/  STL [R1+0x4c8], R8 ;  /* 0x0004c80801007387 */ /* 0x000fe20000100800 */
[----:B------:R-:W-:-:S02]  /*152f0*/  PRMT R44, RZ, 0x7610, R44 ;  /* 0x00007610ff2c7816 */ /* 0x000fc4000000002c */
[----:B------:R-:W-:Y:S01]  /*15300*/  ISETP.LT.AND P3, PT, R80, UR13, P3 ;  /* 0x0000000d50007c0c */ /* 0x000fe20009f61270 */
[----:B------:R2:W4:Y:S01]  /*15310*/  @P0 LDG.E.U8 R52, desc[UR22][R8.64] ;  /* 0x0000001608340981 */ /* 0x000522000c1e1100 */
[----:B------:R-:W-:Y:S02]  /*15320*/  LOP3.LUT R10, R31, 0x16, RZ, 0xfc, !PT ;  /* 0x000000161f0a7812 */ /* 0x000fe400078efcff */
[----:B------:R-:W-:Y:S02]  /*15330*/  PLOP3.LUT P4, PT, PT, PT, UP1, 0x80, 0x8 ;  /* 0x000000000008781c */ /* 0x000fe40003f8f018 */
[----:B------:R-:W-:Y:S02]  /*15340*/  PRMT R51, RZ, 0x7610, R51 ;  /* 0x00007610ff337816 */ /* 0x000fe40000000033 */
[----:B------:R-:W-:Y:S02]  /*15350*/  ISETP.LT.AND P4, PT, R10, UR13, P4 ;  /* 0x0000000d0a007c0c */ /* 0x000fe4000a781270 */
[----:B------:R-:W-:Y:S01]  /*15360*/  PRMT R50, RZ, 0x7610, R50 ;  /* 0x00007610ff327816 */ /* 0x000fe20000000032 */
[----:B------:R0:W-:Y:S01]  /*15370*/  STL [R1+0x4c4], R7 ;  /* 0x0004c40701007387 */ /* 0x0001e20000100800 */
[----:B------:R-:W-:-:S02]  /*15380*/  PRMT R49, RZ, 0x7610, R49 ;  /* 0x00007610ff317816 */ /* 0x000fc40000000031 */
[----:B------:R-:W-:Y:S01]  /*15390*/  SEL R6, R38, R6, !P6 ;  /* 0x0000000626067207 */ /* 0x000fe20007000000 */
[----:B0-----:R-:W-:Y:S02]  /*153a0*/  IMAD.MOV.U32 R7, RZ, RZ, R24 ;  /* 0x000000ffff077224 */ /* 0x001fe400078e0018 */
[----:B--2---:R-:W-:Y:S02]  /*153b0*/  @P2 IMAD.MOV.U32 R9, RZ, RZ, R92 ;  /* 0x000000ffff092224 */ /* 0x004fe400078e005c */
[----:B---3--:R-:W-:-:S05]  /*153c0*/  @P2 IMAD.MOV.U32 R8, RZ, RZ, R30 ;  /* 0x000000ffff082224 */ /* 0x008fca00078e001e */
[----:B------:R4:W2:Y:S02]  /*153d0*/  @P2 LDG.E.U8 R44, desc[UR22][R8.64] ;  /* 0x00000016082c2981 */ /* 0x0008a4000c1e1100 */
[----:B----4-:R-:W-:Y:S02]  /*153e0*/  @P1 IMAD.MOV.U32 R9, RZ, RZ, R19 ;  /* 0x000000ffff091224 */ /* 0x010fe400078e0013 */
[----:B------:R-:W3:Y:S01]  /*153f0*/  LDL R19, [R1+0xc74] ;  /* 0x000c740001137983 */ /* 0x000ee20000100800 */
[----:B------:R-:W-:Y:S01]  /*15400*/  ISETP.GE.AND P2, PT, R18, RZ, PT ;  /* 0x000000ff1200720c */ /* 0x000fe20003f46270 */
[----:B------:R-:W-:-:S12]  /*15410*/  @P1 IMAD.MOV.U32 R8, RZ, RZ, R21 ;  /* 0x000000ffff081224 */ /* 0x000fd800078e0015 */
[----:B------:R-:W-:Y:S01]  /*15420*/  @!P2 IMAD.MOV R7, RZ, RZ, -R7 ;  /* 0x000000ffff07a224 */ /* 0x000fe200078e0a07 */
[----:B------:R-:W4:Y:S04]  /*15430*/  LDL R21, [R1+0x900] ;  /* 0x0009000001157983 */ /* 0x000f280000100800 */
[----:B------:R0:W2:Y:S01]  /*15440*/  @P1 LDG.E.U8 R51, desc[UR22][R8.64] ;  /* 0x0000001608331981 */ /* 0x0000a2000c1e1100 */
[----:B------:R-:W-:Y:S01]  /*15450*/  ISETP.GT.U32.AND P1, PT, R3, R32, PT ;  /* 0x000000200300720c */ /* 0x000fe20003f24070 */
[----:B0-----:R-:W-:Y:S02]  /*15460*/  @P3 IMAD.MOV.U32 R8, RZ, RZ, R23 ;  /* 0x000000ffff083224 */ /* 0x001fe400078e0017 */
[----:B------:R-:W-:-:S05]  /*15470*/  @P3 IMAD.MOV.U32 R9, RZ, RZ, R22 ;  /* 0x000000ffff093224 */ /* 0x000fca00078e0016 */
[----:B------:R0:W2:Y:S01]  /*15480*/  @P3 LDG.E.U8 R50, desc[UR22][R8.64] ;  /* 0x0000001608323981 */ /* 0x0000a2000c1e1100 */
[----:B------:R-:W-:-:S03]  /*15490*/  ISETP.GE.AND P2, PT, R28, RZ, PT ;  /* 0x000000ff1c00720c */ /* 0x000fc60003f46270 */
[----:B------:R-:W2:Y:S01]  /*154a0*/  LDL R28, [R1+0x8e4] ;  /* 0x0008e400011c7983 */ /* 0x000ea20000100800 */
[----:B0-----:R-:W-:Y:S02]  /*154b0*/  @P4 IMAD.MOV.U32 R8, RZ, RZ, R27 ;  /* 0x000000ffff084224 */ /* 0x001fe400078e001b */
[----:B------:R-:W-:Y:S01]  /*154c0*/  @P4 IMAD.MOV.U32 R9, RZ, RZ, R25 ;  /* 0x000000ffff094224 */ /* 0x000fe200078e0019 */
[----:B------:R-:W3:Y:S04]  /*154d0*/  LDL R27, [R1+0x8e0] ;  /* 0x0008e000011b7983 */ /* 0x000ee80000100800 */
[----:B------:R0:W4:Y:S01]  /*154e0*/  @P4 LDG.E.U8 R49, desc[UR22][R8.64] ;  /* 0x0000001608314981 */ /* 0x000122000c1e1100 */
[----:B------:R-:W-:Y:S02]  /*154f0*/  @!P1 IMAD.IADD R32, R32, 0x1, -R3 ;  /* 0x0000000120209824 */ /* 0x000fe400078e0a03 */
[----:B0-----:R-:W-:-:S05]  /*15500*/  IMAD R8, R6, UR9, RZ ;  /* 0x0000000906087c24 */ /* 0x001fca000f8e02ff */
[----:B------:R-:W-:Y:S01]  /*15510*/  IADD3 R9, P4, PT, R8, R2, RZ ;  /* 0x0000000208097210 */ /* 0x000fe20007f9e0ff */
[----:B------:R-:W-:-:S04]  /*15520*/  IMAD.MOV.U32 R6, RZ, RZ, R32 ;  /* 0x000000ffff067224 */ /* 0x000fc800078e0020 */
[----:B------:R0:W-:Y:S04]  /*15530*/  STL [R1+0x4e8], R9 ;  /* 0x0004e80901007387 */ /* 0x0001e80000100800 */
[----:B------:R-:W4:Y:S01]  /*15540*/  LDL R32, [R1+0x904] ;  /* 0x0009040001207983 */ /* 0x000f220000100800 */
[----:B------:R-:W1:Y:S01]  /*15550*/  S2R R25, SR_TID.X ;  /* 0x0000000000197919 */ /* 0x000e620000002100 */
[----:B------:R-:W-:Y:S01]  /*15560*/  SEL R7, R38, R7, !P6 ;  /* 0x0000000726077207 */ /* 0x000fe20007000000 */
[----:B------:R-:W-:Y:S01]  /*15570*/  @!P2 IMAD.MOV R6, RZ, RZ, -R6 ;  /* 0x000000ffff06a224 */ /* 0x000fe200078e0a06 */
[----:B------:R-:W-:Y:S01]  /*15580*/  LEA.HI.X.SX32 R8, R8, R0, 0x1, P4 ;  /* 0x0000000008087211 */ /* 0x000fe200020f0eff */
[----:B------:R-:W4:Y:S02]  /*15590*/  LDL R22, [R1+0x920] ;  /* 0x0009200001167983 */ /* 0x000f240000100800 */
[----:B------:R-:W-:Y:S01]  /*155a0*/  IMAD R7, R7, UR9, RZ ;  /* 0x0000000907077c24 */ /* 0x000fe2000f8e02ff */
[----:B------:R-:W-:Y:S01]  /*155b0*/  PLOP3.LUT P1, PT, PT, PT, UP1, 0x80, 0x8 ;  /* 0x000000000008781c */ /* 0x000fe20003f2f018 */
[----:B------:R-:W4:Y:S03]  /*155c0*/  LDL R23, [R1+0x924] ;  /* 0x0009240001177983 */ /* 0x000f260000100800 */
[----:B------:R-:W-:Y:S01]  /*155d0*/  IADD3 R10, P2, PT, R7, R2, RZ ;  /* 0x00000002070a7210 */ /* 0x000fe20007f5e0ff */
[----:B------:R0:W-:Y:S04]  /*155e0*/  STL [R1+0x4e4], R8 ;  /* 0x0004e40801007387 */ /* 0x0001e80000100800 */
[----:B------:R-:W-:Y:S01]  /*155f0*/  STL [R1+0x508], R10 ;  /* 0x0005080a01007387 */ /* 0x000fe20000100800 */
[----:B-1----:R-:W-:-:S04]  /*15600*/  LEA.HI R25, R25, 0x1e, RZ, 0x1a ;  /* 0x0000001e19197811 */ /* 0x002fc800078fd0ff */
[----:B------:R-:W-:Y:S02]  /*15610*/  ISETP.LT.AND P1, PT, R25, UR13, P1 ;  /* 0x0000000d19007c0c */ /* 0x000fe40008f21270 */
[----:B------:R-:W4:Y:S01]  /*15620*/  LDL R25, [R1+0xdc0] ;  /* 0x000dc00001197983 */ /* 0x000f220000100800 */
[----:B0-----:R-:W-:Y:S02]  /*15630*/  @P0 LOP3.LUT R9, R9, R8, RZ, 0x3c, !PT ;  /* 0x0000000809090212 */ /* 0x001fe400078e3cff */
[----:B------:R-:W-:Y:S02]  /*15640*/  ISETP.GT.U32.AND P3, PT, R3, R20, PT ;  /* 0x000000140300720c */ /* 0x000fe40003f64070 */
[C---:B------:R-:W-:Y:S02]  /*15650*/  @P0 LOP3.LUT R8, R9.reuse, R8, RZ, 0x3c, !PT ;  /* 0x0000000809080212 */ /* 0x040fe400078e3cff */
[----:B------:R-:W-:Y:S02]  /*15660*/  PRMT R45, RZ, 0x7610, R45 ;  /* 0x00007610ff2d7816 */ /* 0x000fe4000000002d */
[----:B------:R-:W-:-:S02]  /*15670*/  @P0 LOP3.LUT R9, R9, R8, RZ, 0x3c, !PT ;  /* 0x0000000809090212 */ /* 0x000fc400078e3cff */
[----:B------:R-:W-:Y:S02]  /*15680*/  LEA.HI.X.SX32 R7, R7, R0, 0x1, P2 ;  /* 0x0000000007077211 */ /* 0x000fe400010f0eff */
[----:B------:R-:W-:Y:S01]  /*15690*/  PRMT R43, RZ, 0x7610, R43 ;  /* 0x00007610ff2b7816 */ /* 0x000fe2000000002b */
[----:B------:R0:W4:Y:S01]  /*156a0*/  @P0 LDG.E.U8 R45, desc[UR22][R8.64] ;  /* 0x00000016082d0981 */ /* 0x000122000c1e1100 */
[----:B------:R-:W-:Y:S01]  /*156b0*/  LOP3.LUT R11, R31, 0x26, RZ, 0xfc, !PT ;  /* 0x000000261f0b7812 */ /* 0x000fe200078efcff */
[----:B------:R-:W-:Y:S01]  /*156c0*/  @!P3 IMAD.IADD R20, R20, 0x1, -R3 ;  /* 0x000000011414b824 */ /* 0x000fe200078e0a03 */
[----:B------:R-:W-:Y:S01]  /*156d0*/  PLOP3.LUT P3, PT, PT, PT, UP1, 0x80, 0x8 ;  /* 0x000000000008781c */ /* 0x000fe20003f6f018 */
[----:B------:R1:W-:Y:S01]  /*156e0*/  STL [R1+0x504], R7 ;  /* 0x0005040701007387 */ /* 0x0003e20000100800 */
[----:B------:R-:W-:Y:S01]  /*156f0*/  LEA.HI R24, R12, 0x2e, RZ, 0x1a ;  /* 0x0000002e0c187811 */ /* 0x000fe200078fd0ff */
[----:B0-----:R-:W-:Y:S02]  /*15700*/  @P0 IMAD.MOV.U32 R8, RZ, RZ, R10 ;  /* 0x000000ffff080224 */ /* 0x001fe400078e000a */
[----:B------:R-:W-:Y:S01]  /*15710*/  @P0 IMAD.MOV.U32 R9, RZ, RZ, R7 ;  /* 0x000000ffff090224 */ /* 0x000fe200078e0007 */
[----:B------:R-:W-:-:S02]  /*15720*/  ISETP.LT.AND P3, PT, R11, UR13, P3 ;  /* 0x0000000d0b007c0c */ /* 0x000fc40009f61270 */
[----:B------:R-:W-:Y:S02]  /*15730*/  PLOP3.LUT P2, PT, PT, PT, UP1, 0x80, 0x8 ;  /* 0x000000000008781c */ /* 0x000fe40003f4f018 */
[----:B------:R2:W4:Y:S01]  /*15740*/  @P0 LDG.E.U8 R43, desc[UR22][R8.64] ;  /* 0x00000016082b0981 */ /* 0x000522000c1e1100 */
[----:B------:R-:W-:Y:S02]  /*15750*/  PRMT R42, RZ, 0x7610, R42 ;  /* 0x00007610ff2a7816 */ /* 0x000fe4000000002a */
[----:B------:R-:W-:Y:S02]  /*15760*/  ISETP.LT.AND P2, PT, R24, UR13, P2 ;  /* 0x0000000d18007c0c */ /* 0x000fe40009741270 */
[----:B------:R-:W4:Y:S01]  /*15770*/  LDL R24, [R1+0xd98] ;  /* 0x000d980001187983 */ /* 0x000f220000100800 */
[----:B--2---:R-:W-:-:S03]  /*15780*/  @P1 IMAD.MOV.U32 R8, RZ, RZ, R28 ;  /* 0x000000ffff081224 */ /* 0x004fc600078e001c */
[----:B------:R-:W2:Y:S01]  /*15790*/  LDL R28, [R1+0x944] ;  /* 0x00094400011c7983 */ /* 0x000ea20000100800 */
[----:B---3--:R-:W-:-:S03]  /*157a0*/  @P1 IMAD.MOV.U32 R9, RZ, RZ, R27 ;  /* 0x000000ffff091224 */ /* 0x008fc600078e001b */
[----:B------:R-:W3:Y:S04]  /*157b0*/  LDL R27, [R1+0x940] ;  /* 0x00094000011b7983 */ /* 0x000ee80000100800 */
[----:B------:R0:W3:Y:S02]  /*157c0*/  @P1 LDG.E.U8 R42, desc[UR22][R8.64] ;  /* 0x00000016082a1981 */ /* 0x0000e4000c1e1100 */
[----:B0-----:R-:W-:Y:S02]  /*157d0*/  SEL R8, R38, R6, !P6 ;  /* 0x0000000626087207 */ /* 0x001fe40007000000 */
[----:B------:R-:W-:Y:S02]  /*157e0*/  LOP3.LUT R9, R31, 0x36, RZ, 0xfc, !PT ;  /* 0x000000361f097812 */ /* 0x000fe400078efcff */
[----:B------:R-:W3:Y:S01]  /*157f0*/  LDL R31, [R1+0x8d8] ;  /* 0x0008d800011f7983 */ /* 0x000ee20000100800 */
[----:B----4-:R-:W-:-:S03]  /*15800*/  @P3 IMAD.MOV.U32 R6, RZ, RZ, R32 ;  /* 0x000000ffff063224 */ /* 0x010fc600078e0020 */
[----:B------:R-:W4:Y:S01]  /*15810*/  LDL R32, [R1+0x8d4] ;  /* 0x0008d40001207983 */ /* 0x000f220000100800 */
[----:B------:R-:W-:-:S13]  /*15820*/  ISETP.GT.U32.AND P4, PT, R3, R29, PT ;  /* 0x0000001d0300720c */ /* 0x000fda0003f84070 */
[----:B------:R-:W-:Y:S01]  /*15830*/  @!P4 IMAD.IADD R29, R29, 0x1, -R3 ;  /* 0x000000011d1dc824 */ /* 0x000fe200078e0a03 */
[----:B------:R-:W-:Y:S01]  /*15840*/  ISETP.GT.U32.AND P4, PT, R3, R26, PT ;  /* 0x0000001a0300720c */ /* 0x000fe20003f84070 */
[----:B-1----:R-:W-:Y:S01]  /*15850*/  @P3 IMAD.MOV.U32 R7, RZ, RZ, R21 ;  /* 0x000000ffff073224 */ /* 0x002fe200078e0015 */
[----:B------:R-:W-:Y:S02]  /*15860*/  PRMT R41, RZ, 0x7610, R41 ;  /* 0x00007610ff297816 */ /* 0x000fe40000000029 */
[----:B------:R-:W-:Y:S01]  /*15870*/  PRMT R39, RZ, 0x7610, R39 ;  /* 0x00007610ff277816 */ /* 0x000fe20000000027 */
[----:B------:R-:W-:-:S03]  /*15880*/  IMAD R8, R8, UR9, RZ ;  /* 0x0000000908087c24 */ /* 0x000fc6000f8e02ff */
[----:B------:R0:W4:Y:S05]  /*15890*/  @P3 LDG.E.U8 R41, desc[UR22][R6.64] ;  /* 0x0000001606293981 */ /* 0x00012a000c1e1100 */
[----:B------:R-:W-:Y:S01]  /*158a0*/  @!P4 IMAD.IADD R26, R26, 0x1, -R3 ;  /* 0x000000011a1ac824 */ /* 0x000fe200078e0a03 */
[----:B------:R-:W-:Y:S02]  /*158b0*/  ISETP.GE.AND P4, PT, R25, RZ, PT ;  /* 0x000000ff1900720c */ /* 0x000fe40003f86270 */
[----:B------:R-:W1:Y:S01]  /*158c0*/  S2R R25, SR_TID.X ;  /* 0x0000000000197919 */ /* 0x000e620000002100 */
[----:B0-----:R-:W-:Y:S02]  /*158d0*/  @P2 IMAD.MOV.U32 R6, RZ, RZ, R23 ;  /* 0x000000ffff062224 */ /* 0x001fe400078e0017 */
[----:B------:R-:W-:Y:S01]  /*158e0*/  @P2 IMAD.MOV.U32 R7, RZ, RZ, R22 ;  /* 0x000000ffff072224 */ /* 0x000fe200078e0016 */
[----:B------:R-:W-:-:S02]  /*158f0*/  PLOP3.LUT P3, PT, PT, PT, UP1, 0x80, 0x8 ;  /* 0x000000000008781c */ /* 0x000fc40003f6f018 */
[----:B------:R-:W-:Y:S02]  /*15900*/  ISETP.GE.AND P1, PT, R19, RZ, PT ;  /* 0x000000ff1300720c */ /* 0x000fe40003f26270 */
[----:B------:R0:W4:Y:S01]  /*15910*/  @P2 LDG.E.U8 R39, desc[UR22][R6.64] ;  /* 0x0000001606272981 */ /* 0x000122000c1e1100 */
[----:B------:R-:W-:Y:S02]  /*15920*/  ISETP.LT.AND P2, PT, R9, UR13, P3 ;  /* 0x0000000d09007c0c */ /* 0x000fe40009f41270 */
[----:B0-----:R-:W-:Y:S01]  /*15930*/  IADD3 R7, P3, PT, R8, R2, RZ ;  /* 0x0000000208077210 */ /* 0x001fe20007f7e0ff */
[----:B------:R-:W-:-:S03]  /*15940*/  IMAD.MOV.U32 R6, RZ, RZ, R20 ;  /* 0x000000ffff067224 */ /* 0x000fc600078e0014 */
[----:B------:R-:W-:Y:S01]  /*15950*/  LEA.HI.X.SX32 R8, R8, R0, 0x1, P3 ;  /* 0x0000000008087211 */ /* 0x000fe200018f0eff */
[----:B------:R-:W-:Y:S01]  /*15960*/  STL [R1+0x528], R7 ;  /* 0x0005280701007387 */ /* 0x000fe20000100800 */
[----:B------:R-:W-:Y:S02]  /*15970*/  PRMT R40, RZ, 0x7610, R40 ;  /* 0x00007610ff287816 */ /* 0x000fe40000000028 */
[----:B------:R-:W-:Y:S01]  /*15980*/  @!P1 IMAD.MOV R6, RZ, RZ, -R6 ;  /* 0x000000ffff069224 */ /* 0x000fe200078e0a06 */
[----:B------:R0:W-:Y:S01]  /*15990*/  STL [R1+0x524], R8 ;  /* 0x0005240801007387 */ /* 0x0001e20000100800 */
[----:B------:R-:W-:Y:S01]  /*159a0*/  @P0 IMAD.MOV.U32 R9, RZ, RZ, R8 ;  /* 0x000000ffff090224 */ /* 0x000fe200078e0008 */
[----:B------:R-:W-:Y:S02]  /*159b0*/  PLOP3.LUT P1, PT, PT, PT, UP1, 0x80, 0x8 ;  /* 0x000000000008781c */ /* 0x000fe40003f2f018 */
[----:B-1----:R-:W-:Y:S01]  /*159c0*/  LEA.HI R25, R25, 0x3e, RZ, 0x1a ;  /* 0x0000003e19197811 */ /* 0x002fe200078fd0ff */
[----:B0-----:R-:W-:Y:S01]  /*159d0*/  @P0 IMAD.MOV.U32 R8, RZ, RZ, R7 ;  /* 0x000000ffff080224 */ /* 0x001fe200078e0007 */
[----:B------:R-:W-:-:S02]  /*159e0*/  PRMT R37, RZ, 0x7610, R37 ;  /* 0x00007610ff257816 */ /* 0x000fc40000000025 */
[----:B------:R-:W-:Y:S02]  /*159f0*/  ISETP.LT.AND P1, PT, R25, UR13, P1 ;  /* 0x0000000d19007c0c */ /* 0x000fe40008f21270 */
[----:B------:R2:W4:Y:S01]  /*15a00*/  @P0 LDG.E.U8 R40, desc[UR22][R8.64] ;  /* 0x0000001608280981 */ /* 0x000522000c1e1100 */
[----:B------:R-:W-:Y:S01]  /*15a10*/  ISETP.GE.AND P3, PT, R24, RZ, PT ;  /* 0x000000ff1800720c */ /* 0x000fe20003f66270 */
[----:B------:R-:W-:Y:S01]  /*15a20*/  IMAD.MOV.U32 R7, RZ, RZ, R29 ;  /* 0x000000ffff077224 */ /* 0x000fe200078e001d */
[----:B------:R-:W-:-:S03]  /*15a30*/  PRMT R34, RZ, 0x7610, R34 ;  /* 0x00007610ff227816 */ /* 0x000fc60000000022 */
[----:B------:R-:W-:-:S05]  /*15a40*/  @!P4 IMAD.MOV R7, RZ, RZ, -R7 ;  /* 0x000000ffff07c224 */ /* 0x000fca00078e0a07 */
[----:B------:R-:W-:Y:S01]  /*15a50*/  SEL R10, R38, R7, !P6 ;  /* 0x00000007260a7207 */ /* 0x000fe20007000000 */
[----:B------:R-:W-:-:S04]  /*15a60*/  VIADD R13, R4, 0x15e ;  /* 0x0000015e040d7836 */ /* 0x000fc80000000000 */
[----:B------:R-:W-:Y:S01]  /*15a70*/  IMAD R10, R10, UR9, RZ ;  /* 0x000000090a0a7c24 */ /* 0x000fe2000f8e02ff */
[----:B------:R-:W-:Y:S01]  /*15a80*/  STL [R1+0xa5c], R13 ;  /* 0x000a5c0d01007387 */ /* 0x000fe20000100800 */
[----:B------:R-:W-:Y:S02]  /*15a90*/  PRMT R33, RZ, 0x7610, R33 ;  /* 0x00007610ff217816 */ /* 0x000fe40000000021 */
[----:B------:R-:W-:Y:S02]  /*15aa0*/  IABS R7, R13 ;  /* 0x0000000d00077213 */ /* 0x000fe40000000000 */
[----:B------:R-:W-:Y:S02]  /*15ab0*/  PRMT R36, RZ, 0x7610, R36 ;  /* 0x00007610ff247816 */ /* 0x000fe40000000024 */
[----:B------:R-:W-:Y:S01]  /*15ac0*/  PRMT R35, RZ, 0x7610, R35 ;  /* 0x00007610ff237816 */ /* 0x000fe20000000023 */
[----:B--2---:R-:W-:Y:S02]  /*15ad0*/  @P2 IMAD.MOV.U32 R8, RZ, RZ, R28 ;  /* 0x000000ffff082224 */ /* 0x004fe400078e001c */
[----:B---3--:R-:W-:-:S05]  /*15ae0*/  @P2 IMAD.MOV.U32 R9, RZ, RZ, R27 ;  /* 0x000000ffff092224 */ /* 0x008fca00078e001b */
[----:B------:R0:W2:Y:S02]  /*15af0*/  @P2 LDG.E.U8 R37, desc[UR22][R8.64] ;  /* 0x0000001608252981 */ /* 0x0000a4000c1e1100 */
[----:B0-----:R-:W-:Y:S01]  /*15b00*/  SEL R8, R38, R6, !P6 ;  /* 0x0000000626087207 */ /* 0x001fe20007000000 */
[----:B------:R-:W-:-:S04]  /*15b10*/  IMAD.MOV.U32 R6, RZ, RZ, R26 ;  /* 0x000000ffff067224 */ /* 0x000fc800078e001a */
[----:B------:R-:W-:Y:S02]  /*15b20*/  IMAD R11, R8, UR9, RZ ;  /* 0x00000009080b7c24 */ /* 0x000fe4000f8e02ff */
[----:B------:R-:W-:Y:S02]  /*15b30*/  @P1 IMAD.MOV.U32 R8, RZ, RZ, R31 ;  /* 0x000000ffff081224 */ /* 0x000fe400078e001f */
[----:B----4-:R-:W-:Y:S02]  /*15b40*/  @P1 IMAD.MOV.U32 R9, RZ, RZ, R32 ;  /* 0x000000ffff091224 */ /* 0x010fe400078e0020 */
[----:B------:R-:W-:-:S03]  /*15b50*/  @!P3 IMAD.MOV R6, RZ, RZ, -R6 ;  /* 0x000000ffff06b224 */ /* 0x000fc600078e0a06 */
[----:B------:R0:W3:Y:S01]  /*15b60*/  @P1 LDG.E.U8 R34, desc[UR22][R8.64] ;  /* 0x0000001608221981 */ /* 0x0000e2000c1e1100 */
[----:B------:R-:W-:Y:S02]  /*15b70*/  IADD3 R12, P1, PT, R11, R2, RZ ;  /* 0x000000020b0c7210 */ /* 0x000fe40007f3e0ff */
[----:B------:R-:W-:-:S03]  /*15b80*/  SEL R6, R38, R6, !P6 ;  /* 0x0000000626067207 */ /* 0x000fc60007000000 */
[----:B------:R-:W-:Y:S01]  /*15b90*/  STL [R1+0x548], R12 ;  /* 0x0005480c01007387 */ /* 0x000fe20000100800 */
[----:B0-----:R-:W-:Y:S02]  /*15ba0*/  LEA.HI.X.SX32 R8, R11, R0, 0x1, P1 ;  /* 0x000000000b087211 */ /* 0x001fe400008f0eff */
[----:B------:R-:W-:Y:S01]  /*15bb0*/  IADD3 R14, P1, PT, R10, R2, RZ ;  /* 0x000000020a0e7210 */ /* 0x000fe20007f3e0ff */
[----:B------:R-:W-:Y:S02]  /*15bc0*/  IMAD R11, R6, UR9, RZ ;  /* 0x00000009060b7c24 */ /* 0x000fe4000f8e02ff */
[----:B------:R0:W-:Y:S01]  /*15bd0*/  STL [R1+0x544], R8 ;  /* 0x0005440801007387 */ /* 0x0001e20000100800 */
[----:B------:R-:W-:Y:S01]  /*15be0*/  @P0 IMAD.MOV.U32 R9, RZ, RZ, R8 ;  /* 0x000000ffff090224 */ /* 0x000fe200078e0008 */
[----:B------:R-:W-:Y:S01]  /*15bf0*/  LEA.HI.X.SX32 R10, R10, R0, 0x1, P1 ;  /* 0x000000000a0a7211 */ /* 0x000fe200008f0eff */
[----:B------:R-:W-:-:S04]  /*15c00*/  IMAD.HI.U32 R6, R5, R7, RZ ;  /* 0x0000000705067227 */ /* 0x000fc800078e00ff */
[----:B0-----:R-:W-:Y:S01]  /*15c10*/  @P0 IMAD.MOV.U32 R8, RZ, RZ, R12 ;  /* 0x000000ffff080224 */ /* 0x001fe200078e000c */
[----:B------:R-:W-:-:S04]  /*15c20*/  IADD3 R12, P2, PT, R11, R2, RZ ;  /* 0x000000020b0c7210 */ /* 0x000fc80007f5e0ff */
[----:B------:R0:W4:Y:S01]  /*15c30*/  @P0 LDG.E.U8 R33, desc[UR22][R8.64] ;  /* 0x0000001608210981 */ /* 0x000122000c1e1100 */
[----:B------:R-:W-:Y:S01]  /*15c40*/  LEA.HI.X.SX32 R13, R11, R0, 0x1, P2 ;  /* 0x000000000b0d7211 */ /* 0x000fe200010f0eff */
[----:B------:R-:W-:Y:S02]  /*15c50*/  IMAD.MOV R6, RZ, RZ, -R6 ;  /* 0x000000ffff067224 */ /* 0x000fe400078e0a06 */
[----:B------:R-:W-:Y:S01]  /*15c60*/  STL [R1+0x568], R14 ;  /* 0x0005680e01007387 */ /* 0x000fe20000100800 */
[----:B0-----:R-:W-:Y:S02]  /*15c70*/  @P0 IMAD.MOV.U32 R8, RZ, RZ, R14 ;  /* 0x000000ffff080224 */ /* 0x001fe400078e000e */
[----:B------:R-:W-:Y:S01]  /*15c80*/  @P0 IMAD.MOV.U32 R9, RZ, RZ, R10 ;  /* 0x000000ffff090224 */ /* 0x000fe200078e000a */
[----:B------:R0:W-:Y:S01]  /*15c90*/  STL [R1+0x588], R12 ;  /* 0x0005880c01007387 */ /* 0x0001e20000100800 */
[----:B------:R-:W-:-:S03]  /*15ca0*/  IMAD R7, R3, R6, R7 ;  /* 0x0000000603077224 */ /* 0x000fc600078e0207 */
[----:B------:R1:W2:Y:S01]  /*15cb0*/  @P0 LDG.E.U8 R36, desc[UR22][R8.64] ;  /* 0x0000001608240981 */ /* 0x0002a2000c1e1100 */
[----:B------:R-:W-:-:S03]  /*15cc0*/  LOP3.LUT R11, R82, 0x166, RZ, 0xfc, !PT ;  /* 0x00000166520b7812 */ /* 0x000fc600078efcff */
[----:B------:R0:W-:Y:S01]  /*15cd0*/  STL [R1+0x564], R10 ;  /* 0x0005640a01007387 */ /* 0x0001e20000100800 */
[----:B-1----:R-:W-:Y:S01]  /*15ce0*/  @P0 IMAD.MOV.U32 R8, RZ, RZ, R12 ;  /* 0x000000ffff080224 */ /* 0x002fe200078e000c */
[C---:B0-----:R-:W-:Y:S01]  /*15cf0*/  LOP3.LUT R12, R82.reuse, 0x164, RZ, 0xfc, !PT ;  /* 0x00000164520c7812 */ /* 0x041fe200078efcff */
[----:B------:R-:W-:Y:S01]  /*15d00*/  @P0 IMAD.MOV.U32 R9, RZ, RZ, R13 ;  /* 0x000000ffff090224 */ /* 0x000fe200078e000d */
[----:B------:R-:W-:Y:S01]  /*15d10*/  STL [R1+0x584], R13 ;  /* 0x0005840d01007387 */ /* 0x000fe20000100800 */
[----:B------:R-:W-:Y:S02]  /*15d20*/  LOP3.LUT R10, R82, 0x16c, RZ, 0xfc, !PT ;  /* 0x0000016c520a7812 */ /* 0x000fe400078efcff */
[----:B------:R-:W-:Y:S01]  /*15d30*/  IABS R6, R12 ;  /* 0x0000000c00067213 */ /* 0x000fe20000000000 */
[----:B------:R0:W2:Y:S04]  /*15d40*/  @P0 LDG.E.U8 R35, desc[UR22][R8.64] ;  /* 0x0000001608230981 */ /* 0x0000a8000c1e1100 */
[----:B------:R1:W-:Y:S04]  /*15d50*/  STL [R1+0xaa0], R12 ;  /* 0x000aa00c01007387 */ /* 0x0003e80000100800 */
[----:B------:R-:W-:Y:S01]  /*15d60*/  STL [R1+0xe34], R7 ;  /* 0x000e340701007387 */ /* 0x000fe20000100800 */
[----:B0-----:R-:W-:-:S03]  /*15d70*/  IABS R9, R11 ;  /* 0x0000000b00097213 */ /* 0x001fc60000000000 */
[----:B------:R0:W-:Y:S01]  /*15d80*/  STL [R1+0xaa4], R11 ;  /* 0x000aa40b01007387 */ /* 0x0001e20000100800 */
[----:B------:R-:W-:-:S03]  /*15d90*/  IABS R8, R10 ;  /* 0x0000000a00087213 */ /* 0x000fc60000000000 */
[----:B------:R0:W-:Y:S02]  /*15da0*/  STL [R1+0xab0], R10 ;  /* 0x000ab00a01007387 */ /* 0x0001e40000100800 */
[----:B-1----:R-:W-:-:S04]  /*15db0*/  IMAD.HI.U32 R12, R5, R8, RZ ;  /* 0x00000008050c7227 */ /* 0x002fc800078e00ff */
[----:B0-----:R-:W-:-:S04]  /*15dc0*/  IMAD.HI.U32 R11, R5, R9, RZ ;  /* 0x00000009050b7227 */ /* 0x001fc800078e00ff */
[----:B------:R-:W-:-:S04]  /*15dd0*/  IMAD.HI.U32 R10, R5, R6, RZ ;  /* 0x00000006050a7227 */ /* 0x000fc800078e00ff */
[----:B------:R-:W-:Y:S02]  /*15de0*/  IMAD.MOV R10, RZ, RZ, -R10 ;  /* 0x000000ffff0a7224 */ /* 0x000fe400078e0a0a */
[----:B------:R-:W-:Y:S02]  /*15df0*/  IMAD.MOV R11, RZ, RZ, -R11 ;  /* 0x000000ffff0b7224 */ /* 0x000fe400078e0a0b */
[----:B------:R-:W-:Y:S02]  /*15e00*/  IMAD.MOV R12, RZ, RZ, -R12 ;  /* 0x000000ffff0c7224 */ /* 0x000fe400078e0a0c */
[C---:B------:R-:W-:Y:S02]  /*15e10*/  IMAD R6, R3.reuse, R10, R6 ;  /* 0x0000000a03067224 */ /* 0x040fe400078e0206 */
[----:B------:R-:W-:Y:S02]  /*15e20*/  IMAD R9, R3, R11, R9 ;  /* 0x0000000b03097224 */ /* 0x000fe400078e0209 */
[----:B------:R-:W-:-:S02]  /*15e30*/  VIADD R14, R4, 0x16e ;  /* 0x0000016e040e7836 */ /* 0x000fc40000000000 */
[----:B------:R-:W-:Y:S01]  /*15e40*/  IMAD R8, R3, R12, R8 ;  /* 0x0000000c03087224 */ /* 0x000fe200078e0208 */
[----:B------:R-:W-:Y:S01]  /*15e50*/  STL [R1+0xe38], R6 ;  /* 0x000e380601007387 */ /* 0x000fe20000100800 */
[C---:B------:R-:W-:Y:S02]  /*15e60*/  LOP3.LUT R13, R82.reuse, 0x174, RZ, 0xfc, !PT ;  /* 0x00000174520d7812 */ /* 0x040fe400078efcff */
[----:B------:R-:W-:Y:S01]  /*15e70*/  LOP3.LUT R7, R82, 0x176, RZ, 0xfc, !PT ;  /* 0x0000017652077812 */ /* 0x000fe200078efcff */
[----:B------:R-:W-:Y:S01]  /*15e80*/  STL [R1+0xe4c], R6 ;  /* 0x000e4c0601007387 */ /* 0x000fe20000100800 */
[----:B------:R-:W-:-:S03]  /*15e90*/  IABS R11, R14 ;  /* 0x0000000e000b7213 */ /* 0x000fc60000000000 */
[----:B------:R-:W-:Y:S01]  /*15ea0*/  STL [R1+0xe30], R9 ;  /* 0x000e300901007387 */ /* 0x000fe20000100800 */
[----:B------:R-:W-:-:S03]  /*15eb0*/  IABS R10, R13 ;  /* 0x0000000d000a7213 */ /* 0x000fc60000000000 */
[----:B------:R0:W-:Y:S01]  /*15ec0*/  STL [R1+0xe3c], R8 ;  /* 0x000e3c0801007387 */ /* 0x0001e20000100800 */
[----:B------:R-:W-:-:S03]  /*15ed0*/  IMAD.HI.U32 R12, R5, R11, RZ ;  /* 0x0000000b050c7227 */ /* 0x000fc600078e00ff */
[----:B------:R-:W-:Y:S04]  /*15ee0*/  STL [R1+0xa58], R14 ;  /* 0x000a580e01007387 */ /* 0x000fe80000100800 */
[----:B------:R1:W-:Y:S01]  /*15ef0*/  STL [R1+0xaa8], R13 ;  /* 0x000aa80d01007387 */ /* 0x0003e20000100800 */
[----:B------:R-:W-:Y:S01]  /*15f00*/  IMAD.MOV R12, RZ, RZ, -R12 ;  /* 0x000000ffff0c7224 */ /* 0x000fe200078e0a0c */
[C---:B0-----:R-:W-:Y:S02]  /*15f10*/  LOP3.LUT R8, R82.reuse, 0x17c, RZ, 0xfc, !PT ;  /* 0x0000017c52087812 */ /* 0x041fe400078efcff */
[----:B-1----:R-:W-:Y:S01]  /*15f20*/  IABS R13, R7 ;  /* 0x00000007000d7213 */ /* 0x002fe20000000000 */
[C---:B------:R-:W-:Y:S01]  /*15f30*/  IMAD.HI.U32 R14, R5.reuse, R10, RZ ;  /* 0x0000000a050e7227 */ /* 0x040fe200078e00ff */
[----:B------:R0:W-:Y:S03]  /*15f40*/  STL [R1+0xaac], R7 ;  /* 0x000aac0701007387 */ /* 0x0001e60000100800 */
[----:B------:R-:W-:Y:S01]  /*15f50*/  IMAD.HI.U32 R15, R5, R13, RZ ;  /* 0x0000000d050f7227 */ /* 0x000fe200078e00ff */
[----:B------:R-:W-:-:S03]  /*15f60*/  LOP3.LUT R6, R82, 0x184, RZ, 0xfc, !PT ;  /* 0x0000018452067812 */ /* 0x000fc600078efcff */
[----:B------:R-:W-:Y:S02]  /*15f70*/  IMAD.MOV R14, RZ, RZ, -R14 ;  /* 0x000000ffff0e7224 */ /* 0x000fe400078e0a0e */
[----:B------:R-:W-:Y:S02]  /*15f80*/  IMAD.MOV R15, RZ, RZ, -R15 ;  /* 0x000000ffff0f7224 */ /* 0x000fe400078e0a0f */
[----:B0-----:R-:W-:Y:S02]  /*15f90*/  VIADD R7, R4, 0x17e ;  /* 0x0000017e04077836 */ /* 0x001fe40000000000 */
[C---:B------:R-:W-:Y:S01]  /*15fa0*/  IMAD R11, R3.reuse, R12, R11 ;  /* 0x0000000c030b7224 */ /* 0x040fe200078e020b */
[----:B------:R-:W-:Y:S01]  /*15fb0*/  IABS R12, R8 ;  /* 0x00000008000c7213 */ /* 0x000fe20000000000 */
[C---:B------:R-:W-:Y:S01]  /*15fc0*/  IMAD R10, R3.reuse, R14, R10 ;  /* 0x0000000e030a7224 */ /* 0x040fe200078e020a */
[----:B------:R-:W-:Y:S01]  /*15fd0*/  IABS R16, R7 ;  /* 0x0000000700107213 */ /* 0x000fe20000000000 */
[----:B------:R-:W-:Y:S01]  /*15fe0*/  IMAD R13, R3, R15, R13 ;  /* 0x0000000f030d7224 */ /* 0x000fe200078e020d */
[----:B------:R-:W-:Y:S01]  /*15ff0*/  IABS R15, R6 ;  /* 0x00000006000f7213 */ /* 0x000fe20000000000 */
[C---:B------:R-:W-:Y:S01]  /*16000*/  IMAD.HI.U32 R14, R5.reuse, R12, RZ ;  /* 0x0000000c050e7227 */ /* 0x040fe200078e00ff */
[----:B------:R-:W-:Y:S03]  /*16010*/  STL [R1+0xe40], R11 ;  /* 0x000e400b01007387 */ /* 0x000fe60000100800 */
[C---:B------:R-:W-:Y:S01]  /*16020*/  IMAD.HI.U32 R17, R5.reuse, R16, RZ ;  /* 0x0000001005117227 */ /* 0x040fe200078e00ff */
[----:B------:R-:W-:Y:S03]  /*16030*/  STL [R1+0xe5c], R11 ;  /* 0x000e5c0b01007387 */ /* 0x000fe60000100800 */
[----:B------:R-:W-:Y:S01]  /*16040*/  IMAD.HI.U32 R18, R5, R15, RZ ;  /* 0x0000000f05127227 */ /* 0x000fe200078e00ff */
[----:B------:R-:W-:Y:S03]  /*16050*/  STL [R1+0xe24], R10 ;  /* 0x000e240a01007387 */ /* 0x000fe60000100800 */
[----:B------:R-:W-:Y:S01]  /*16060*/  IMAD.MOV R14, RZ, RZ, -R14 ;  /* 0x000000ffff0e7224 */ /* 0x000fe200078e0a0e */
[----:B------:R-:W-:Y:S01]  /*16070*/  STL [R1+0xe28], R13 ;  /* 0x000e280d01007387 */ /* 0x000fe20000100800 */
[----:B------:R-:W-:-:S03]  /*16080*/  IMAD.MOV R17, RZ, RZ, -R17 ;  /* 0x000000ffff117224 */ /* 0x000fc600078e0a11 */
[----:B------:R0:W-:Y:S01]  /*16090*/  STL [R1+0xa9c], R8 ;  /* 0x000a9c0801007387 */ /* 0x0001e20000100800 */
[----:B------:R-:W-:-:S03]  /*160a0*/  IMAD.MOV R18, RZ, RZ, -R18 ;  /* 0x000000ffff127224 */ /* 0x000fc600078e0a12 */
[----:B------:R-:W-:Y:S01]  /*160b0*/  STL [R1+0xa54], R7 ;  /* 0x000a540701007387 */ /* 0x000fe20000100800 */
[----:B------:R-:W-:-:S03]  /*160c0*/  IMAD R12, R3, R14, R12 ;  /* 0x0000000e030c7224 */ /* 0x000fc600078e020c */
[----:B------:R1:W-:Y:S01]  /*160d0*/  STL [R1+0xa98], R6 ;  /* 0x000a980601007387 */ /* 0x0003e20000100800 */
[----:B0-----:R-:W-:Y:S01]  /*160e0*/  LOP3.LUT R8, R82, 0x186, RZ, 0xfc, !PT ;  /* 0x0000018652087812 */ /* 0x001fe200078efcff */
[C---:B------:R-:W-:Y:S02]  /*160f0*/  IMAD R16, R3.reuse, R17, R16 ;  /* 0x0000001103107224 */ /* 0x040fe400078e0210 */
[----:B------:R-:W-:Y:S01]  /*16100*/  STL [R1+0xe2c], R12 ;  /* 0x000e2c0c01007387 */ /* 0x000fe20000100800 */
[----:B------:R-:W-:Y:S02]  /*16110*/  IMAD R15, R3, R18, R15 ;  /* 0x00000012030f7224 */ /* 0x000fe400078e020f */
[----:B-1----:R-:W-:Y:S01]  /*16120*/  VIADD R6, R4, 0x18e ;  /* 0x0000018e04067836 */ /* 0x002fe20000000000 */
[----:B------:R-:W-:Y:S01]  /*16130*/  IABS R14, R8 ;  /* 0x00000008000e7213 */ /* 0x000fe20000000000 */
[----:B------:R-:W-:Y:S01]  /*16140*/  STL [R1+0xe44], R12 ;  /* 0x000e440c01007387 */ /* 0x000fe20000100800 */
[----:B------:R-:W-:-:S02]  /*16150*/  LOP3.LUT R7, R82, 0x18c, RZ, 0xfc, !PT ;  /* 0x0000018c52077812 */ /* 0x000fc400078efcff */
[----:B------:R-:W-:Y:S01]  /*16160*/  IABS R17, R6 ;  /* 0x0000000600117213 */ /* 0x000fe20000000000 */
[----:B------:R-:W-:Y:S01]  /*16170*/  STL [R1+0xe50], R12 ;  /* 0x000e500c01007387 */ /* 0x000fe20000100800 */
[----:B------:R-:W-:-:S03]  /*16180*/  IMAD.HI.U32 R19, R5, R14, RZ ;  /* 0x0000000e05137227 */ /* 0x000fc600078e00ff */
[----:B------:R-:W-:Y:S01]  /*16190*/  STL [R1+0xe18], R16 ;  /* 0x000e181001007387 */ /* 0x000fe20000100800 */
[----:B------:R-:W-:Y:S01]  /*161a0*/  IMAD.HI.U32 R21, R5, R17, RZ ;  /* 0x0000001105157227 */ /* 0x000fe200078e00ff */
[----:B------:R-:W-:Y:S02]  /*161b0*/  IABS R18, R7 ;  /* 0x0000000700127213 */ /* 0x000fe40000000000 */
[----:B------:R-:W-:Y:S04]  /*161c0*/  STL [R1+0xe1c], R15 ;  /* 0x000e1c0f01007387 */ /* 0x000fe80000100800 */
[----:B------:R-:W-:Y:S01]  /*161d0*/  STL [R1+0xe48], R15 ;  /* 0x000e480f01007387 */ /* 0x000fe20000100800 */
[----:B------:R-:W-:-:S03]  /*161e0*/  IMAD.MOV R19, RZ, RZ, -R19 ;  /* 0x000000ffff137224 */ /* 0x000fc600078e0a13 */
[----:B------:R-:W-:Y:S01]  /*161f0*/  STL [R1+0xe54], R15 ;  /* 0x000e540f01007387 */ /* 0x000fe20000100800 */
[----:B------:R-:W-:-:S03]  /*16200*/  IMAD.MOV R21, RZ, RZ, -R21 ;  /* 0x000000ffff157224 */ /* 0x000fc600078e0a15 */
[----:B------:R0:W-:Y:S01]  /*16210*/  STL [R1+0xa94], R8 ;  /* 0x000a940801007387 */ /* 0x0001e20000100800 */
[----:B------:R-:W-:-:S03]  /*16220*/  IMAD.HI.U32 R20, R5, R18, RZ ;  /* 0x0000001205147227 */ /* 0x000fc600078e00ff */
[----:B------:R-:W-:Y:S04]  /*16230*/  STL [R1+0xa90], R7 ;  /* 0x000a900701007387 */ /* 0x000fe80000100800 */
[----:B------:R1:W-:Y:S01]  /*16240*/  STL [R1+0xa50], R6 ;  /* 0x000a500601007387 */ /* 0x0003e20000100800 */
[C---:B0-----:R-:W-:Y:S01]  /*16250*/  LOP3.LUT R8, R82.reuse, 0x194, RZ, 0xfc, !PT ;  /* 0x0000019452087812 */ /* 0x041fe200078efcff */
[C---:B------:R-:W-:Y:S02]  /*16260*/  IMAD R14, R3.reuse, R19, R14 ;  /* 0x00000013030e7224 */ /* 0x040fe400078e020e */
[----:B------:R-:W-:Y:S01]  /*16270*/  IMAD R17, R3, R21, R17 ;  /* 0x0000001503117224 */ /* 0x000fe200078e0211 */
[----:B-1----:R-:W-:Y:S01]  /*16280*/  LOP3.LUT R6, R82, 0x19c, RZ, 0xfc, !PT ;  /* 0x0000019c52067812 */ /* 0x002fe200078efcff */
[----:B------:R-:W-:Y:S01]  /*16290*/  IMAD.MOV R20, RZ, RZ, -R20 ;  /* 0x000000ffff147224 */ /* 0x000fe200078e0a14 */
[----:B------:R-:W-:-:S02]  /*162a0*/  IABS R19, R8 ;  /* 0x0000000800137213 */ /* 0x000fc40000000000 */
[----:B------:R-:W-:Y:S02]  /*162b0*/  IABS R21, R6 ;  /* 0x0000000600157213 */ /* 0x000fe40000000000 */
[----:B------:R-:W-:Y:S01]  /*162c0*/  LOP3.LUT R7, R82, 0x196, RZ, 0xfc, !PT ;  /* 0x0000019652077812 */ /* 0x000fe200078efcff */
[----:B------:R-:W-:Y:S01]  /*162d0*/  STL [R1+0xe20], R14 ;  /* 0x000e200e01007387 */ /* 0x000fe20000100800 */
[----:B------:R-:W-:Y:S02]  /*162e0*/  IMAD R18, R3, R20, R18 ;  /* 0x0000001403127224 */ /* 0x000fe400078e0212 */
[C---:B------:R-:W-:Y:S01]  /*162f0*/  IMAD.HI.U32 R24, R5.reuse, R21, RZ ;  /* 0x0000001505187227 */ /* 0x040fe200078e00ff */
[----:B------:R-:W-:Y:S01]  /*16300*/  STL [R1+0xe58], R14 ;  /* 0x000e580e01007387 */ /* 0x000fe20000100800 */
[----:B------:R-:W-:Y:S02]  /*16310*/  IABS R20, R7 ;  /* 0x0000000700147213 */ /* 0x000fe40000000000 */
[----:B------:R-:W-:Y:S01]  /*16320*/  IMAD.HI.U32 R22, R5, R19, RZ ;  /* 0x0000001305167227 */ /* 0x000fe200078e00ff */
[----:B------:R-:W-:Y:S04]  /*16330*/  STL [R1+0xe14], R17 ;  /* 0x000e141101007387 */ /* 0x000fe80000100800 */
[----:B------:R-:W-:Y:S01]  /*16340*/  STL [R1+0xa8c], R8 ;  /* 0x000a8c0801007387 */ /* 0x000fe20000100800 */
[----:B------:R-:W-:-:S03]  /*16350*/  IMAD.MOV R24, RZ, RZ, -R24 ;  /* 0x000000ffff187224 */ /* 0x000fc600078e0a18 */
[----:B------:R0:W-:Y:S01]  /*16360*/  STL [R1+0xa88], R7 ;  /* 0x000a880701007387 */ /* 0x0001e20000100800 */
[----:B------:R-:W-:-:S03]  /*16370*/  IMAD.MOV R22, RZ, RZ, -R22 ;  /* 0x000000ffff167224 */ /* 0x000fc600078e0a16 */
[----:B------:R1:W-:Y:S01]  /*16380*/  STL [R1+0xa84], R6 ;  /* 0x000a840601007387 */ /* 0x0003e20000100800 */
[----:B------:R-:W-:Y:S01]  /*16390*/  IMAD.HI.U32 R23, R5, R20, RZ ;  /* 0x0000001405177227 */ /* 0x000fe200078e00ff */
[----:B0-----:R-:W-:-:S03]  /*163a0*/  LOP3.LUT R7, R82, 0x1a4, RZ, 0xfc, !PT ;  /* 0x000001a452077812 */ /* 0x001fc600078efcff */
[C---:B------:R-:W-:Y:S01]  /*163b0*/  IMAD R21, R3.reuse, R24, R21 ;  /* 0x0000001803157224 */ /* 0x040fe200078e0215 */
[----:B-1----:R-:W-:Y:S01]  /*163c0*/  LOP3.LUT R6, R82, 0x1a6, RZ, 0xfc, !PT ;  /* 0x000001a652067812 */ /* 0x002fe200078efcff */
[C---:B------:R-:W-:Y:S01]  /*163d0*/  IMAD R19, R3.reuse, R22, R19 ;  /* 0x0000001603137224 */ /* 0x040fe200078e0213 */
[----:B------:R-:W-:Y:S01]  /*163e0*/  IABS R22, R7 ;  /* 0x0000000700167213 */ /* 0x000fe20000000000 */
[----:B------:R-:W-:Y:S01]  /*163f0*/  IMAD.MOV R23, RZ, RZ, -R23 ;  /* 0x000000ffff177224 */ /* 0x000fe200078e0a17 */
[----:B------:R-:W-:Y:S01]  /*16400*/  IABS R24, R6 ;  /* 0x0000000600187213 */ /* 0x000fe20000000000 */
[----:B------:R-:W-:Y:S02]  /*16410*/  VIADD R8, R4, 0x19e ;  /* 0x0000019e04087836 */ /* 0x000fe40000000000 */
[----:B------:R-:W-:Y:S02]  /*16420*/  IMAD R20, R3, R23, R20 ;  /* 0x0000001703147224 */ /* 0x000fe400078e0214 */
[C---:B------:R-:W-:Y:S01]  /*16430*/  IMAD.HI.U32 R27, R5.reuse, R24, RZ ;  /* 0x00000018051b7227 */ /* 0x040fe200078e00ff */
[----:B------:R-:W-:Y:S01]  /*16440*/  IABS R23, R8 ;  /* 0x0000000800177213 */ /* 0x000fe20000000000 */
[----:B------:R0:W-:Y:S02]  /*16450*/  STL [R1+0xa4c], R8 ;  /* 0x000a4c0801007387 */ /* 0x0001e40000100800 */
[----:B------:R-:W-:-:S02]  /*16460*/  IMAD.HI.U32 R26, R5, R22, RZ ;  /* 0x00000016051a7227 */ /* 0x000fc400078e00ff */
[----:B------:R-:W-:Y:S02]  /*16470*/  STL [R1+0xa80], R7 ;  /* 0x000a800701007387 */ /* 0x000fe40000100800 */
[----:B------:R-:W-:Y:S02]  /*16480*/  IMAD.MOV R27, RZ, RZ, -R27 ;  /* 0x000000ffff1b7224 */ /* 0x000fe400078e0a1b */
[----:B------:R1:W-:Y:S01]  /*16490*/  STL [R1+0xa7c], R6 ;  /* 0x000a7c0601007387 */ /* 0x0003e20000100800 */
[----:B------:R-:W-:Y:S02]  /*164a0*/  IMAD.MOV R26, RZ, RZ, -R26 ;  /* 0x000000ffff1a7224 */ /* 0x000fe400078e0a1a */
[----:B------:R-:W-:Y:S01]  /*164b0*/  IMAD.HI.U32 R25, R5, R23, RZ ;  /* 0x0000001705197227 */ /* 0x000fe200078e00ff */
[----:B0-----:R-:W-:-:S03]  /*164c0*/  LOP3.LUT R8, R82, 0x1ac, RZ, 0xfc, !PT ;  /* 0x000001ac52087812 */ /* 0x001fc600078efcff */
[C---:B------:R-:W-:Y:S01]  /*164d0*/  IMAD R24, R3.reuse, R27, R24 ;  /* 0x0000001b03187224 */ /* 0x040fe200078e0218 */
[----:B-1----:R-:W-:Y:S01]  /*164e0*/  LOP3.LUT R6, R82, 0x1b4, RZ, 0xfc, !PT ;  /* 0x000001b452067812 */ /* 0x002fe200078efcff */
[C---:B------:R-:W-:Y:S02]  /*164f0*/  IMAD R22, R3.reuse, R26, R22 ;  /* 0x0000001a03167224 */ /* 0x040fe400078e0216 */
[----:B------:R-:W-:Y:S01]  /*16500*/  IMAD.MOV R25, RZ, RZ, -R25 ;  /* 0x000000ffff197224 */ /* 0x000fe200078e0a19 */
[----:B------:R-:W-:Y:S01]  /*16510*/  IABS R27, R6 ;  /* 0x00000006001b7213 */ /* 0x000fe20000000000 */
[----:B------:R-:W-:Y:S01]  /*16520*/  VIADD R7, R4, 0x1ae ;  /* 0x000001ae04077836 */ /* 0x000fe20000000000 */
[----:B------:R-:W-:Y:S01]  /*16530*/  STL [R1+0xe10], R22 ;  /* 0x000e101601007387 */ /* 0x000fe20000100800 */
[----:B------:R-:W-:Y:S01]  /*16540*/  IMAD R23, R3, R25, R23 ;  /* 0x0000001903177224 */ /* 0x000fe200078e0217 */
[----:B------:R-:W-:Y:S01]  /*16550*/  IABS R25, R8 ;  /* 0x0000000800197213 */ /* 0x000fe20000000000 */
[----:B------:R-:W-:Y:S01]  /*16560*/  IMAD.HI.U32 R30, R5, R27, RZ ;  /* 0x0000001b051e7227 */ /* 0x000fe200078e00ff */
[----:B------:R0:W-:Y:S01]  /*16570*/  STL [R1+0xa78], R8 ;  /* 0x000a780801007387 */ /* 0x0001e20000100800 */
[----:B------:R-:W-:-:S03]  /*16580*/  IABS R26, R7 ;  /* 0x00000007001a7213 */ /* 0x000fc60000000000 */
[----:B------:R1:W-:Y:S01]  /*16590*/  STL [R1+0xa48], R7 ;  /* 0x000a480701007387 */ /* 0x0003e20000100800 */
[----:B------:R-:W-:-:S03]  /*165a0*/  IMAD.MOV R30, RZ, RZ, -R30 ;  /* 0x000000ffff1e7224 */ /* 0x000fc600078e0a1e */
[----:B------:R3:W-:Y:S01]  /*165b0*/  STL [R1+0xa74], R6 ;  /* 0x000a740601007387 */ /* 0x0007e20000100800 */
[C---:B0-----:R-:W-:Y:S02]  /*165c0*/  LOP3.LUT R8, R82.reuse, 0x1b6, RZ, 0xfc, !PT ;  /* 0x000001b652087812 */ /* 0x041fe400078efcff */
[----:B-1----:R-:W-:Y:S01]  /*165d0*/  LOP3.LUT R7, R82, 0x1bc, RZ, 0xfc, !PT ;  /* 0x000001bc52077812 */ /* 0x002fe200078efcff */
[----:B------:R0:W-:Y:S01]  /*165e0*/  STL [R1+0xe0c], R4 ;  /* 0x000e0c0401007387 */ /* 0x0001e20000100800 */
[----:B---3--:R-:W-:-:S03]  /*165f0*/  VIADD R6, R4, 0x1be ;  /* 0x000001be04067836 */ /* 0x008fc60000000000 */
[----:B------:R-:W-:Y:S01]  /*16600*/  STL [R1+0xa6c], R8 ;  /* 0x000a6c0801007387 */ /* 0x000fe20000100800 */
[----:B------:R-:W-:-:S03]  /*16610*/  IMAD R27, R3, R30, R27 ;  /* 0x0000001e031b7224 */ /* 0x000fc600078e021b */
[----:B------:R-:W-:Y:S01]  /*16620*/  STL [R1+0xa68], R7 ;  /* 0x000a680701007387 */ /* 0x000fe20000100800 */
[----:B------:R-:W-:-:S03]  /*16630*/  IABS R30, R6 ;  /* 0x00000006001e7213 */ /* 0x000fc60000000000 */
[----:B------:R1:W-:Y:S01]  /*16640*/  STL [R1+0xa44], R6 ;  /* 0x000a440601007387 */ /* 0x0003e20000100800 */
[C---:B0-----:R-:W-:Y:S02]  /*16650*/  LOP3.LUT R4, R82.reuse, 0x1c6, RZ, 0xfc, !PT ;  /* 0x000001c652047812 */ /* 0x041fe400078efcff */
[----:B------:R-:W-:Y:S02]  /*16660*/  IABS R31, R7 ;  /* 0x00000007001f7213 */ /* 0x000fe40000000000 */
[----:B-1----:R-:W-:-:S05]  /*16670*/  LOP3.LUT R6, R82, 0x1c4, RZ, 0xfc, !PT ;  /* 0x000001c452067812 */ /* 0x002fca00078efcff */
[----:B------:R0:W-:Y:S04]  /*16680*/  STL [R1+0xa64], R6 ;  /* 0x000a640601007387 */ /* 0x0001e80000100800 */
[----:B------:R-:W-:Y:S04]  /*16690*/  STL [R1+0xa60], R4 ;  /* 0x000a600401007387 */ /* 0x000fe80000100800 */
[----:B------:R-:W3:Y:S04]  /*166a0*/  LDL.LU R17, [R1+0xa40] ;  /* 0x000a400001117983 */ /* 0x000ee80000300800 */
[----:B------:R-:W4:Y:S04]  /*166b0*/  LDL.LU R7, [R1+0xa3c] ;  /* 0x000a3c0001077983 */ /* 0x000f280000300800 */
[----:B------:R-:W4:Y:S04]  /*166c0*/  LDL.LU R93, [R1+0xa38] ;  /* 0x000a3800015d7983 */ /* 0x000f280000300800 */
[----:B------:R-:W4:Y:S04]  /*166d0*/  LDL.LU R83, [R1+0xa34] ;  /* 0x000a340001537983 */ /* 0x000f280000300800 */
[----:B------:R-:W4:Y:S04]  /*166e0*/  LDL.LU R84, [R1+0xa30] ;  /* 0x000a300001547983 */ /* 0x000f280000300800 */
[----:B------:R-:W4:Y:S04]  /*166f0*/  LDL.LU R78, [R1+0xa2c] ;  /* 0x000a2c00014e7983 */ /* 0x000f280000300800 */
[----:B------:R-:W4:Y:S01]  /*16700*/  LDL.LU R85, [R1+0xa28] ;  /* 0x000a280001557983 */ /* 0x000f220000300800 */
[----:B------:R-:W1:Y:S01]  /*16710*/  S2R R92, SR_TID.X ;  /* 0x00000000005c7919 */ /* 0x000e620000002100 */
[----:B------:R-:W-:-:S04]  /*16720*/  @!UP2 UIADD3 UR4, UPT, UPT, -UR6, 0x100000, URZ ;  /* 0x001000000604a890 */ /* 0x000fc8000fffe1ff */
[----:B------:R-:W-:Y:S02]  /*16730*/  @!UP2 USHF.L.U32 UR5, UR4, 0xb, URZ ;  /* 0x0000000b0405a899 */ /* 0x000fe400080006ff */
[----:B------:R-:W-:Y:S01]  /*16740*/  @!UP2 USHF.L.U32 UR4, UR4, 0x1, URZ ;  /* 0x000000010404a899 */ /* 0x000fe200080006ff */
[----:B------:R-:W-:Y:S01]  /*16750*/  VOTEU.ALL UP1, P5 ;  /* 0x0000000000ff7886 */ /* 0x000fe20002820000 */
[C---:B------:R-:W-:Y:S01]  /*16760*/  IMAD.HI.U32 R28, R5.reuse, R25, RZ ;  /* 0x00000019051c7227 */ /* 0x040fe200078e00ff */
[----:B------:R-:W4:Y:S01]  /*16770*/  LDL.LU R87, [R1+0xa24] ;  /* 0x000a240001577983 */ /* 0x000f220000300800 */
[----:B------:R-:W-:Y:S01]  /*16780*/  PRMT R11, RZ, 0x7610, R11 ;  /* 0x00007610ff0b7816 */ /* 0x000fe2000000000b */
[----:B------:R-:W0:Y:S01]  /*16790*/  LDCU UR6, c[0x0][0x3b0] ;  /* 0x00007600ff0677ac */ /* 0x000e220008000800 */
[----:B------:R-:W-:Y:S01]  /*167a0*/  IMAD.MOV R28, RZ, RZ, -R28 ;  /* 0x000000ffff1c7224 */ /* 0x000fe200078e0a1c */
[----:B------:R-:W4:Y:S01]  /*167b0*/  LDL.LU R16, [R1+0x85c] ;  /* 0x00085c0001107983 */ /* 0x000f220000300800 */
[----:B------:R-:W-:-:S03]  /*167c0*/  IMAD.HI.U32 R29, R5, R26, RZ ;  /* 0x0000001a051d7227 */ /* 0x000fc600078e00ff */
[----:B------:R-:W4:Y:S01]  /*167d0*/  LDL.LU R12, [R1+0x848] ;  /* 0x00084800010c7983 */ /* 0x000f220000300800 */
[----:B------:R0:W2:Y:S01]  /*167e0*/  @!UP1 SYNCS.EXCH.64 URZ, [UR11+0x12008], UR4 ;  /* 0x012008040bff95b2 */ /* 0x0000a20008000100 */
[C---:B------:R-:W-:Y:S01]  /*167f0*/  IMAD R25, R3.reuse, R28, R25 ;  /* 0x0000001c03197224 */ /* 0x040fe200078e0219 */
[----:B------:R-:W-:Y:S01]  /*16800*/  IABS R28, R8 ;  /* 0x00000008001c7213 */ /* 0x000fe20000000000 */
[----:B------:R-:W-:Y:S01]  /*16810*/  IMAD.MOV R29, RZ, RZ, -R29 ;  /* 0x000000ffff1d7224 */ /* 0x000fe200078e0a1d */
[----:B------:R-:W4:Y:S01]  /*16820*/  LDL.LU R10, [R1+0x844] ;  /* 0x00084400010a7983 */ /* 0x000f220000300800 */
[----:B-1----:R-:W-:Y:S02]  /*16830*/  LOP3.LUT R15, R92, 0x7f, RZ, 0xc0, !PT ;  /* 0x0000007f5c0f7812 */ /* 0x002fe400078ec0ff */
[----:B------:R-:W-:Y:S01]  /*16840*/  IMAD R26, R3, R29, R26 ;  /* 0x0000001d031a7224 */ /* 0x000fe200078e021a */
[----:B------:R-:W4:Y:S01]  /*16850*/  LDL.LU R8, [R1+0x830] ;  /* 0x0008300001087983 */ /* 0x000f220000300800 */
[----:B------:R-:W-:Y:S01]  /*16860*/  PRMT R13, RZ, 0x7610, R13 ;  /* 0x00007610ff0d7816 */ /* 0x000fe2000000000d */
[----:B------:R-:W-:Y:S01]  /*16870*/  IMAD.HI.U32 R32, R5, R31, RZ ;  /* 0x0000001f05207227 */ /* 0x000fe200078e00ff */
[----:B0-----:R-:W0:Y:S01]  /*16880*/  LDCU UR4, c[0x0][0x3b0] ;  /* 0x00007600ff0477ac */ /* 0x001e220008000800 */
[----:B------:R-:W-:Y:S01]  /*16890*/  STS.U8 [R15+UR11+0x10000], R75 ;  /* 0x0100004b0f007988 */ /* 0x000fe2000800000b */
[----:B------:R-:W-:Y:S01]  /*168a0*/  LOP3.LUT R86, R15, 0x10, RZ, 0x3c, !PT ;  /* 0x000000100f567812 */ /* 0x000fe200078e3cff */
[C---:B------:R-:W-:Y:S01]  /*168b0*/  IMAD.HI.U32 R80, R5.reuse, R30, RZ ;  /* 0x0000001e05507227 */ /* 0x040fe200078e00ff */
[----:B------:R-:W1:Y:S01]  /*168c0*/  LDCU UR5, c[0x0][0x3b0] ;  /* 0x00007600ff0577ac */ /* 0x000e620008000800 */
[----:B------:R-:W-:Y:S04]  /*168d0*/  STS.U8 [R15+UR11+0x10200], R74 ;  /* 0x0102004a0f007988 */ /* 0x000fe8000800000b */
[----:B------:R-:W-:Y:S04]  /*168e0*/  STS.U8 [R15+UR11+0x10400], R73 ;  /* 0x010400490f007988 */ /* 0x000fe8000800000b */
[----:B------:R-:W-:Y:S04]  /*168f0*/  STS.U8 [R15+UR11+0x10600], R72 ;  /* 0x010600480f007988 */ /* 0x000fe8000800000b */
[----:B------:R-:W-:Y:S04]  /*16900*/  STS.U8 [R15+UR11+0x10800], R66 ;  /* 0x010800420f007988 */ /* 0x000fe8000800000b */
[----:B------:R-:W-:Y:S04]  /*16910*/  STS.U8 [R15+UR11+0x10a00], R65 ;  /* 0x010a00410f007988 */ /* 0x000fe8000800000b */
[----:B------:R-:W-:Y:S04]  /*16920*/  STS.U8 [R15+UR11+0x10c00], R64 ;  /* 0x010c00400f007988 */ /* 0x000fe8000800000b */
[----:B------:R-:W-:Y:S01]  /*16930*/  STS.U8 [R15+UR11+0x10e00], R63 ;  /* 0x010e003f0f007988 */ /* 0x000fe2000800000b */
[----:B------:R-:W-:-:S03]  /*16940*/  IMAD.HI.U32 R29, R5, R28, RZ ;  /* 0x0000001c051d7227 */ /* 0x000fc600078e00ff */
[----:B------:R-:W-:Y:S01]  /*16950*/  STS.U8 [R86+UR11+0x10080], R70 ;  /* 0x0100804656007988 */ /* 0x000fe2000800000b */
[----:B------:R-:W-:-:S03]  /*16960*/  LOP3.LUT R14, R15, 0x20, RZ, 0x3c, !PT ;  /* 0x000000200f0e7812 */ /* 0x000fc600078e3cff */
[----:B------:R-:W-:Y:S04]  /*16970*/  STS.U8 [R86+UR11+0x10280], R69 ;  /* 0x0102804556007988 */ /* 0x000fe8000800000b */
[----:B------:R-:W-:Y:S04]  /*16980*/  STS.U8 [R86+UR11+0x10480], R68 ;  /* 0x0104804456007988 */ /* 0x000fe8000800000b */
[----:B------:R-:W-:Y:S01]  /*16990*/  STS.U8 [R86+UR11+0x10680], R67 ;  /* 0x0106804356007988 */ /* 0x000fe2000800000b */
[----:B------:R-:W-:-:S03]  /*169a0*/  IMAD.MOV R29, RZ, RZ, -R29 ;  /* 0x000000ffff1d7224 */ /* 0x000fc600078e0a1d */
[----:B------:R-:W4:Y:S04]  /*169b0*/  LDL.LU R88, [R1+0x82c] ;  /* 0x00082c0001587983 */ /* 0x000f280000300800 */
[----:B------:R-:W-:Y:S04]  /*169c0*/  STS.U8 [R86+UR11+0x10880], R57 ;  /* 0x0108803956007988 */ /* 0x000fe8000800000b */
[----:B------:R-:W-:Y:S04]  /*169d0*/  STS.U8 [R86+UR11+0x10a80], R56 ;  /* 0x010a803856007988 */ /* 0x000fe8000800000b */
[----:B------:R-:W-:Y:S04]  /*169e0*/  STS.U8 [R86+UR11+0x10c80], R55 ;  /* 0x010c803756007988 */ /* 0x000fe8000800000b */
[----:B------:R-:W-:Y:S01]  /*169f0*/  STS.U8 [R86+UR11+0x10e80], R54 ;  /* 0x010e803656007988 */ /* 0x000fe2000800000b */
[----:B------:R-:W-:-:S03]  /*16a00*/  IMAD R28, R3, R29, R28 ;  /* 0x0000001d031c7224 */ /* 0x000fc600078e021c */
[----:B------:R-:W-:Y:S01]  /*16a10*/  STS.U8 [R14+UR11+0x10100], R61 ;  /* 0x0101003d0e007988 */ /* 0x000fe2000800000b */
[----:B------:R-:W-:-:S03]  /*16a20*/  LOP3.LUT R92, R15, 0x30, RZ, 0x3c, !PT ;  /* 0x000000300f5c7812 */ /* 0x000fc600078e3cff */
[----:B------:R-:W-:Y:S01]  /*16a30*/  STS.U8 [R14+UR11+0x10300], R60 ;  /* 0x0103003c0e007988 */ /* 0x000fe2000800000b */
[----:B------:R-:W-:-:S03]  /*16a40*/  IABS R29, R6 ;  /* 0x00000006001d7213 */ /* 0x000fc60000000000 */
[----:B------:R-:W-:Y:S04]  /*16a50*/  STS.U8 [R14+UR11+0x10500], R59 ;  /* 0x0105003b0e007988 */ /* 0x000fe8000800000b */
[----:B------:R-:W4:Y:S04]  /*16a60*/  LDL.LU R89, [R1+0x828] ;  /* 0x0008280001597983 */ /* 0x000f280000300800 */
        /* <DEDUP_REMOVED lines=9> */
[----:B------:R-:W-:Y:S04]  /*16b00*/  STS.U8 [R92+UR11+0x10180], R51 ;  /* 0x010180335c007988 */ /* 0x000fe8000800000b */
[----:B------:R-:W-:Y:S04]  /*16b10*/  STS.U8 [R92+UR11+0x10380], R50 ;  /* 0x010380325c007988 */ /* 0x000fe8000800000b */
[----:B------:R-:W-:Y:S04]  /*16b20*/  STS.U8 [R92+UR11+0x10580], R49 ;  /* 0x010580315c007988 */ /* 0x000fe8000800000b */
[----:B------:R-:W-:Y:S04]  /*16b30*/  STS.U8 [R92+UR11+0x10780], R42 ;  /* 0x0107802a5c007988 */ /* 0x000fe8000800000b */
[----:B------:R-:W-:Y:S04]  /*16b40*/  STS.U8 [R92+UR11+0x10980], R41 ;  /* 0x010980295c007988 */ /* 0x000fe8000800000b */
[----:B------:R-:W-:Y:S04]  /*16b50*/  STS.U8 [R92+UR11+0x10b80], R39 ;  /* 0x010b80275c007988 */ /* 0x000fe8000800000b */
[----:B--2---:R-:W-:Y:S04]  /*16b60*/  STS.U8 [R92+UR11+0x10d80], R37 ;  /* 0x010d80255c007988 */ /* 0x004fe8000800000b */
[----:B------:R-:W-:Y:S04]  /*16b70*/  STS.U8 [R92+UR11+0x10f80], R34 ;  /* 0x010f80225c007988 */ /* 0x000fe8000800000b */
[----:B------:R-:W2:Y:S04]  /*16b80*/  LDL.LU R91, [R1+0x804] ;  /* 0x00080400015b7983 */ /* 0x000ea80000300800 */
[----:B---3--:R-:W-:Y:S04]  /*16b90*/  STS.U8 [R15+UR11], R17 ;  /* 0x000000110f007988 */ /* 0x008fe8000800000b */
[----:B----4-:R3:W-:Y:S04]  /*16ba0*/  STS.U8 [R15+UR11+0x200], R7 ;  /* 0x000200070f007988 */ /* 0x0107e8000800000b */
[----:B------:R4:W-:Y:S04]  /*16bb0*/  STS.U8 [R15+UR11+0x400], R93 ;  /* 0x0004005d0f007988 */ /* 0x0009e8000800000b */
[----:B---3--:R-:W3:Y:S04]  /*16bc0*/  LDL.LU R7, [R1+0x7f0] ;  /* 0x0007f00001077983 */ /* 0x008ee80000300800 */
[----:B----4-:R-:W4:Y:S04]  /*16bd0*/  LDL.LU R93, [R1+0x7ec] ;  /* 0x0007ec00015d7983 */ /* 0x010f280000300800 */
[----:B------:R0:W-:Y:S04]  /*16be0*/  STS.U8 [R15+UR11+0x600], R83 ;  /* 0x000600530f007988 */ /* 0x0001e8000800000b */
[----:B------:R1:W-:Y:S04]  /*16bf0*/  STS.U8 [R15+UR11+0x800], R84 ;  /* 0x000800540f007988 */ /* 0x0003e8000800000b */
[----:B0-----:R-:W4:Y:S04]  /*16c00*/  LDL.LU R83, [R1+0x7e8] ;  /* 0x0007e80001537983 */ /* 0x001f280000300800 */
[----:B-1----:R-:W4:Y:S04]  /*16c10*/  LDL.LU R84, [R1+0x7e4] ;  /* 0x0007e40001547983 */ /* 0x002f280000300800 */
[----:B------:R0:W-:Y:S04]  /*16c20*/  STS.U8 [R15+UR11+0xa00], R78 ;  /* 0x000a004e0f007988 */ /* 0x0001e8000800000b */
[----:B------:R1:W-:Y:S04]  /*16c30*/  STS.U8 [R15+UR11+0xc00], R85 ;  /* 0x000c00550f007988 */ /* 0x0003e8000800000b */
[----:B0-----:R-:W4:Y:S04]  /*16c40*/  LDL.LU R78, [R1+0x7d0] ;  /* 0x0007d000014e7983 */ /* 0x001f280000300800 */
[----:B-1----:R-:W4:Y:S04]  /*16c50*/  LDL.LU R85, [R1+0x7cc] ;  /* 0x0007cc0001557983 */ /* 0x002f280000300800 */
[----:B------:R0:W-:Y:S04]  /*16c60*/  STS.U8 [R15+UR11+0xe00], R87 ;  /* 0x000e00570f007988 */ /* 0x0001e8000800000b */
[----:B------:R-:W-:Y:S04]  /*16c70*/  STS.U8 [R15+UR11+0x1000], R16 ;  /* 0x001000100f007988 */ /* 0x000fe8000800000b */
[----:B------:R-:W-:Y:S04]  /*16c80*/  STS.U8 [R15+UR11+0x1200], R12 ;  /* 0x0012000c0f007988 */ /* 0x000fe8000800000b */
[----:B0-----:R-:W4:Y:S04]  /*16c90*/  LDL.LU R87, [R1+0x7c8] ;  /* 0x0007c80001577983 */ /* 0x001f280000300800 */
[----:B------:R-:W-:Y:S04]  /*16ca0*/  STS.U8 [R15+UR11+0x1400], R10 ;  /* 0x0014000a0f007988 */ /* 0x000fe8000800000b */
[----:B------:R-:W-:Y:S04]  /*16cb0*/  STS.U8 [R15+UR11+0x1600], R8 ;  /* 0x001600080f007988 */ /* 0x000fe8000800000b */
[----:B------:R0:W-:Y:S04]  /*16cc0*/  STS.U8 [R15+UR11+0x1800], R88 ;  /* 0x001800580f007988 */ /* 0x0001e8000800000b */
[----:B0-----:R-:W4:Y:S04]  /*16cd0*/  LDL.LU R88, [R1+0x7c4] ;  /* 0x0007c40001587983 */ /* 0x001f280000300800 */
[----:B------:R0:W-:Y:S04]  /*16ce0*/  STS.U8 [R15+UR11+0x1a00], R89 ;  /* 0x001a00590f007988 */ /* 0x0001e8000800000b */
[----:B------:R-:W-:Y:S04]  /*16cf0*/  STS.U8 [R15+UR11+0x1c00], R9 ;  /* 0x001c00090f007988 */ /* 0x000fe8000800000b */
[----:B0-----:R-:W4:Y:S04]  /*16d00*/  LDL.LU R89, [R1+0x7b0] ;  /* 0x0007b00001597983 */ /* 0x001f280000300800 */
[----:B------:R-:W-:Y:S04]  /*16d10*/  STS.U8 [R15+UR11+0x1e00], R6 ;  /* 0x001e00060f007988 */ /* 0x000fe8000800000b */
[----:B------:R-:W4:Y:S04]  /*16d20*/  LDL.LU R41, [R1+0x7ac] ;  /* 0x0007ac0001297983 */ /* 0x000f280000300800 */
[----:B------:R-:W-:Y:S04]  /*16d30*/  STS.U8 [R15+UR11+0x2000], R79 ;  /* 0x0020004f0f007988 */ /* 0x000fe8000800000b */
[----:B------:R0:W-:Y:S04]  /*16d40*/  STS.U8 [R15+UR11+0x2200], R90 ;  /* 0x0022005a0f007988 */ /* 0x0001e8000800000b */
[----:B0-----:R-:W4:Y:S04]  /*16d50*/  LDL.LU R90, [R1+0x7a8] ;  /* 0x0007a800015a7983 */ /* 0x001f280000300800 */
[----:B------:R-:W4:Y:S04]  /*16d60*/  LDL.LU R22, [R1+0x7a4] ;  /* 0x0007a40001167983 */ /* 0x000f280000300800 */
[----:B------:R-:W4:Y:S04]  /*16d70*/  LDL.LU R17, [R1+0x790] ;  /* 0x0007900001117983 */ /* 0x000f280000300800 */
[----:B------:R-:W4:Y:S04]  /*16d80*/  LDL.LU R79, [R1+0x78c] ;  /* 0x00078c00014f7983 */ /* 0x000f280000300800 */
[----:B--2---:R0:W-:Y:S04]  /*16d90*/  STS.U8 [R15+UR11+0x2400], R91 ;  /* 0x0024005b0f007988 */ /* 0x0041e8000800000b */
[----:B0-----:R-:W2:Y:S04]  /*16da0*/  LDL.LU R91, [R1+0x788] ;  /* 0x00078800015b7983 */ /* 0x001ea80000300800 */
[----:B---3--:R-:W-:Y:S04]  /*16db0*/  STS.U8 [R15+UR11+0x2600], R7 ;  /* 0x002600070f007988 */ /* 0x008fe8000800000b */
[----:B----4-:R0:W-:Y:S04]  /*16dc0*/  STS.U8 [R15+UR11+0x2800], R93 ;  /* 0x0028005d0f007988 */ /* 0x0101e8000800000b */
[----:B0-----:R-:W3:Y:S04]  /*16dd0*/  LDL.LU R93, [R1+0x784] ;  /* 0x00078400015d7983 */ /* 0x001ee80000300800 */
[----:B------:R0:W-:Y:S04]  /*16de0*/  STS.U8 [R15+UR11+0x2a00], R83 ;  /* 0x002a00530f007988 */ /* 0x0001e8000800000b */
[----:B------:R1:W-:Y:S04]  /*16df0*/  STS.U8 [R15+UR11+0x2c00], R84 ;  /* 0x002c00540f007988 */ /* 0x0003e8000800000b */
[----:B0-----:R-:W4:Y:S04]  /*16e00*/  LDL.LU R83, [R1+0x770] ;  /* 0x0007700001537983 */ /* 0x001f280000300800 */
[----:B------:R-:W4:Y:S04]  /*16e10*/  LDL.LU R6, [R1+0x76c] ;  /* 0x00076c0001067983 */ /* 0x000f280000300800 */
[----:B------:R-:W4:Y:S04]  /*16e20*/  LDL.LU R7, [R1+0x768] ;  /* 0x0007680001077983 */ /* 0x000f280000300800 */
[----:B-1----:R-:W4:Y:S04]  /*16e30*/  LDL.LU R84, [R1+0x764] ;  /* 0x0007640001547983 */ /* 0x002f280000300800 */
[----:B------:R-:W4:Y:S04]  /*16e40*/  LDL.LU R16, [R1+0x750] ;  /* 0x0007500001107983 */ /* 0x000f280000300800 */
[----:B------:R-:W4:Y:S04]  /*16e50*/  LDL.LU R12, [R1+0x74c] ;  /* 0x00074c00010c7983 */ /* 0x000f280000300800 */
[----:B------:R-:W-:Y:S04]  /*16e60*/  STS.U8 [R15+UR11+0x2e00], R78 ;  /* 0x002e004e0f007988 */ /* 0x000fe8000800000b */
[----:B------:R-:W4:Y:S04]  /*16e70*/  LDL.LU R10, [R1+0x748] ;  /* 0x00074800010a7983 */ /* 0x000f280000300800 */
[----:B------:R0:W-:Y:S04]  /*16e80*/  STS.U8 [R15+UR11+0x3000], R85 ;  /* 0x003000550f007988 */ /* 0x0001e8000800000b */
[----:B------:R-:W4:Y:S04]  /*16e90*/  LDL.LU R8, [R1+0x744] ;  /* 0x0007440001087983 */ /* 0x000f280000300800 */
[----:B0-----:R-:W4:Y:S04]  /*16ea0*/  LDL.LU R85, [R1+0x730] ;  /* 0x0007300001557983 */ /* 0x001f280000300800 */
[----:B------:R0:W-:Y:S04]  /*16eb0*/  STS.U8 [R15+UR11+0x3200], R87 ;  /* 0x003200570f007988 */ /* 0x0001e8000800000b */
[----:B0-----:R-:W4:Y:S04]  /*16ec0*/  LDL.LU R87, [R1+0x72c] ;  /* 0x00072c0001577983 */ /* 0x001f280000300800 */
[----:B------:R-:W4:Y:S04]  /*16ed0*/  LDL.LU R9, [R1+0x728] ;  /* 0x0007280001097983 */ /* 0x000f280000300800 */
[----:B------:R-:W4:Y:S04]  /*16ee0*/  LDL.LU R78, [R1+0x724] ;  /* 0x00072400014e7983 */ /* 0x000f280000300800 */
[----:B------:R0:W-:Y:S04]  /*16ef0*/  STS.U8 [R15+UR11+0x3400], R88 ;  /* 0x003400580f007988 */ /* 0x0001e8000800000b */
[----:B0-----:R-:W4:Y:S04]  /*16f00*/  LDL.LU R88, [R1+0x710] ;  /* 0x0007100001587983 */ /* 0x001f280000300800 */
[----:B------:R0:W-:Y:S04]  /*16f10*/  STS.U8 [R15+UR11+0x3600], R89 ;  /* 0x003600590f007988 */ /* 0x0001e8000800000b */
[----:B------:R-:W-:Y:S04]  /*16f20*/  STS.U8 [R15+UR11+0x3800], R41 ;  /* 0x003800290f007988 */ /* 0x000fe8000800000b */
[----:B0-----:R-:W4:Y:S04]  /*16f30*/  LDL.LU R89, [R1+0x70c] ;  /* 0x00070c0001597983 */ /* 0x001f280000300800 */
[----:B------:R0:W-:Y:S04]  /*16f40*/  STS.U8 [R15+UR11+0x3a00], R90 ;  /* 0x003a005a0f007988 */ /* 0x0001e8000800000b */
[----:B------:R-:W-:Y:S04]  /*16f50*/  STS.U8 [R15+UR11+0x3c00], R22 ;  /* 0x003c00160f007988 */ /* 0x000fe8000800000b */
[----:B------:R-:W-:Y:S04]  /*16f60*/  STS.U8 [R15+UR11+0x3e00], R17 ;  /* 0x003e00110f007988 */ /* 0x000fe8000800000b */
[----:B0-----:R-:W4:Y:S04]  /*16f70*/  LDL.LU R90, [R1+0x708] ;  /* 0x00070800015a7983 */ /* 0x001f280000300800 */
[----:B------:R0:W-:Y:S04]  /*16f80*/  STS.U8 [R15+UR11+0x4000], R79 ;  /* 0x0040004f0f007988 */ /* 0x0001e8000800000b */
[----:B0-----:R-:W4:Y:S04]  /*16f90*/  LDL.LU R79, [R1+0x704] ;  /* 0x00070400014f7983 */ /* 0x001f280000300800 */
[----:B--2---:R0:W-:Y:S04]  /*16fa0*/  STS.U8 [R15+UR11+0x4200], R91 ;  /* 0x0042005b0f007988 */ /* 0x0041e8000800000b */
[----:B0-----:R-:W2:Y:S04]  /*16fb0*/  LDL.LU R91, [R1+0x6f0] ;  /* 0x0006f000015b7983 */ /* 0x001ea80000300800 */
[----:B---3--:R0:W-:Y:S04]  /*16fc0*/  STS.U8 [R15+UR11+0x4400], R93 ;  /* 0x0044005d0f007988 */ /* 0x0081e8000800000b */
[----:B0-----:R-:W3:Y:S04]  /*16fd0*/  LDL.LU R93, [R1+0x6ec] ;  /* 0x0006ec00015d7983 */ /* 0x001ee80000300800 */
[----:B----4-:R0:W-:Y:S04]  /*16fe0*/  STS.U8 [R15+UR11+0x4600], R83 ;  /* 0x004600530f007988 */ /* 0x0101e8000800000b */
[----:B------:R1:W-:Y:S04]  /*16ff0*/  STS.U8 [R15+UR11+0x4800], R6 ;  /* 0x004800060f007988 */ /* 0x0003e8000800000b */
[----:B------:R4:W-:Y:S04]  /*17000*/  STS.U8 [R15+UR11+0x4a00], R7 ;  /* 0x004a00070f007988 */ /* 0x0009e8000800000b */
[----:B0-----:R-:W3:Y:S04]  /*17010*/  LDL.LU R83, [R1+0x6e8] ;  /* 0x0006e80001537983 */ /* 0x001ee80000300800 */
[----:B------:R0:W-:Y:S04]  /*17020*/  STS.U8 [R15+UR11+0x4c00], R84 ;  /* 0x004c00540f007988 */ /* 0x0001e8000800000b */
[----:B------:R-:W-:Y:S04]  /*17030*/  STS.U8 [R15+UR11+0x4e00], R16 ;  /* 0x004e00100f007988 */ /* 0x000fe8000800000b */
[----:B------:R-:W-:Y:S04]  /*17040*/  STS.U8 [R15+UR11+0x5000], R12 ;  /* 0x0050000c0f007988 */ /* 0x000fe8000800000b */
[----:B-1----:R-:W3:Y:S04]  /*17050*/  LDL.LU R6, [R1+0x6e4] ;  /* 0x0006e40001067983 */ /* 0x002ee80000300800 */
[----:B------:R-:W-:Y:S04]  /*17060*/  STS.U8 [R15+UR11+0x5200], R10 ;  /* 0x0052000a0f007988 */ /* 0x000fe8000800000b */
[----:B----4-:R-:W4:Y:S04]  /*17070*/  LDL.LU R7, [R1+0x6d0] ;  /* 0x0006d00001077983 */ /* 0x010f280000300800 */
[----:B------:R-:W-:Y:S04]  /*17080*/  STS.U8 [R15+UR11+0x5400], R8 ;  /* 0x005400080f007988 */ /* 0x000fe8000800000b */
[----:B0-----:R-:W4:Y:S04]  /*17090*/  LDL.LU R84, [R1+0x6cc] ;  /* 0x0006cc0001547983 */ /* 0x001f280000300800 */
[----:B------:R0:W-:Y:S04]  /*170a0*/  STS.U8 [R15+UR11+0x5600], R85 ;  /* 0x005600550f007988 */ /* 0x0001e8000800000b */
[----:B0-----:R-:W4:Y:S04]  /*170b0*/  LDL.LU R85, [R1+0x6c8] ;  /* 0x0006c80001557983 */ /* 0x001f280000300800 */
[----:B------:R0:W-:Y:S04]  /*170c0*/  STS.U8 [R15+UR11+0x5800], R87 ;  /* 0x005800570f007988 */ /* 0x0001e8000800000b */
[----:B------:R-:W-:Y:S04]  /*170d0*/  STS.U8 [R15+UR11+0x5a00], R9 ;  /* 0x005a00090f007988 */ /* 0x000fe8000800000b */
[----:B------:R-:W-:Y:S04]  /*170e0*/  STS.U8 [R15+UR11+0x5c00], R78 ;  /* 0x005c004e0f007988 */ /* 0x000fe8000800000b */
[----:B0-----:R-:W4:Y:S04]  /*170f0*/  LDL.LU R87, [R1+0x6c4] ;  /* 0x0006c40001577983 */ /* 0x001f280000300800 */
[----:B------:R-:W4:Y:S04]  /*17100*/  LDL.LU R41, [R1+0x6b0] ;  /* 0x0006b00001297983 */ /* 0x000f280000300800 */
[----:B------:R0:W-:Y:S04]  /*17110*/  STS.U8 [R15+UR11+0x5e00], R88 ;  /* 0x005e00580f007988 */ /* 0x0001e8000800000b */
[----:B0-----:R-:W4:Y:S04]  /*17120*/  LDL.LU R88, [R1+0x6ac] ;  /* 0x0006ac0001587983 */ /* 0x001f280000300800 */
[----:B------:R-:W4:Y:S04]  /*17130*/  LDL.LU R22, [R1+0x6a8] ;  /* 0x0006a80001167983 */ /* 0x000f280000300800 */
[----:B------:R-:W4:Y:S04]  /*17140*/  LDL.LU R17, [R1+0x6a4] ;  /* 0x0006a40001117983 */ /* 0x000f280000300800 */
[----:B------:R0:W-:Y:S04]  /*17150*/  STS.U8 [R15+UR11+0x6000], R89 ;  /* 0x006000590f007988 */ /* 0x0001e8000800000b */
[----:B0-----:R-:W4:Y:S04]  /*17160*/  LDL.LU R89, [R1+0x690] ;  /* 0x0006900001597983 */ /* 0x001f280000300800 */
[----:B------:R0:W-:Y:S04]  /*17170*/  STS.U8 [R15+UR11+0x6200], R90 ;  /* 0x0062005a0f007988 */ /* 0x0001e8000800000b */
[----:B0-----:R-:W4:Y:S04]  /*17180*/  LDL.LU R90, [R1+0xa20] ;  /* 0x000a2000015a7983 */ /* 0x001f280000300800 */
[----:B------:R-:W-:Y:S04]  /*17190*/  STS.U8 [R15+UR11+0x6400], R79 ;  /* 0x0064004f0f007988 */ /* 0x000fe8000800000b */
[----:B--2---:R0:W-:Y:S04]  /*171a0*/  STS.U8 [R15+UR11+0x6600], R91 ;  /* 0x0066005b0f007988 */ /* 0x0041e8000800000b */
[----:B0-----:R-:W2:Y:S04]  /*171b0*/  LDL.LU R91, [R1+0xa1c] ;  /* 0x000a1c00015b7983 */ /* 0x001ea80000300800 */
[----:B---3--:R0:W-:Y:S04]  /*171c0*/  STS.U8 [R15+UR11+0x6800], R93 ;  /* 0x0068005d0f007988 */ /* 0x0081e8000800000b */
[----:B0-----:R-:W3:Y:S04]  /*171d0*/  LDL.LU R93, [R1+0xa18] ;  /* 0x000a1800015d7983 */ /* 0x001ee80000300800 */
[----:B------:R-:W3:Y:S04]  /*171e0*/  LDL.LU R78, [R1+0xa14] ;  /* 0x000a1400014e7983 */ /* 0x000ee80000300800 */
[----:B------:R0:W-:Y:S04]  /*171f0*/  STS.U8 [R15+UR11+0x6a00], R83 ;  /* 0x006a00530f007988 */ /* 0x0001e8000800000b */
[----:B------:R-:W3:Y:S04]  /*17200*/  LDL.LU R79, [R1+0xa10] ;  /* 0x000a1000014f7983 */ /* 0x000ee80000300800 */
[----:B0-----:R-:W3:Y:S04]  /*17210*/  LDL.LU R83, [R1+0xa0c] ;  /* 0x000a0c0001537983 */ /* 0x001ee80000300800 */
[----:B------:R-:W3:Y:S04]  /*17220*/  LDL.LU R16, [R1+0xa08] ;  /* 0x000a080001107983 */ /* 0x000ee80000300800 */
[----:B------:R-:W-:Y:S04]  /*17230*/  STS.U8 [R15+UR11+0x6c00], R6 ;  /* 0x006c00060f007988 */ /* 0x000fe8000800000b */
[----:B------:R-:W3:Y:S04]  /*17240*/  LDL.LU R12, [R1+0xa04] ;  /* 0x000a0400010c7983 */ /* 0x000ee80000300800 */
[----:B----4-:R-:W-:Y:S04]  /*17250*/  STS.U8 [R15+UR11+0x6e00], R7 ;  /* 0x006e00070f007988 */ /* 0x010fe8000800000b */
        /* <DEDUP_REMOVED lines=8> */
[----:B------:R-:W4:Y:S04]  /*172e0*/  LDL.LU R7, [R1+0x664] ;  /* 0x0006640001077983 */ /* 0x000f280000300800 */
[----:B------:R0:W-:Y:S04]  /*172f0*/  STS.U8 [R15+UR11+0x7400], R87 ;  /* 0x007400570f007988 */ /* 0x0001e8000800000b */
[----:B------:R-:W-:Y:S04]  /*17300*/  STS.U8 [R15+UR11+0x7600], R41 ;  /* 0x007600290f007988 */ /* 0x000fe8000800000b */
[----:B0-----:R-:W4:Y:S04]  /*17310*/  LDL.LU R87, [R1+0x650] ;  /* 0x0006500001577983 */ /* 0x001f280000300800 */
[----:B------:R0:W-:Y:S04]  /*17320*/  STS.U8 [R15+UR11+0x7800], R88 ;  /* 0x007800580f007988 */ /* 0x0001e8000800000b */
[----:B0-----:R-:W4:Y:S04]  /*17330*/  LDL.LU R88, [R1+0x64c] ;  /* 0x00064c0001587983 */ /* 0x001f280000300800 */
[----:B------:R-:W-:Y:S04]  /*17340*/  STS.U8 [R15+UR11+0x7a00], R22 ;  /* 0x007a00160f007988 */ /* 0x000fe8000800000b */
[----:B------:R-:W-:Y:S04]  /*17350*/  STS.U8 [R15+UR11+0x7c00], R17 ;  /* 0x007c00110f007988 */ /* 0x000fe8000800000b */
[----:B------:R0:W-:Y:S04]  /*17360*/  STS.U8 [R15+UR11+0x7e00], R89 ;  /* 0x007e00590f007988 */ /* 0x0001e8000800000b */
[----:B0-----:R-:W4:Y:S04]  /*17370*/  LDL.LU R89, [R1+0x648] ;  /* 0x0006480001597983 */ /* 0x001f280000300800 */
[----:B------:R0:W-:Y:S04]  /*17380*/  STS.U8 [R86+UR11+0x80], R90 ;  /* 0x0000805a56007988 */ /* 0x0001e8000800000b */
[----:B0-----:R-:W4:Y:S04]  /*17390*/  LDL.LU R90, [R1+0x644] ;  /* 0x00064400015a7983 */ /* 0x001f280000300800 */
[----:B--2---:R0:W-:Y:S04]  /*173a0*/  STS.U8 [R86+UR11+0x280], R91 ;  /* 0x0002805b56007988 */ /* 0x0041e8000800000b */
[----:B0-----:R-:W2:Y:S04]  /*173b0*/  LDL.LU R91, [R1+0x630] ;  /* 0x00063000015b7983 */ /* 0x001ea80000300800 */
[----:B---3--:R0:W-:Y:S04]  /*173c0*/  STS.U8 [R86+UR11+0x480], R93 ;  /* 0x0004805d56007988 */ /* 0x0081e8000800000b */
[----:B------:R1:W-:Y:S04]  /*173d0*/  STS.U8 [R86+UR11+0x680], R78 ;  /* 0x0006804e56007988 */ /* 0x0003e8000800000b */
[----:B0-----:R-:W3:Y:S04]  /*173e0*/  LDL.LU R93, [R1+0x62c] ;  /* 0x00062c00015d7983 */ /* 0x001ee80000300800 */
[----:B------:R0:W-:Y:S04]  /*173f0*/  STS.U8 [R86+UR11+0x880], R79 ;  /* 0x0008804f56007988 */ /* 0x0001e8000800000b */
[----:B------:R0:W-:Y:S04]  /*17400*/  STS.U8 [R86+UR11+0xa80], R83 ;  /* 0x000a805356007988 */ /* 0x0001e8000800000b */
[----:B------:R-:W-:Y:S04]  /*17410*/  STS.U8 [R86+UR11+0xc80], R16 ;  /* 0x000c801056007988 */ /* 0x000fe8000800000b */
[----:B-1----:R-:W3:Y:S04]  /*17420*/  LDL.LU R78, [R1+0x628] ;  /* 0x00062800014e7983 */ /* 0x002ee80000300800 */
[----:B------:R-:W-:Y:S04]  /*17430*/  STS.U8 [R86+UR11+0xe80], R12 ;  /* 0x000e800c56007988 */ /* 0x000fe8000800000b */
[----:B0-----:R-:W3:Y:S04]  /*17440*/  LDL.LU R79, [R1+0x624] ;  /* 0x00062400014f7983 */ /* 0x001ee80000300800 */
[----:B----4-:R-:W-:Y:S04]  /*17450*/  STS.U8 [R86+UR11+0x1080], R10 ;  /* 0x0010800a56007988 */ /* 0x010fe8000800000b */
[----:B------:R-:W4:Y:S04]  /*17460*/  LDL.LU R83, [R1+0x610] ;  /* 0x0006100001537983 */ /* 0x000f280000300800 */
[----:B------:R-:W-:Y:S04]  /*17470*/  STS.U8 [R86+UR11+0x1280], R8 ;  /* 0x0012800856007988 */ /* 0x000fe8000800000b */
[----:B------:R0:W-:Y:S04]  /*17480*/  STS.U8 [R86+UR11+0x1480], R84 ;  /* 0x0014805456007988 */ /* 0x0001e8000800000b */
[----:B0-----:R-:W4:Y:S04]  /*17490*/  LDL.LU R84, [R1+0x60c] ;  /* 0x00060c0001547983 */ /* 0x001f280000300800 */
[----:B------:R0:W-:Y:S04]  /*174a0*/  STS.U8 [R86+UR11+0x1680], R85 ;  /* 0x0016805556007988 */ /* 0x0001e8000800000b */
[----:B------:R-:W-:Y:S04]  /*174b0*/  STS.U8 [R86+UR11+0x1880], R9 ;  /* 0x0018800956007988 */ /* 0x000fe8000800000b */
[----:B0-----:R-:W4:Y:S04]  /*174c0*/  LDL.LU R85, [R1+0x608] ;  /* 0x0006080001557983 */ /* 0x001f280000300800 */
        /* <DEDUP_REMOVED lines=8> */
[----:B------:R1:W-:Y:S04]  /*17550*/  STS.U8 [R86+UR11+0x2080], R88 ;  /* 0x0020805856007988 */ /* 0x0003e8000800000b */
[----:B0-----:R-:W4:Y:S04]  /*17560*/  LDL.LU R87, [R1+0x1f0] ;  /* 0x0001f00001577983 */ /* 0x001f280000300800 */
[----:B-1----:R-:W4:Y:S04]  /*17570*/  LDL.LU R88, [R1+0x1e8] ;  /* 0x0001e80001587983 */ /* 0x002f280000300800 */
[----:B------:R0:W-:Y:S04]  /*17580*/  STS.U8 [R86+UR11+0x2280], R89 ;  /* 0x0022805956007988 */ /* 0x0001e8000800000b */
[----:B0-----:R-:W4:Y:S04]  /*17590*/  LDL.LU R89, [R1+0x1e4] ;  /* 0x0001e40001597983 */ /* 0x001f280000300800 */
[----:B------:R0:W-:Y:S04]  /*175a0*/  STS.U8 [R86+UR11+0x2480], R90 ;  /* 0x0024805a56007988 */ /* 0x0001e8000800000b */
[----:B0-----:R-:W4:Y:S04]  /*175b0*/  LDL.LU R90, [R1+0x1e0] ;  /* 0x0001e000015a7983 */ /* 0x001f280000300800 */
[----:B--2---:R0:W-:Y:S04]  /*175c0*/  STS.U8 [R86+UR11+0x2680], R91 ;  /* 0x0026805b56007988 */ /* 0x0041e8000800000b */
[----:B0-----:R-:W2:Y:S04]  /*175d0*/  LDL.LU R91, [R1+0x1dc] ;  /* 0x0001dc00015b7983 */ /* 0x001ea80000300800 */
[----:B---3--:R0:W-:Y:S04]  /*175e0*/  STS.U8 [R86+UR11+0x2880], R93 ;  /* 0x0028805d56007988 */ /* 0x0081e8000800000b */
[----:B0-----:R-:W3:Y:S04]  /*175f0*/  LDL.LU R93, [R1+0x1d8] ;  /* 0x0001d800015d7983 */ /* 0x001ee80000300800 */
[----:B------:R-:W3:Y:S04]  /*17600*/  LDL.LU R16, [R1+0x1c8] ;  /* 0x0001c80001107983 */ /* 0x000ee80000300800 */
[----:B------:R-:W3:Y:S04]  /*17610*/  LDL.LU R12, [R1+0x1a8] ;  /* 0x0001a800010c7983 */ /* 0x000ee80000300800 */
[----:B------:R-:W3:Y:S04]  /*17620*/  LDL.LU R8, [R1+0x188] ;  /* 0x0001880001087983 */ /* 0x000ee80000300800 */
[----:B------:R0:W-:Y:S04]  /*17630*/  STS.U8 [R86+UR11+0x2a80], R78 ;  /* 0x002a804e56007988 */ /* 0x0001e8000800000b */
[----:B------:R-:W3:Y:S04]  /*17640*/  LDL.LU R9, [R1+0x16c] ;  /* 0x00016c0001097983 */ /* 0x000ee80000300800 */
[----:B------:R1:W-:Y:S04]  /*17650*/  STS.U8 [R86+UR11+0x2c80], R79 ;  /* 0x002c804f56007988 */ /* 0x0003e8000800000b */
[----:B------:R-:W3:Y:S04]  /*17660*/  LDL.LU R6, [R1+0x168] ;  /* 0x0001680001067983 */ /* 0x000ee80000300800 */
[----:B----4-:R4:W-:Y:S04]  /*17670*/  STS.U8 [R86+UR11+0x2e80], R83 ;  /* 0x002e805356007988 */ /* 0x0109e8000800000b */
[----:B0-----:R-:W3:Y:S04]  /*17680*/  LDL.LU R78, [R1+0x12c] ;  /* 0x00012c00014e7983 */ /* 0x001ee80000300800 */
[----:B-1----:R-:W3:Y:S04]  /*17690*/  LDL.LU R79, [R1+0x108] ;  /* 0x00010800014f7983 */ /* 0x002ee80000300800 */
[----:B------:R0:W-:Y:S04]  /*176a0*/  STS.U8 [R86+UR11+0x3080], R84 ;  /* 0x0030805456007988 */ /* 0x0001e8000800000b */
[----:B----4-:R-:W4:Y:S04]  /*176b0*/  LDL.LU R83, [R1+0xe8] ;  /* 0x0000e80001537983 */ /* 0x010f280000300800 */
[----:B0-----:R-:W4:Y:S04]  /*176c0*/  LDL.LU R84, [R1+0x84] ;  /* 0x0000840001547983 */ /* 0x001f280000300800 */
[----:B------:R0:W-:Y:S04]  /*176d0*/  STS.U8 [R86+UR11+0x3280], R85 ;  /* 0x0032805556007988 */ /* 0x0001e8000800000b */
[----:B------:R-:W-:Y:S04]  /*176e0*/  STS.U8 [R86+UR11+0x3480], R22 ;  /* 0x0034801656007988 */ /* 0x000fe8000800000b */
[----:B------:R1:W-:Y:S04]  /*176f0*/  STS.U8 [R86+UR11+0x3680], R10 ;  /* 0x0036800a56007988 */ /* 0x0003e8000800000b */
[----:B0-----:R-:W4:Y:S04]  /*17700*/  LDL.LU R85, [R1+0x80] ;  /* 0x0000800001557983 */ /* 0x001f280000300800 */
[----:B------:R-:W-:Y:S04]  /*17710*/  STS.U8 [R86+UR11+0x3880], R17 ;  /* 0x0038801156007988 */ /* 0x000fe8000800000b */
[----:B-1----:R-:W4:Y:S04]  /*17720*/  LDL.LU R10, [R1+0x380] ;  /* 0x00038000010a7983 */ /* 0x002f280000300800 */
[----:B------:R-:W-:Y:S04]  /*17730*/  STS.U8 [R86+UR11+0x3a80], R15 ;  /* 0x003a800f56007988 */ /* 0x000fe8000800000b */
[----:B------:R0:W-:Y:S04]  /*17740*/  STS.U8 [R86+UR11+0x3c80], R7 ;  /* 0x003c800756007988 */ /* 0x0001e8000800000b */
        /* <DEDUP_REMOVED lines=12> */
[----:B------:R-:W-:Y:S04]  /*17810*/  STS.U8 [R86+UR11+0x4a80], R16 ;  /* 0x004a801056007988 */ /* 0x000fe8000800000b */
[----:B0-----:R-:W3:Y:S04]  /*17820*/  LDL.LU R93, [R1+0x64] ;  /* 0x00006400015d7983 */ /* 0x001ee80000300800 */
[----:B------:R-:W-:Y:S04]  /*17830*/  STS.U8 [R86+UR11+0x4c80], R12 ;  /* 0x004c800c56007988 */ /* 0x000fe8000800000b */
[----:B------:R-:W-:Y:S04]  /*17840*/  STS.U8 [R86+UR11+0x4e80], R8 ;  /* 0x004e800856007988 */ /* 0x000fe8000800000b */
[----:B------:R-:W-:Y:S04]  /*17850*/  STS.U8 [R86+UR11+0x5080], R9 ;  /* 0x0050800956007988 */ /* 0x000fe8000800000b */
[----:B------:R-:W3:Y:S04]  /*17860*/  LDL.LU R37, [R1+0x39c] ;  /* 0x00039c0001257983 */ /* 0x000ee80000300800 */
[----:B------:R-:W-:Y:S04]  /*17870*/  STS.U8 [R86+UR11+0x5280], R6 ;  /* 0x0052800656007988 */ /* 0x000fe8000800000b */
[----:B------:R-:W3:Y:S04]  /*17880*/  LDL.LU R15, [R1+0x3a0] ;  /* 0x0003a000010f7983 */ /* 0x000ee80000300800 */
[----:B------:R0:W-:Y:S04]  /*17890*/  STS.U8 [R86+UR11+0x5480], R78 ;  /* 0x0054804e56007988 */ /* 0x0001e8000800000b */
[----:B------:R1:W-:Y:S04]  /*178a0*/  STS.U8 [R86+UR11+0x5680], R79 ;  /* 0x0056804f56007988 */ /* 0x0003e8000800000b */
[----:B0-----:R-:W3:Y:S04]  /*178b0*/  LDL.LU R78, [R1+0x60] ;  /* 0x00006000014e7983 */ /* 0x001ee80000300800 */
[----:B----4-:R0:W-:Y:S04]  /*178c0*/  STS.U8 [R86+UR11+0x5880], R83 ;  /* 0x0058805356007988 */ /* 0x0101e8000800000b */
[----:B-1----:R-:W4:Y:S04]  /*178d0*/  LDL.LU R79, [R1+0x5c] ;  /* 0x00005c00014f7983 */ /* 0x002f280000300800 */
[----:B------:R1:W-:Y:S04]  /*178e0*/  STS.U8 [R86+UR11+0x5a80], R84 ;  /* 0x005a805456007988 */ /* 0x0003e8000800000b */
[----:B0-----:R-:W4:Y:S04]  /*178f0*/  LDL.LU R83, [R1+0x58] ;  /* 0x0000580001537983 */ /* 0x001f280000300800 */
[----:B------:R0:W-:Y:S04]  /*17900*/  STS.U8 [R86+UR11+0x5c80], R85 ;  /* 0x005c805556007988 */ /* 0x0001e8000800000b */
[----:B-1----:R-:W4:Y:S04]  /*17910*/  LDL.LU R84, [R1+0x54] ;  /* 0x0000540001547983 */ /* 0x002f280000300800 */
[----:B0-----:R-:W4:Y:S04]  /*17920*/  LDL.LU R85, [R1+0x50] ;  /* 0x0000500001557983 */ /* 0x001f280000300800 */
[----:B------:R-:W4:Y:S04]  /*17930*/  LDL.LU R17, [R1+0x34] ;  /* 0x0000340001117983 */ /* 0x000f280000300800 */
[----:B------:R-:W4:Y:S04]  /*17940*/  LDL.LU R9, [R1+0x30] ;  /* 0x0000300001097983 */ /* 0x000f280000300800 */
[----:B------:R-:W4:Y:S04]  /*17950*/  LDL.LU R8, [R1+0x2c] ;  /* 0x00002c0001087983 */ /* 0x000f280000300800 */
[----:B------:R0:W-:Y:S04]  /*17960*/  STS.U8 [R86+UR11+0x5e80], R7 ;  /* 0x005e800756007988 */ /* 0x0001e8000800000b */
[----:B0-----:R-:W4:Y:S04]  /*17970*/  LDL.LU R7, [R1+0x28] ;  /* 0x0000280001077983 */ /* 0x001f280000300800 */
[----:B------:R0:W-:Y:S04]  /*17980*/  STS.U8 [R86+UR11+0x6080], R87 ;  /* 0x0060805756007988 */ /* 0x0001e8000800000b */
[----:B------:R1:W-:Y:S04]  /*17990*/  STS.U8 [R86+UR11+0x6280], R88 ;  /* 0x0062805856007988 */ /* 0x0003e8000800000b */
[----:B0-----:R-:W4:Y:S04]  /*179a0*/  LDL.LU R87, [R1+0x24] ;  /* 0x0000240001577983 */ /* 0x001f280000300800 */
[----:B-1----:R-:W4:Y:S04]  /*179b0*/  LDL.LU R88, [R1+0xa00] ;  /* 0x000a000001587983 */ /* 0x002f280000300800 */
[----:B------:R-:W4:Y:S04]  /*179c0*/  LDL.LU R12, [R1+0x9fc] ;  /* 0x0009fc00010c7983 */ /* 0x000f280000300800 */
        /* <DEDUP_REMOVED lines=11> */
[----:B------:R-:W3:Y:S04]  /*17a80*/  LDL.LU R39, [R1+0x1c] ;  /* 0x00001c0001277983 */ /* 0x000ee80000300800 */
[----:B------:R-:W3:Y:S04]  /*17a90*/  LDL.LU R22, [R1+0x18] ;  /* 0x0000180001167983 */ /* 0x000ee80000300800 */
[----:B------:R-:W3:Y:S04]  /*17aa0*/  LDL.LU R16, [R1+0x3b4] ;  /* 0x0003b40001107983 */ /* 0x000ee80000300800 */
[----:B------:R-:W3:Y:S04]  /*17ab0*/  LDL.LU R41, [R1+0x3b8] ;  /* 0x0003b80001297983 */ /* 0x000ee80000300800 */
[----:B------:R0:W-:Y:S04]  /*17ac0*/  STS.U8 [R86+UR11+0x6c80], R78 ;  /* 0x006c804e56007988 */ /* 0x0001e8000800000b */
[----:B----4-:R1:W-:Y:S04]  /*17ad0*/  STS.U8 [R86+UR11+0x6e80], R79 ;  /* 0x006e804f56007988 */ /* 0x0103e8000800000b */
[----:B0-----:R-:W4:Y:S04]  /*17ae0*/  LDL.LU R78, [R1+0xe8c] ;  /* 0x000e8c00014e7983 */ /* 0x001f280000300800 */
[----:B-1----:R-:W4:Y:S04]  /*17af0*/  LDL.LU R79, [R1+0xe88] ;  /* 0x000e8800014f7983 */ /* 0x002f280000300800 */
[----:B------:R0:W-:Y:S04]  /*17b00*/  STS.U8 [R86+UR11+0x7080], R83 ;  /* 0x0070805356007988 */ /* 0x0001e8000800000b */
[----:B------:R1:W-:Y:S04]  /*17b10*/  STS.U8 [R86+UR11+0x7280], R84 ;  /* 0x0072805456007988 */ /* 0x0003e8000800000b */
[----:B0-----:R-:W4:Y:S04]  /*17b20*/  LDL.LU R83, [R1+0xe84] ;  /* 0x000e840001537983 */ /* 0x001f280000300800 */
[----:B-1----:R-:W4:Y:S04]  /*17b30*/  LDL.LU R84, [R1+0xe80] ;  /* 0x000e800001547983 */ /* 0x002f280000300800 */
[----:B------:R0:W-:Y:S04]  /*17b40*/  STS.U8 [R86+UR11+0x7480], R85 ;  /* 0x0074805556007988 */ /* 0x0001e8000800000b */
[----:B------:R1:W-:Y:S04]  /*17b50*/  STS.U8 [R86+UR11+0x7680], R17 ;  /* 0x0076801156007988 */ /* 0x0003e8000800000b */
[----:B------:R1:W-:Y:S04]  /*17b60*/  STS.U8 [R86+UR11+0x7880], R9 ;  /* 0x0078800956007988 */ /* 0x0003e8000800000b */
[----:B0-----:R-:W4:Y:S04]  /*17b70*/  LDL.LU R85, [R1+0xe7c] ;  /* 0x000e7c0001557983 */ /* 0x001f280000300800 */
[----:B-1----:R-:W4:Y:S04]  /*17b80*/  LDL.LU R17, [R1+0x14] ;  /* 0x0000140001117983 */ /* 0x002f280000300800 */
[----:B------:R-:W4:Y:S04]  /*17b90*/  LDL.LU R9, [R1+0x10] ;  /* 0x0000100001097983 */ /* 0x000f280000300800 */
        /* <DEDUP_REMOVED lines=8> */
[----:B------:R-:W4:Y:S04]  /*17c20*/  LDL.LU R87, [R1+0xe74] ;  /* 0x000e740001577983 */ /* 0x000f280000300800 */
        /* <DEDUP_REMOVED lines=10> */
[----:B------:R-:W-:Y:S04]  /*17cd0*/  STS.U8 [R14+UR11+0xf00], R34 ;  /* 0x000f00220e007988 */ /* 0x000fe8000800000b */
[----:B------:R-:W-:Y:S04]  /*17ce0*/  STS.U8 [R14+UR11+0x1100], R92 ;  /* 0x0011005c0e007988 */ /* 0x000fe8000800000b */
[----:B------:R3:W-:Y:S04]  /*17cf0*/  STS.U8 [R14+UR11+0x1300], R39 ;  /* 0x001300270e007988 */ /* 0x0007e8000800000b */
[----:B------:R-:W-:Y:S04]  /*17d00*/  STS.U8 [R14+UR11+0x1500], R22 ;  /* 0x001500160e007988 */ /* 0x000fe8000800000b */
[----:B0-----:R-:W2:Y:S04]  /*17d10*/  LDL.LU R93, [R1+0xe60] ;  /* 0x000e6000015d7983 */ /* 0x001ea80000300800 */
[----:B-1----:R-:W2:Y:S04]  /*17d20*/  LDL.LU R6, [R1+0x3d0] ;  /* 0x0003d00001067983 */ /* 0x002ea80000300800 */
[----:B---3--:R-:W3:Y:S04]  /*17d30*/  LDL.LU R39, [R1+0x3ec] ;  /* 0x0003ec0001277983 */ /* 0x008ee80000300800 */
[----:B----4-:R-:W-:Y:S04]  /*17d40*/  STS.U8 [R14+UR11+0x1700], R17 ;  /* 0x001700110e007988 */ /* 0x010fe8000800000b */
[----:B------:R0:W-:Y:S04]  /*17d50*/  STS.U8 [R14+UR11+0x1900], R9 ;  /* 0x001900090e007988 */ /* 0x0001e8000800000b */
[----:B0-----:R-:W4:Y:S04]  /*17d60*/  LDL R9, [R1+0xac4] ;  /* 0x000ac40001097983 */ /* 0x001f280000100800 */
[----:B------:R-:W-:Y:S04]  /*17d70*/  STS.U8 [R14+UR11+0x1b00], R8 ;  /* 0x001b00080e007988 */ /* 0x000fe8000800000b */
[----:B------:R0:W-:Y:S04]  /*17d80*/  STS.U8 [R14+UR11+0x1d00], R7 ;  /* 0x001d00070e007988 */ /* 0x0001e8000800000b */
[----:B0-----:R-:W3:Y:S04]  /*17d90*/  LDL R7, [R1+0xad4] ;  /* 0x000ad40001077983 */ /* 0x001ee80000100800 */
[----:B------:R-:W3:Y:S01]  /*17da0*/  LDL.LU R92, [R1+0x3f0] ;  /* 0x0003f000015c7983 */ /* 0x000ee20000300800 */
[----:B------:R-:W-:-:S02]  /*17db0*/  ISETP.GT.U32.AND P1, PT, R3, R10, PT ;  /* 0x0000000a0300720c */ /* 0x000fc40003f24070 */
[C---:B------:R-:W-:Y:S01]  /*17dc0*/  ISETP.GT.U32.AND P2, PT, R3.reuse, R16, PT ;  /* 0x000000100300720c */ /* 0x040fe20003f44070 */
[----:B------:R-:W3:Y:S01]  /*17dd0*/  LDL.LU R22, [R1+0x40c] ;  /* 0x00040c0001167983 */ /* 0x000ee20000300800 */
[----:B------:R-:W-:-:S03]  /*17de0*/  ISETP.GT.U32.AND P3, PT, R3, R15, PT ;  /* 0x0000000f0300720c */ /* 0x000fc60003f64070 */
[----:B------:R-:W3:Y:S06]  /*17df0*/  LDL R8, [R1+0xae4] ;  /* 0x000ae40001087983 */ /* 0x000eec0000100800 */
[--C-:B------:R-:W-:Y:S01]  /*17e00*/  @!P1 IMAD.IADD R10, R10, 0x1, -R3.reuse ;  /* 0x000000010a0a9824 */ /* 0x100fe200078e0a03 */
[C---:B------:R-:W-:Y:S01]  /*17e10*/  ISETP.GT.U32.AND P1, PT, R3.reuse, R37, PT ;  /* 0x000000250300720c */ /* 0x040fe20003f24070 */
[--C-:B------:R-:W-:Y:S01]  /*17e20*/  @!P2 IMAD.IADD R16, R16, 0x1, -R3.reuse ;  /* 0x000000011010a824 */ /* 0x100fe200078e0a03 */
[----:B------:R-:W-:Y:S01]  /*17e30*/  ISETP.GT.U32.AND P2, PT, R3, R12, PT ;  /* 0x0000000c0300720c */ /* 0x000fe20003f44070 */
[----:B------:R-:W-:-:S10]  /*17e40*/  @!P3 IMAD.IADD R15, R15, 0x1, -R3 ;  /* 0x000000010f0fb824 */ /* 0x000fd400078e0a03 */
[----:B------:R-:W-:Y:S01]  /*17e50*/  @!P1 IMAD.IADD R37, R37, 0x1, -R3 ;  /* 0x0000000125259824 */ /* 0x000fe200078e0a03 */
[----:B------:R-:W-:-:S04]  /*17e60*/  ISETP.GT.U32.AND P1, PT, R3, R41, PT ;  /* 0x000000290300720c */ /* 0x000fc80003f24070 */
[----:B------:R-:W-:Y:S01]  /*17e70*/  ISETP.GT.U32.AND P3, PT, R3, R37, PT ;  /* 0x000000250300720c */ /* 0x000fe20003f64070 */
[----:B------:R-:W-:-:S08]  /*17e80*/  @!P2 IMAD.IADD R12, R12, 0x1, -R3 ;  /* 0x000000010c0ca824 */ /* 0x000fd000078e0a03 */
[----:B------:R-:W-:Y:S01]  /*17e90*/  @!P1 IMAD.IADD R41, R41, 0x1, -R3 ;  /* 0x0000000129299824 */ /* 0x000fe200078e0a03 */
[----:B------:R-:W-:-:S03]  /*17ea0*/  ISETP.GT.U32.AND P2, PT, R3, R12, PT ;  /* 0x0000000c0300720c */ /* 0x000fc60003f44070 */
[----:B------:R-:W-:Y:S01]  /*17eb0*/  @!P3 IMAD.IADD R37, R37, 0x1, -R3 ;  /* 0x000000012525b824 */ /* 0x000fe200078e0a03 */
[C---:B------:R-:W-:Y:S02]  /*17ec0*/  ISETP.GT.U32.AND P3, PT, R3.reuse, R41, PT ;  /* 0x000000290300720c */ /* 0x040fe40003f64070 */
[----:B------:R-:W-:-:S07]  /*17ed0*/  ISETP.GT.U32.AND P4, PT, R3, R10, PT ;  /* 0x0000000a0300720c */ /* 0x000fce0003f84070 */
[----:B------:R-:W-:-:S04]  /*17ee0*/  @!P2 IMAD.IADD R12, R12, 0x1, -R3 ;  /* 0x000000010c0ca824 */ /* 0x000fc800078e0a03 */
[--C-:B------:R-:W-:Y:S02]  /*17ef0*/  @!P3 IMAD.IADD R41, R41, 0x1, -R3.reuse ;  /* 0x000000012929b824 */ /* 0x100fe400078e0a03 */
[----:B------:R-:W-:-:S04]  /*17f00*/  @!P4 IMAD.IADD R10, R10, 0x1, -R3 ;  /* 0x000000010a0ac824 */ /* 0x000fc800078e0a03 */
[----:B------:R-:W-:Y:S01]  /*17f10*/  IMAD.MOV.U32 R34, RZ, RZ, R10 ;  /* 0x000000ffff227224 */ /* 0x000fe200078e000a */
[----:B------:R-:W-:-:S13]  /*17f20*/  ISETP.GT.U32.AND P1, PT, R3, R16, PT ;  /* 0x000000100300720c */ /* 0x000fda0003f24070 */
[----:B------:R-:W-:Y:S01]  /*17f30*/  @!P1 IMAD.IADD R16, R16, 0x1, -R3 ;  /* 0x0000000110109824 */ /* 0x000fe200078e0a03 */
[----:B--2---:R-:W-:Y:S04]  /*17f40*/  STS.U8 [R14+UR11+0x1f00], R93 ;  /* 0x001f005d0e007988 */ /* 0x004fe8000800000b */
[----:B------:R-:W-:Y:S04]  /*17f50*/  STS.U8 [R14+UR11+0x2100], R91 ;  /* 0x0021005b0e007988 */ /* 0x000fe8000800000b */
        /* <DEDUP_REMOVED lines=12> */
[----:B------:R-:W-:Y:S01]  /*18020*/  STS.U8 [R14+UR11+0x3b00], R71 ;  /* 0x003b00470e007988 */ /* 0x000fe2000800000b */
[----:B----4-:R-:W-:-:S03]  /*18030*/  ISETP.GE.AND P3, PT, R9, RZ, PT ;  /* 0x000000ff0900720c */ /* 0x010fc60003f66270 */
[----:B------:R-:W-:Y:S04]  /*18040*/  STS.U8 [R14+UR11+0x3d00], R62 ;  /* 0x003d003e0e007988 */ /* 0x000fe8000800000b */
[----:B------:R-:W-:Y:S04]  /*18050*/  STS.U8 [R14+UR11+0x3f00], R53 ;  /* 0x003f00350e007988 */ /* 0x000fe8000800000b */
[----:B------:R-:W2:Y:S01]  /*18060*/  LDL R9, [R1+0xaf8] ;  /* 0x000af80001097983 */ /* 0x000ea20000100800 */
[----:B---3--:R-:W-:Y:S01]  /*18070*/  ISETP.GT.U32.AND P2, PT, R3, R92, PT ;  /* 0x0000005c0300720c */ /* 0x008fe20003f44070 */
[----:B------:R-:W-:Y:S01]  /*18080*/  @!P3 IMAD.MOV R34, RZ, RZ, -R34 ;  /* 0x000000ffff22b224 */ /* 0x000fe200078e0a22 */
[----:B------:R-:W-:Y:S01]  /*18090*/  ISETP.GE.AND P3, PT, R7, RZ, PT ;  /* 0x000000ff0700720c */ /* 0x000fe20003f66270 */
[----:B------:R-:W-:Y:S04]  /*180a0*/  STS.U8 [R14+UR11+0x4100], R52 ;  /* 0x004100340e007988 */ /* 0x000fe8000800000b */
[----:B------:R-:W-:Y:S01]  /*180b0*/  STS.U8 [R14+UR11+0x4300], R45 ;  /* 0x0043002d0e007988 */ /* 0x000fe2000800000b */
[----:B------:R-:W-:-:S02]  /*180c0*/  ISETP.GT.U32.AND P1, PT, R3, R39, PT ;  /* 0x000000270300720c */ /* 0x000fc40003f24070 */
[C---:B------:R-:W-:Y:S01]  /*180d0*/  ISETP.GT.U32.AND P4, PT, R3.reuse, R15, PT ;  /* 0x0000000f0300720c */ /* 0x040fe20003f84070 */
[----:B------:R-:W3:Y:S02]  /*180e0*/  LDL.LU R10, [R1+0x410] ;  /* 0x00041000010a7983 */ /* 0x000ee40000300800 */
[--C-:B------:R-:W-:Y:S02]  /*180f0*/  @!P2 IMAD.IADD R92, R92, 0x1, -R3.reuse ;  /* 0x000000015c5ca824 */ /* 0x100fe400078e0a03 */
[----:B------:R-:W-:Y:S03]  /*18100*/  STS.U8 [R14+UR11+0x4500], R43 ;  /* 0x0045002b0e007988 */ /* 0x000fe6000800000b */
[----:B------:R-:W-:Y:S01]  /*18110*/  ISETP.GT.U32.AND P2, PT, R3, R92, PT ;  /* 0x0000005c0300720c */ /* 0x000fe20003f44070 */
[----:B------:R-:W-:Y:S04]  /*18120*/  STS.U8 [R14+UR11+0x4700], R40 ;  /* 0x004700280e007988 */ /* 0x000fe8000800000b */
[----:B------:R0:W-:Y:S04]  /*18130*/  STS.U8 [R14+UR11+0x4900], R33 ;  /* 0x004900210e007988 */ /* 0x0001e8000800000b */
[----:B------:R1:W-:Y:S01]  /*18140*/  STS.U8 [R14+UR11+0x4b00], R36 ;  /* 0x004b00240e007988 */ /* 0x0003e2000800000b */
[----:B------:R-:W-:-:S02]  /*18150*/  @!P1 IMAD.IADD R39, R39, 0x1, -R3 ;  /* 0x0000000127279824 */ /* 0x000fc400078e0a03 */
[----:B------:R-:W-:Y:S01]  /*18160*/  @!P4 IMAD.IADD R15, R15, 0x1, -R3 ;  /* 0x000000010f0fc824 */ /* 0x000fe200078e0a03 */
[----:B------:R-:W4:Y:S01]  /*18170*/  LDL.LU R17, [R1+0x44c] ;  /* 0x00044c0001117983 */ /* 0x000f220000300800 */
[----:B0-----:R-:W-:Y:S01]  /*18180*/  IMAD.MOV.U32 R33, RZ, RZ, R37 ;  /* 0x000000ffff217224 */ /* 0x001fe200078e0025 */
[----:B-1----:R-:W-:-:S03]  /*18190*/  SEL R36, R38, R34, !P6 ;  /* 0x0000002226247207 */ /* 0x002fc60007000000 */
[----:B------:R-:W-:Y:S01]  /*181a0*/  @!P3 IMAD.MOV R33, RZ, RZ, -R33 ;  /* 0x000000ffff21b224 */ /* 0x000fe200078e0a21 */
[----:B------:R0:W-:Y:S01]  /*181b0*/  STS.U8 [R14+UR11+0x4d00], R35 ;  /* 0x004d00230e007988 */ /* 0x0001e2000800000b */
[----:B------:R-:W-:Y:S02]  /*181c0*/  IMAD R36, R36, UR9, RZ ;  /* 0x0000000924247c24 */ /* 0x000fe4000f8e02ff */
[----:B------:R-:W-:Y:S01]  /*181d0*/  @!P2 IMAD.IADD R92, R92, 0x1, -R3 ;  /* 0x000000015c5ca824 */ /* 0x000fe200078e0a03 */
[----:B------:R-:W-:Y:S01]  /*181e0*/  ISETP.GT.U32.AND P1, PT, R3, R39, PT ;  /* 0x000000270300720c */ /* 0x000fe20003f24070 */
[----:B------:R-:W3:Y:S01]  /*181f0*/  LDL.LU R7, [R1+0x490] ;  /* 0x0004900001077983 */ /* 0x000ee20000300800 */
[----:B0-----:R-:W-:Y:S01]  /*18200*/  SEL R35, R38, R33, !P6 ;  /* 0x0000002126237207 */ /* 0x001fe20007000000 */
[----:B------:R-:W-:Y:S01]  /*18210*/  IMAD.MOV.U32 R33, RZ, RZ, R16 ;  /* 0x000000ffff217224 */ /* 0x000fe200078e0010 */
[----:B------:R-:W-:Y:S01]  /*18220*/  IADD3 R16, P2, PT, R36, R2, RZ ;  /* 0x0000000224107210 */ /* 0x000fe20007f5e0ff */
[----:B------:R-:W-:Y:S01]  /*18230*/  IMAD.MOV.U32 R34, RZ, RZ, R15 ;  /* 0x000000ffff227224 */ /* 0x000fe200078e000f */
[----:B------:R-:W-:Y:S01]  /*18240*/  ISETP.GE.AND P3, PT, R8, RZ, PT ;  /* 0x000000ff0800720c */ /* 0x000fe20003f66270 */
[----:B------:R-:W3:Y:S01]  /*18250*/  LDL R40, [R1+0xb0c] ;  /* 0x000b0c0001287983 */ /* 0x000ee20000100800 */
[----:B------:R-:W-:Y:S01]  /*18260*/  LEA.HI.X.SX32 R37, R36, R0, 0x1, P2 ;  /* 0x0000000024257211 */ /* 0x000fe200010f0eff */
[----:B------:R-:W-:-:S02]  /*18270*/  @P0 IMAD.MOV.U32 R36, RZ, RZ, R16 ;  /* 0x000000ffff240224 */ /* 0x000fc400078e0010 */
[----:B------:R-:W-:Y:S01]  /*18280*/  IMAD R35, R35, UR9, RZ ;  /* 0x0000000923237c24 */ /* 0x000fe2000f8e02ff */
[----:B------:R-:W3:Y:S04]  /*18290*/  LDL R8, [R1+0xb24] ;  /* 0x000b240001087983 */ /* 0x000ee80000100800 */
[----:B------:R0:W3:Y:S03]  /*182a0*/  @P0 LDG.E.U8 R11, desc[UR22][R36.64] ;  /* 0x00000016240b0981 */ /* 0x0000e6000c1e1100 */
[----:B------:R-:W-:Y:S01]  /*182b0*/  @!P3 IMAD.MOV R34, RZ, RZ, -R34 ;  /* 0x000000ffff22b224 */ /* 0x000fe200078e0a22 */
[----:B------:R-:W-:Y:S01]  /*182c0*/  IADD3 R15, P3, PT, R35, R2, RZ ;  /* 0x00000002230f7210 */ /* 0x000fe20007f7e0ff */
[----:B------:R-:W-:-:S03]  /*182d0*/  @!P1 IMAD.IADD R39, R39, 0x1, -R3 ;  /* 0x0000000127279824 */ /* 0x000fc600078e0a03 */
[----:B------:R-:W-:Y:S02]  /*182e0*/  LEA.HI.X.SX32 R14, R35, R0, 0x1, P3 ;  /* 0x00000000230e7211 */ /* 0x000fe400018f0eff */
[----:B------:R-:W-:Y:S01]  /*182f0*/  PRMT R35, RZ, 0x7610, R35 ;  /* 0x00007610ff237816 */ /* 0x000fe20000000023 */
[----:B0-----:R-:W-:Y:S01]  /*18300*/  @P0 IMAD.MOV.U32 R36, RZ, RZ, R15 ;  /* 0x000000ffff240224 */ /* 0x001fe200078e000f */
[----:B--2---:R-:W-:Y:S02]  /*18310*/  ISETP.GE.AND P1, PT, R9, RZ, PT ;  /* 0x000000ff0900720c */ /* 0x004fe40003f26270 */
[----:B------:R-:W2:Y:S04]  /*18320*/  LDL R9, [R1+0xb38] ;  /* 0x000b380001097983 */ /* 0x000ea80000100800 */
[----:B------:R-:W-:Y:S04]  /*18330*/  STL [R1+0xec], R16 ;  /* 0x0000ec1001007387 */ /* 0x000fe80000100800 */
[----:B------:R-:W-:Y:S04]  /*18340*/  STL [R1+0x10c], R15 ;  /* 0x00010c0f01007387 */ /* 0x000fe80000100800 */
[----:B------:R0:W-:Y:S02]  /*18350*/  STL [R1+0xe8], R37 ;  /* 0x0000e82501007387 */ /* 0x0001e40000100800 */
[----:B0-----:R-:W-:-:S05]  /*18360*/  @P0 IMAD.MOV.U32 R37, RZ, RZ, R14 ;  /* 0x000000ffff250224 */ /* 0x001fca00078e000e */
[----:B------:R0:W2:Y:S04]  /*18370*/  @P0 LDG.E.U8 R35, desc[UR22][R36.64] ;  /* 0x0000001624230981 */ /* 0x0000a8000c1e1100 */
[----:B------:R-:W-:Y:S04]  /*18380*/  STL [R1+0x108], R14 ;  /* 0x0001080e01007387 */ /* 0x000fe80000100800 */
[----:B------:R-:W2:Y:S04]  /*18390*/  LDL.LU R16, [R1+0x4cc] ;  /* 0x0004cc0001107983 */ /* 0x000ea80000300800 */
[----:B---3--:R1:W-:Y:S04]  /*183a0*/  STL [R1+0x2c], R11 ;  /* 0x00002c0b01007387 */ /* 0x0083e80000100800 */
[----:B-1----:R-:W3:Y:S01]  /*183b0*/  LDL.LU R11, [R1+0xe5c] ;  /* 0x000e5c00010b7983 */ /* 0x002ee20000300800 */
[C---:B------:R-:W-:Y:S01]  /*183c0*/  ISETP.GT.U32.AND P4, PT, R3.reuse, R6, PT ;  /* 0x000000060300720c */ /* 0x040fe20003f84070 */
[----:B------:R-:W-:Y:S01]  /*183d0*/  @!P1 IMAD.MOV R33, RZ, RZ, -R33 ;  /* 0x000000ffff219224 */ /* 0x000fe200078e0a21 */
[C---:B----4-:R-:W-:Y:S01]  /*183e0*/  ISETP.GT.U32.AND P2, PT, R3.reuse, R17, PT ;  /* 0x000000110300720c */ /* 0x050fe20003f44070 */
[----:B------:R-:W4:Y:S10]  /*183f0*/  LDL.LU R14, [R1+0xe58] ;  /* 0x000e5800010e7983 */ /* 0x000f340000300800 */
[--C-:B------:R-:W-:Y:S01]  /*18400*/  @!P4 IMAD.IADD R6, R6, 0x1, -R3.reuse ;  /* 0x000000010606c824 */ /* 0x100fe200078e0a03 */
[----:B------:R-:W-:Y:S01]  /*18410*/  ISETP.GT.U32.AND P1, PT, R3, R10, PT ;  /* 0x0000000a0300720c */ /* 0x000fe20003f24070 */
[----:B------:R-:W-:Y:S01]  /*18420*/  @!P2 IMAD.IADD R17, R17, 0x1, -R3 ;  /* 0x000000011111a824 */ /* 0x000fe200078e0a03 */
[----:B0-----:R-:W-:Y:S01]  /*18430*/  SEL R37, R38, R34, !P6 ;  /* 0x0000002226257207 */ /* 0x001fe20007000000 */
[----:B------:R-:W4:Y:S01]  /*18440*/  LDL.LU R15, [R1+0xe54] ;  /* 0x000e5400010f7983 */ /* 0x000f220000300800 */
[----:B------:R-:W-:-:S13]  /*18450*/  ISETP.GT.U32.AND P4, PT, R3, R6, PT ;  /* 0x000000060300720c */ /* 0x000fda0003f84070 */
[--C-:B------:R-:W-:Y:S01]  /*18460*/  @!P4 IMAD.IADD R6, R6, 0x1, -R3.reuse ;  /* 0x000000010606c824 */ /* 0x100fe200078e0a03 */
[----:B------:R-:W-:Y:S01]  /*18470*/  ISETP.GT.U32.AND P4, PT, R3, R22, PT ;  /* 0x000000160300720c */ /* 0x000fe20003f84070 */
[----:B------:R-:W-:Y:S01]  /*18480*/  @!P1 IMAD.IADD R10, R10, 0x1, -R3 ;  /* 0x000000010a0a9824 */ /* 0x000fe200078e0a03 */
[----:B------:R-:W-:Y:S02]  /*18490*/  ISETP.GE.AND P1, PT, R8, RZ, PT ;  /* 0x000000ff0800720c */ /* 0x000fe40003f26270 */
[----:B------:R-:W-:Y:S01]  /*184a0*/  SEL R36, R38, R33, !P6 ;  /* 0x0000002126247207 */ /* 0x000fe20007000000 */
[----:B------:R-:W-:-:S08]  /*184b0*/  IMAD.MOV.U32 R33, RZ, RZ, R12 ;  /* 0x000000ffff217224 */ /* 0x000fd000078e000c */
[----:B------:R-:W-:Y:S02]  /*184c0*/  @!P4 IMAD.IADD R22, R22, 0x1, -R3 ;  /* 0x000000011616c824 */ /* 0x000fe400078e0a03 */
[----:B------:R-:W-:-:S03]  /*184d0*/  IMAD R37, R37, UR9, RZ ;  /* 0x0000000925257c24 */ /* 0x000fc6000f8e02ff */
[----:B------:R-:W-:Y:S01]  /*184e0*/  ISETP.GT.U32.AND P4, PT, R3, R22, PT ;  /* 0x000000160300720c */ /* 0x000fe20003f84070 */
[----:B------:R-:W-:Y:S02]  /*184f0*/  IMAD R36, R36, UR9, RZ ;  /* 0x0000000924247c24 */ /* 0x000fe4000f8e02ff */
[----:B------:R-:W-:Y:S02]  /*18500*/  IMAD.MOV.U32 R34, RZ, RZ, R41 ;  /* 0x000000ffff227224 */ /* 0x000fe400078e0029 */
[----:B------:R-:W-:Y:S01]  /*18510*/  @!P1 IMAD.MOV R33, RZ, RZ, -R33 ;  /* 0x000000ffff219224 */ /* 0x000fe200078e0a21 */
[----:B------:R-:W-:-:S04]  /*18520*/  IADD3 R12, P1, PT, R37, R2, RZ ;  /* 0x00000002250c7210 */ /* 0x000fc80007f3e0ff */
[----:B------:R-:W-:-:S03]  /*18530*/  LEA.HI.X.SX32 R37, R37, R0, 0x1, P1 ;  /* 0x0000000025257211 */ /* 0x000fc600008f0eff */
[----:B------:R-:W-:Y:S01]  /*18540*/  @!P4 IMAD.IADD R22, R22, 0x1, -R3 ;  /* 0x000000011616c824 */ /* 0x000fe200078e0a03 */
[----:B------:R-:W-:Y:S02]  /*18550*/  ISETP.GE.AND P4, PT, R40, RZ, PT ;  /* 0x000000ff2800720c */ /* 0x000fe40003f86270 */
[----:B--2---:R-:W-:Y:S02]  /*18560*/  ISETP.GE.AND P2, PT, R9, RZ, PT ;  /* 0x000000ff0900720c */ /* 0x004fe40003f46270 */
[----:B------:R-:W2:Y:S04]  /*18570*/  LDL R9, [R1+0xb4c] ;  /* 0x000b4c0001097983 */ /* 0x000ea80000100800 */
[----:B------:R-:W4:Y:S04]  /*18580*/  LDL.LU R8, [R1+0x4d0] ;  /* 0x0004d00001087983 */ /* 0x000f280000300800 */
[----:B------:R0:W-:Y:S04]  /*18590*/  STL [R1+0x28], R35 ;  /* 0x0000282301007387 */ /* 0x0001e80000100800 */
[----:B------:R-:W4:Y:S01]  /*185a0*/  LDL R40, [R1+0xb5c] ;  /* 0x000b5c0001287983 */ /* 0x000f220000100800 */
[----:B0-----:R-:W-:-:S04]  /*185b0*/  IMAD.MOV.U32 R35, RZ, RZ, R6 ;  /* 0x000000ffff237224 */ /* 0x001fc800078e0006 */
[----:B------:R-:W-:Y:S01]  /*185c0*/  @!P2 IMAD.MOV R35, RZ, RZ, -R35 ;  /* 0x000000ffff23a224 */ /* 0x000fe200078e0a23 */
[----:B------:R-:W-:-:S04]  /*185d0*/  IADD3 R41, P2, PT, R36, R2, RZ ;  /* 0x0000000224297210 */ /* 0x000fc80007f5e0ff */
[----:B------:R-:W-:Y:S01]  /*185e0*/  LEA.HI.X.SX32 R6, R36, R0, 0x1, P2 ;  /* 0x0000000024067211 */ /* 0x000fe200010f0eff */
[----:B------:R-:W-:Y:S01]  /*185f0*/  @P0 IMAD.MOV.U32 R36, RZ, RZ, R12 ;  /* 0x000000ffff240224 */ /* 0x000fe200078e000c */
[----:B------:R0:W-:Y:S04]  /*18600*/  STL [R1+0x12c], R12 ;  /* 0x00012c0c01007387 */ /* 0x0001e80000100800 */
[----:B------:R-:W-:Y:S04]  /*18610*/  STL [R1+0x14c], R41 ;  /* 0x00014c2901007387 */ /* 0x000fe80000100800 */
[----:B------:R1:W-:Y:S01]  /*18620*/  STL [R1+0x128], R37 ;  /* 0x0001282501007387 */ /* 0x0003e20000100800 */
[----:B---3--:R-:W-:-:S02]  /*18630*/  PRMT R11, RZ, 0x7610, R11 ;  /* 0x00007610ff0b7816 */ /* 0x008fc4000000000b */
[----:B------:R-:W-:Y:S01]  /*18640*/  ISETP.GT.U32.AND P3, PT, R3, R7, PT ;  /* 0x000000070300720c */ /* 0x000fe20003f64070 */
[----:B------:R-:W-:Y:S01]  /*18650*/  @!P4 IMAD.MOV R34, RZ, RZ, -R34 ;  /* 0x000000ffff22c224 */ /* 0x000fe200078e0a22 */
[----:B0-----:R-:W3:Y:S04]  /*18660*/  LDL.LU R12, [R1+0xe50] ;  /* 0x000e5000010c7983 */ /* 0x001ee80000300800 */
[----:B------:R0:W3:Y:S02]  /*18670*/  @P0 LDG.E.U8 R11, desc[UR22][R36.64] ;  /* 0x00000016240b0981 */ /* 0x0000e4000c1e1100 */
[----:B0-----:R-:W-:Y:S02]  /*18680*/  @P0 IMAD.MOV.U32 R36, RZ, RZ, R41 ;  /* 0x000000ffff240224 */ /* 0x001fe400078e0029 */
[----:B-1----:R-:W-:-:S05]  /*18690*/  @P0 IMAD.MOV.U32 R37, RZ, RZ, R6 ;  /* 0x000000ffff250224 */ /* 0x002fca00078e0006 */
[----:B------:R0:W4:Y:S01]  /*186a0*/  @P0 LDG.E.U8 R13, desc[UR22][R36.64] ;  /* 0x00000016240d0981 */ /* 0x000122000c1e1100 */
[----:B------:R-:W-:Y:S01]  /*186b0*/  @!P3 IMAD.IADD R7, R7, 0x1, -R3 ;  /* 0x000000010707b824 */ /* 0x000fe200078e0a03 */
[----:B------:R-:W-:Y:S02]  /*186c0*/  ISETP.GT.U32.AND P3, PT, R3, R10, PT ;  /* 0x0000000a0300720c */ /* 0x000fe40003f64070 */
[----:B------:R-:W-:Y:S01]  /*186d0*/  SEL R34, R38, R34, !P6 ;  /* 0x0000002226227207 */ /* 0x000fe20007000000 */
[----:B------:R-:W-:Y:S04]  /*186e0*/  STL [R1+0x148], R6 ;  /* 0x0001480601007387 */ /* 0x000fe80000100800 */
[----:B0-----:R-:W-:Y:S01]  /*186f0*/  IMAD R36, R34, UR9, RZ ;  /* 0x0000000922247c24 */ /* 0x001fe2000f8e02ff */
[----:B------:R-:W-:-:S05]  /*18700*/  SEL R34, R38, R33, !P6 ;  /* 0x0000002126227207 */ /* 0x000fca0007000000 */
[----:B------:R-:W-:Y:S01]  /*18710*/  @!P3 IMAD.IADD R10, R10, 0x1, -R3 ;  /* 0x000000010a0ab824 */ /* 0x000fe200078e0a03 */
[----:B--2---:R-:W-:Y:S01]  /*18720*/  ISETP.GE.AND P3, PT, R9, RZ, PT ;  /* 0x000000ff0900720c */ /* 0x004fe20003f66270 */
[----:B---3--:R0:W-:Y:S04]  /*18730*/  STL [R1+0x24], R11 ;  /* 0x0000240b01007387 */ /* 0x0081e80000100800 */
[----:B0-----:R-:W2:Y:S04]  /*18740*/  LDL.LU R11, [R1+0x570] ;  /* 0x00057000010b7983 */ /* 0x001ea80000300800 */
[----:B------:R-:W3:Y:S04]  /*18750*/  LDL.LU R6, [R1+0xe4c] ;  /* 0x000e4c0001067983 */ /* 0x000ee80000300800 */
[----:B------:R-:W2:Y:S04]  /*18760*/  LDL R41, [R1+0xce8] ;  /* 0x000ce80001297983 */ /* 0x000ea80000100800 */
[----:B------:R-:W2:Y:S04]  /*18770*/  LDL.LU R9, [R1+0x5a8] ;  /* 0x0005a80001097983 */ /* 0x000ea80000300800 */
[----:B----4-:R0:W-:Y:S04]  /*18780*/  STL [R1+0x20], R13 ;  /* 0x0000200d01007387 */ /* 0x0101e80000100800 */
[----:B------:R-:W4:Y:S01]  /*18790*/  LDL R33, [R1+0xbd8] ;  /* 0x000bd80001217983 */ /* 0x000f220000100800 */
[----:B------:R-:W-:-:S02]  /*187a0*/  ISETP.GT.U32.AND P1, PT, R3, R7, PT ;  /* 0x000000070300720c */ /* 0x000fc40003f24070 */
[----:B------:R-:W-:-:S11]  /*187b0*/  ISETP.GT.U32.AND P2, PT, R3, R16, PT ;  /* 0x000000100300720c */ /* 0x000fd60003f44070 */
[----:B------:R-:W-:Y:S01]  /*187c0*/  @!P1 IMAD.IADD R7, R7, 0x1, -R3 ;  /* 0x0000000107079824 */ /* 0x000fe200078e0a03 */
[----:B0-----:R-:W-:-:S04]  /*187d0*/  IADD3 R13, P1, PT, R36, R2, RZ ;  /* 0x00000002240d7210 */ /* 0x001fc80007f3e0ff */
[----:B------:R-:W-:Y:S01]  /*187e0*/  LEA.HI.X.SX32 R37, R36, R0, 0x1, P1 ;  /* 0x0000000024257211 */ /* 0x000fe200008f0eff */
[----:B------:R-:W-:Y:S01]  /*187f0*/  @P0 IMAD.MOV.U32 R36, RZ, RZ, R13 ;  /* 0x000000ffff240224 */ /* 0x000fe200078e000d */
[----:B------:R0:W-:Y:S01]  /*18800*/  STL [R1+0x16c], R13 ;  /* 0x00016c0d01007387 */ /* 0x0001e20000100800 */
[----:B------:R-:W-:Y:S01]  /*18810*/  @!P2 IMAD.IADD R16, R16, 0x1, -R3 ;  /* 0x000000011010a824 */ /* 0x000fe200078e0a03 */
[----:B------:R-:W-:Y:S02]  /*18820*/  ISETP.GE.AND P2, PT, R40, RZ, PT ;  /* 0x000000ff2800720c */ /* 0x000fe40003f46270 */
[----:B------:R-:W-:Y:S01]  /*18830*/  PRMT R12, RZ, 0x7610, R12 ;  /* 0x00007610ff0c7816 */ /* 0x000fe2000000000c */
[----:B------:R1:W-:Y:S01]  /*18840*/  STL [R1+0x168], R37 ;  /* 0x0001682501007387 */ /* 0x0003e20000100800 */
[----:B------:R-:W-:Y:S02]  /*18850*/  PRMT R15, RZ, 0x7610, R15 ;  /* 0x00007610ff0f7816 */ /* 0x000fe4000000000f */
[----:B---3--:R-:W-:-:S06]  /*18860*/  PRMT R6, RZ, 0x7610, R6 ;  /* 0x00007610ff067816 */ /* 0x008fcc0000000006 */
[----:B------:R3:W2:Y:S01]  /*18870*/  @P0 LDG.E.U8 R6, desc[UR22][R36.64] ;  /* 0x0000001624060981 */ /* 0x0006a2000c1e1100 */
[----:B----4-:R-:W-:Y:S01]  /*18880*/  ISETP.GE.AND P1, PT, R33, RZ, PT ;  /* 0x000000ff2100720c */ /* 0x010fe20003f26270 */
[----:B------:R-:W-:Y:S02]  /*18890*/  IMAD.MOV.U32 R33, RZ, RZ, R39 ;  /* 0x000000ffff217224 */ /* 0x000fe400078e0027 */
[----:B------:R-:W-:Y:S02]  /*188a0*/  IMAD R39, R34, UR9, RZ ;  /* 0x0000000922277c24 */ /* 0x000fe4000f8e02ff */
[----:B------:R-:W-:-:S03]  /*188b0*/  @!P3 IMAD.MOV R33, RZ, RZ, -R33 ;  /* 0x000000ffff21b224 */ /* 0x000fc600078e0a21 */
[----:B0-----:R-:W-:Y:S01]  /*188c0*/  IADD3 R13, P3, PT, R39, R2, RZ ;  /* 0x00000002270d7210 */ /* 0x001fe20007f7e0ff */
[----:B---3--:R-:W-:-:S03]  /*188d0*/  IMAD.MOV.U32 R36, RZ, RZ, R22 ;  /* 0x000000ffff247224 */ /* 0x008fc600078e0016 */
[----:B------:R-:W-:Y:S01]  /*188e0*/  LEA.HI.X.SX32 R22, R39, R0, 0x1, P3 ;  /* 0x0000000027167211 */ /* 0x000fe200018f0eff */
[----:B------:R-:W-:Y:S01]  /*188f0*/  @P0 IMAD.MOV.U32 R40, RZ, RZ, R13 ;  /* 0x000000ffff280224 */ /* 0x000fe200078e000d */
[----:B--2---:R-:W-:-:S03]  /*18900*/  ISETP.GE.AND P3, PT, R41, RZ, PT ;  /* 0x000000ff2900720c */ /* 0x004fc60003f66270 */
[----:B------:R-:W-:Y:S01]  /*18910*/  @P0 IMAD.MOV.U32 R41, RZ, RZ, R22 ;  /* 0x000000ffff290224 */ /* 0x000fe200078e0016 */
[----:B-1----:R-:W-:-:S04]  /*18920*/  SEL R37, R38, R35, !P6 ;  /* 0x0000002326257207 */ /* 0x002fc80007000000 */
[----:B------:R0:W2:Y:S01]  /*18930*/  @P0 LDG.E.U8 R12, desc[UR22][R40.64] ;  /* 0x00000016280c0981 */ /* 0x0000a2000c1e1100 */
[----:B------:R-:W-:Y:S02]  /*18940*/  IMAD.MOV.U32 R35, RZ, RZ, R10 ;  /* 0x000000ffff237224 */ /* 0x000fe400078e000a */
[----:B------:R-:W-:Y:S02]  /*18950*/  IMAD R37, R37, UR9, RZ ;  /* 0x0000000925257c24 */ /* 0x000fe4000f8e02ff */
[----:B------:R-:W-:-:S03]  /*18960*/  @!P3 IMAD.MOV R35, RZ, RZ, -R35 ;  /* 0x000000ffff23b224 */ /* 0x000fc600078e0a23 */
[----:B0-----:R-:W-:-:S04]  /*18970*/  IADD3 R40, P3, PT, R37, R2, RZ ;  /* 0x0000000225287210 */ /* 0x001fc80007f7e0ff */
[----:B------:R-:W-:-:S05]  /*18980*/  LEA.HI.X.SX32 R41, R37, R0, 0x1, P3 ;  /* 0x0000000025297211 */ /* 0x000fca00018f0eff */
[----:B------:R0:W3:Y:S01]  /*18990*/  @P0 LDG.E.U8 R15, desc[UR22][R40.64] ;  /* 0x00000016280f0981 */ /* 0x0000e2000c1e1100 */
[----:B------:R-:W-:-:S13]  /*189a0*/  ISETP.GT.U32.AND P4, PT, R3, R17, PT ;  /* 0x000000110300720c */ /* 0x000fda0003f84070 */
[----:B------:R-:W-:Y:S01]  /*189b0*/  @!P4 IMAD.IADD R17, R17, 0x1, -R3 ;  /* 0x000000011111c824 */ /* 0x000fe200078e0a03 */
[----:B------:R-:W-:Y:S01]  /*189c0*/  ISETP.GT.U32.AND P4, PT, R3, R8, PT ;  /* 0x000000080300720c */ /* 0x000fe20003f84070 */
[----:B------:R-:W-:Y:S01]  /*189d0*/  @!P2 IMAD.MOV R36, RZ, RZ, -R36 ;  /* 0x000000ffff24a224 */ /* 0x000fe200078e0a24 */
[----:B------:R-:W-:-:S11]  /*189e0*/  SEL R33, R38, R33, !P6 ;  /* 0x0000002126217207 */ /* 0x000fd60007000000 */
[----:B------:R-:W-:-:S05]  /*189f0*/  @!P4 IMAD.IADD R8, R8, 0x1, -R3 ;  /* 0x000000010808c824 */ /* 0x000fca00078e0a03 */
[----:B------:R-:W-:Y:S01]  /*18a00*/  ISETP.GT.U32.AND P2, PT, R3, R8, PT ;  /* 0x000000080300720c */ /* 0x000fe20003f44070 */
[----:B------:R-:W-:Y:S02]  /*18a10*/  IMAD.MOV.U32 R34, RZ, RZ, R92 ;  /* 0x000000ffff227224 */ /* 0x000fe400078e005c */
[----:B------:R-:W-:Y:S01]  /*18a20*/  IMAD R33, R33, UR9, RZ ;  /* 0x0000000921217c24 */ /* 0x000fe2000f8e02ff */
[----:B------:R-:W-:-:S09]  /*18a30*/  PRMT R14, RZ, 0x7610, R14 ;  /* 0x00007610ff0e7816 */ /* 0x000fd2000000000e */
[----:B------:R-:W-:Y:S01]  /*18a40*/  @!P2 IMAD.IADD R8, R8, 0x1, -R3 ;  /* 0x000000010808a824 */ /* 0x000fe200078e0a03 */
[----:B------:R1:W-:Y:S04]  /*18a50*/  STL [R1+0x1c], R6 ;  /* 0x00001c0601007387 */ /* 0x0003e80000100800 */
[----:B-1----:R-:W4:Y:S04]  /*18a60*/  LDL.LU R6, [R1+0x5b0] ;  /* 0x0005b00001067983 */ /* 0x002f280000300800 */
[----:B------:R1:W-:Y:S04]  /*18a70*/  STL [R1+0x18c], R13 ;  /* 0x00018c0d01007387 */ /* 0x0003e80000100800 */
[----:B------:R0:W-:Y:S04]  /*18a80*/  STL [R1+0x188], R22 ;  /* 0x0001881601007387 */ /* 0x0001e80000100800 */
[----:B------:R-:W4:Y:S04]  /*18a90*/  LDL.LU R92, [R1+0x5c8] ;  /* 0x0005c800015c7983 */ /* 0x000f280000300800 */
[----:B-1----:R-:W4:Y:S04]  /*18aa0*/  LDL.LU R13, [R1+0x5ec] ;  /* 0x0005ec00010d7983 */ /* 0x002f280000300800 */
[----:B------:R-:W4:Y:S04]  /*18ab0*/  LDL R39, [R1+0xc40] ;  /* 0x000c400001277983 */ /* 0x000f280000100800 */
[----:B0-----:R-:W4:Y:S04]  /*18ac0*/  LDL R22, [R1+0xb7c] ;  /* 0x000b7c0001167983 */ /* 0x001f280000100800 */
[----:B------:R-:W4:Y:S04]  /*18ad0*/  LDL R10, [R1+0xd30] ;  /* 0x000d3000010a7983 */ /* 0x000f280000100800 */
[----:B--2---:R0:W-:Y:S04]  /*18ae0*/  STL [R1+0x18], R12 ;  /* 0x0000180c01007387 */ /* 0x0041e80000100800 */
[----:B------:R1:W-:Y:S04]  /*18af0*/  STL [R1+0x1ac], R40 ;  /* 0x0001ac2801007387 */ /* 0x0003e80000100800 */
[----:B------:R-:W2:Y:S01]  /*18b00*/  LDL R37, [R1+0xb68] ;  /* 0x000b680001257983 */ /* 0x000ea20000100800 */
[----:B0-----:R-:W-:-:S04]  /*18b10*/  IADD3 R12, P2, PT, R33, R2, RZ ;  /* 0x00000002210c7210 */ /* 0x001fc80007f5e0ff */
[----:B------:R-:W-:Y:S01]  /*18b20*/  LEA.HI.X.SX32 R33, R33, R0, 0x1, P2 ;  /* 0x0000000021217211 */ /* 0x000fe200010f0eff */
[----:B------:R0:W-:Y:S01]  /*18b30*/  STL [R1+0x1a8], R41 ;  /* 0x0001a82901007387 */ /* 0x0001e20000100800 */
[----:B-1----:R-:W-:-:S03]  /*18b40*/  @P0 IMAD.MOV.U32 R40, RZ, RZ, R12 ;  /* 0x000000ffff280224 */ /* 0x002fc600078e000c */
[----:B0-----:R-:W-:-:S05]  /*18b50*/  @P0 IMAD.MOV.U32 R41, RZ, RZ, R33 ;  /* 0x000000ffff290224 */ /* 0x001fca00078e0021 */
[----:B------:R-:W2:Y:S04]  /*18b60*/  @P0 LDG.E.U8 R14, desc[UR22][R40.64] ;  /* 0x00000016280e0981 */ /* 0x000ea8000c1e1100 */
[----:B------:R-:W-:Y:S04]  /*18b70*/  STL [R1+0x1cc], R12 ;  /* 0x0001cc0c01007387 */ /* 0x000fe80000100800 */
[----:B---3--:R0:W-:Y:S04]  /*18b80*/  STL [R1+0x14], R15 ;  /* 0x0000140f01007387 */ /* 0x0081e80000100800 */
[----:B0-----:R-:W3:Y:S01]  /*18b90*/  LDL.LU R15, [R1+0xe48] ;  /* 0x000e4800010f7983 */ /* 0x001ee20000300800 */
[----:B------:R-:W-:Y:S01]  /*18ba0*/  ISETP.GT.U32.AND P4, PT, R3, R16, PT ;  /* 0x000000100300720c */ /* 0x000fe20003f84070 */
[----:B------:R-:W-:-:S05]  /*18bb0*/  @!P1 IMAD.MOV R34, RZ, RZ, -R34 ;  /* 0x000000ffff229224 */ /* 0x000fca00078e0a22 */
[----:B------:R-:W-:-:S07]  /*18bc0*/  SEL R34, R38, R34, !P6 ;  /* 0x0000002226227207 */ /* 0x000fce0007000000 */
[--C-:B------:R-:W-:Y:S01]  /*18bd0*/  @!P4 IMAD.IADD R16, R16, 0x1, -R3.reuse ;  /* 0x000000011010c824 */ /* 0x100fe200078e0a03 */
[----:B------:R-:W-:Y:S01]  /*18be0*/  ISETP.GT.U32.AND P4, PT, R3, R9, PT ;  /* 0x000000090300720c */ /* 0x000fe20003f84070 */
[----:B------:R-:W-:Y:S01]  /*18bf0*/  IMAD R34, R34, UR9, RZ ;  /* 0x0000000922227c24 */ /* 0x000fe2000f8e02ff */
[----:B------:R0:W-:Y:S04]  /*18c00*/  STL [R1+0x1c8], R33 ;  /* 0x0001c82101007387 */ /* 0x0001e80000100800 */
[----:B------:R-:W4:Y:S07]  /*18c10*/  LDL.LU R12, [R1+0xe44] ;  /* 0x000e4400010c7983 */ /* 0x000f2e0000300800 */
[----:B------:R-:W-:-:S02]  /*18c20*/  @!P4 IMAD.IADD R9, R9, 0x1, -R3 ;  /* 0x000000010909c824 */ /* 0x000fc400078e0a03 */
[----:B0-----:R-:W-:Y:S01]  /*18c30*/  IMAD.MOV.U32 R33, RZ, RZ, R17 ;  /* 0x000000ffff217224 */ /* 0x001fe200078e0011 */
[----:B--2---:R0:W-:Y:S02]  /*18c40*/  STL [R1+0x10], R14 ;  /* 0x0000100e01007387 */ /* 0x0041e40000100800 */
[----:B0-----:R-:W-:-:S04]  /*18c50*/  IADD3 R14, P4, PT, R34, R2, RZ ;  /* 0x00000002220e7210 */ /* 0x001fc80007f9e0ff */
[----:B------:R-:W-:Y:S01]  /*18c60*/  LEA.HI.X.SX32 R17, R34, R0, 0x1, P4 ;  /* 0x0000000022117211 */ /* 0x000fe200020f0eff */
[----:B------:R-:W-:Y:S01]  /*18c70*/  @P0 IMAD.MOV.U32 R40, RZ, RZ, R14 ;  /* 0x000000ffff280224 */ /* 0x000fe200078e000e */
[----:B---3--:R-:W-:-:S03]  /*18c80*/  PRMT R15, RZ, 0x7610, R15 ;  /* 0x00007610ff0f7816 */ /* 0x008fc6000000000f */
[----:B------:R-:W-:-:S05]  /*18c90*/  @P0 IMAD.MOV.U32 R41, RZ, RZ, R17 ;  /* 0x000000ffff290224 */ /* 0x000fca00078e0011 */
[----:B------:R0:W2:Y:S01]  /*18ca0*/  @P0 LDG.E.U8 R15, desc[UR22][R40.64] ;  /* 0x00000016280f0981 */ /* 0x0000a2000c1e1100 */
[C---:B------:R-:W-:Y:S02]  /*18cb0*/  ISETP.GT.U32.AND P1, PT, R3.reuse, R11, PT ;  /* 0x0000000b0300720c */ /* 0x040fe40003f24070 */
[----:B----4-:R-:W-:-:S11]  /*18cc0*/  ISETP.GT.U32.AND P3, PT, R3, R6, PT ;  /* 0x000000060300720c */ /* 0x010fd60003f64070 */
[----:B------:R-:W-:-:S05]  /*18cd0*/  @!P1 IMAD.IADD R11, R11, 0x1, -R3 ;  /* 0x000000010b0b9824 */ /* 0x000fca00078e0a03 */
[C---:B------:R-:W-:Y:S01]  /*18ce0*/  ISETP.GT.U32.AND P1, PT, R3.reuse, R11, PT ;  /* 0x0000000b0300720c */ /* 0x040fe20003f24070 */
[----:B------:R-:W-:Y:S01]  /*18cf0*/  @!P3 IMAD.IADD R6, R6, 0x1, -R3 ;  /* 0x000000010606b824 */ /* 0x000fe200078e0a03 */
[----:B------:R-:W-:Y:S02]  /*18d00*/  ISETP.GT.U32.AND P3, PT, R3, R13, PT ;  /* 0x0000000d0300720c */ /* 0x000fe40003f64070 */
[----:B------:R-:W-:-:S09]  /*18d10*/  SEL R36, R38, R36, !P6 ;  /* 0x0000002426247207 */ /* 0x000fd20007000000 */
[--C-:B------:R-:W-:Y:S01]  /*18d20*/  @!P1 IMAD.IADD R11, R11, 0x1, -R3.reuse ;  /* 0x000000010b0b9824 */ /* 0x100fe200078e0a03 */
[----:B------:R-:W-:Y:S02]  /*18d30*/  ISETP.GT.U32.AND P1, PT, R3, R92, PT ;  /* 0x0000005c0300720c */ /* 0x000fe40003f24070 */
[----:B------:R-:W-:Y:S01]  /*18d40*/  ISETP.GE.AND P4, PT, R39, RZ, PT ;  /* 0x000000ff2700720c */ /* 0x000fe20003f86270 */
[----:B------:R-:W-:Y:S01]  /*18d50*/  IMAD R39, R36, UR9, RZ ;  /* 0x0000000924277c24 */ /* 0x000fe2000f8e02ff */
[----:B------:R1:W-:Y:S01]  /*18d60*/  STL [R1+0x20c], R14 ;  /* 0x00020c0e01007387 */ /* 0x0003e20000100800 */
[----:B------:R-:W-:Y:S02]  /*18d70*/  @!P3 IMAD.IADD R13, R13, 0x1, -R3 ;  /* 0x000000010d0db824 */ /* 0x000fe400078e0a03 */
[----:B------:R-:W-:Y:S01]  /*18d80*/  IMAD.MOV.U32 R34, RZ, RZ, R8 ;  /* 0x000000ffff227224 */ /* 0x000fe200078e0008 */
[----:B------:R-:W-:Y:S01]  /*18d90*/  STL [R1+0x208], R17 ;  /* 0x0002081101007387 */ /* 0x000fe20000100800 */
[----:B------:R-:W-:-:S02]  /*18da0*/  IADD3 R8, P3, PT, R39, R2, RZ ;  /* 0x0000000227087210 */ /* 0x000fc40007f7e0ff */
[----:B------:R-:W-:Y:S02]  /*18db0*/  ISETP.GE.AND P2, PT, R37, RZ, PT ;  /* 0x000000ff2500720c */ /* 0x000fe40003f46270 */
[----:B------:R-:W-:Y:S01]  /*18dc0*/  @!P1 IMAD.IADD R92, R92, 0x1, -R3 ;  /* 0x000000015c5c9824 */ /* 0x000fe200078e0a03 */
[----:B-1----:R-:W3:Y:S01]  /*18dd0*/  LDL.LU R14, [R1+0x5f0] ;  /* 0x0005f000010e7983 */ /* 0x002ee20000300800 */
[----:B------:R-:W-:Y:S01]  /*18de0*/  ISETP.GE.AND P1, PT, R10, RZ, PT ;  /* 0x000000ff0a00720c */ /* 0x000fe20003f26270 */
[----:B------:R-:W-:Y:S02]  /*18df0*/  IMAD.MOV.U32 R37, RZ, RZ, R7 ;  /* 0x000000ffff257224 */ /* 0x000fe400078e0007 */
[----:B------:R-:W4:Y:S01]  /*18e00*/  LDL.LU R10, [R1+0x5c4] ;  /* 0x0005c400010a7983 */ /* 0x000f220000300800 */
[----:B------:R-:W-:-:S03]  /*18e10*/  IMAD.MOV.U32 R36, RZ, RZ, R16 ;  /* 0x000000ffff247224 */ /* 0x000fc600078e0010 */
[----:B------:R-:W4:Y:S04]  /*18e20*/  LDL.LU R7, [R1+0x550] ;  /* 0x0005500001077983 */ /* 0x000f280000300800 */
[----:B------:R-:W4:Y:S04]  /*18e30*/  LDL R16, [R1+0xc84] ;  /* 0x000c840001107983 */ /* 0x000f280000100800 */
[----:B------:R-:W-:Y:S01]  /*18e40*/  STL [R1+0x22c], R8 ;  /* 0x00022c0801007387 */ /* 0x000fe20000100800 */
[----:B------:R-:W-:Y:S01]  /*18e50*/  PRMT R12, RZ, 0x7610, R12 ;  /* 0x00007610ff0c7816 */ /* 0x000fe2000000000c */
[----:B0-----:R-:W-:-:S02]  /*18e60*/  @P0 IMAD.MOV.U32 R40, RZ, RZ, R8 ;  /* 0x000000ffff280224 */ /* 0x001fc400078e0008 */
[----:B--2---:R0:W-:Y:S02]  /*18e70*/  STL [R1+0xc], R15 ;  /* 0x00000c0f01007387 */ /* 0x0041e40000100800 */
[----:B0-----:R-:W-:Y:S01]  /*18e80*/  LEA.HI.X.SX32 R15, R39, R0, 0x1, P3 ;  /* 0x00000000270f7211 */ /* 0x001fe200018f0eff */
[----:B------:R-:W-:Y:S01]  /*18e90*/  @!P2 IMAD.MOV R33, RZ, RZ, -R33 ;  /* 0x000000ffff21a224 */ /* 0x000fe200078e0a21 */
[----:B------:R-:W2:Y:S03]  /*18ea0*/  LDL R39, [R1+0xb70] ;  /* 0x000b700001277983 */ /* 0x000ea60000100800 */
[----:B------:R-:W-:-:S05]  /*18eb0*/  @P0 IMAD.MOV.U32 R41, RZ, RZ, R15 ;  /* 0x000000ffff290224 */ /* 0x000fca00078e000f */
[----:B------:R0:W2:Y:S01]  /*18ec0*/  @P0 LDG.E.U8 R12, desc[UR22][R40.64] ;  /* 0x00000016280c0981 */ /* 0x0000a2000c1e1100 */
[----:B------:R-:W-:Y:S01]  /*18ed0*/  ISETP.GE.AND P2, PT, R22, RZ, PT ;  /* 0x000000ff1600720c */ /* 0x000fe20003f46270 */
[----:B------:R-:W-:Y:S01]  /*18ee0*/  @!P4 IMAD.MOV R37, RZ, RZ, -R37 ;  /* 0x000000ffff25c224 */ /* 0x000fe200078e0a25 */
[C---:B------:R-:W-:Y:S02]  /*18ef0*/  ISETP.GT.U32.AND P4, PT, R3.reuse, R6, PT ;  /* 0x000000060300720c */ /* 0x040fe40003f84070 */
[----:B------:R-:W-:Y:S01]  /*18f00*/  SEL R35, R38, R35, !P6 ;  /* 0x0000002326237207 */ /* 0x000fe20007000000 */
[----:B------:R-:W-:Y:S01]  /*18f10*/  STL [R1+0x228], R15 ;  /* 0x0002280f01007387 */ /* 0x000fe20000100800 */
[----:B------:R-:W-:-:S03]  /*18f20*/  ISETP.GT.U32.AND P3, PT, R3, R92, PT ;  /* 0x0000005c0300720c */ /* 0x000fc60003f64070 */
[----:B------:R-:W2:Y:S04]  /*18f30*/  LDL R8, [R1+0xb64] ;  /* 0x000b640001087983 */ /* 0x000ea80000100800 */
[----:B------:R-:W-:Y:S01]  /*18f40*/  @!P2 IMAD.MOV R36, RZ, RZ, -R36 ;  /* 0x000000ffff24a224 */ /* 0x000fe200078e0a24 */
[----:B------:R-:W-:Y:S01]  /*18f50*/  ISETP.GT.U32.AND P2, PT, R3, R9, PT ;  /* 0x000000090300720c */ /* 0x000fe20003f44070 */
[----:B------:R-:W-:Y:S01]  /*18f60*/  IMAD R35, R35, UR9, RZ ;  /* 0x0000000923237c24 */ /* 0x000fe2000f8e02ff */
[----:B------:R-:W-:Y:S01]  /*18f70*/  SEL R33, R38, R33, !P6 ;  /* 0x0000002126217207 */ /* 0x000fe20007000000 */
[----:B------:R-:W-:-:S03]  /*18f80*/  @!P4 IMAD.IADD R6, R6, 0x1, -R3 ;  /* 0x000000010606c824 */ /* 0x000fc600078e0a03 */
[----:B------:R-:W-:Y:S01]  /*18f90*/  IADD3 R17, P4, PT, R35, R2, RZ ;  /* 0x0000000223117210 */ /* 0x000fe20007f9e0ff */
[----:B------:R-:W-:Y:S02]  /*18fa0*/  IMAD R33, R33, UR9, RZ ;  /* 0x0000000921217c24 */ /* 0x000fe4000f8e02ff */
[----:B------:R-:W-:Y:S01]  /*18fb0*/  @!P3 IMAD.IADD R92, R92, 0x1, -R3 ;  /* 0x000000015c5cb824 */ /* 0x000fe200078e0a03 */
[----:B------:R-:W-:-:S03]  /*18fc0*/  LEA.HI.X.SX32 R22, R35, R0, 0x1, P4 ;  /* 0x0000000023167211 */ /* 0x000fc600020f0eff */
[----:B------:R-:W-:Y:S01]  /*18fd0*/  @!P2 IMAD.IADD R9, R9, 0x1, -R3 ;  /* 0x000000010909a824 */ /* 0x000fe200078e0a03 */
[----:B---3--:R-:W-:Y:S01]  /*18fe0*/  ISETP.GT.U32.AND P2, PT, R3, R14, PT ;  /* 0x0000000e0300720c */ /* 0x008fe20003f44070 */
[----:B0-----:R-:W-:Y:S01]  /*18ff0*/  @P0 IMAD.MOV.U32 R40, RZ, RZ, R17 ;  /* 0x000000ffff280224 */ /* 0x001fe200078e0011 */
[----:B------:R-:W-:Y:S01]  /*19000*/  PRMT R93, RZ, 0x7610, R93 ;  /* 0x00007610ff5d7816 */ /* 0x000fe2000000005d */
[----:B------:R-:W-:-:S05]  /*19010*/  @P0 IMAD.MOV.U32 R41, RZ, RZ, R22 ;  /* 0x000000ffff290224 */ /* 0x000fca00078e0016 */
[----:B------:R0:W3:Y:S05]  /*19020*/  @P0 LDG.E.U8 R93, desc[UR22][R40.64] ;  /* 0x00000016285d0981 */ /* 0x0000ea000c1e1100 */
[----:B------:R-:W-:Y:S01]  /*19030*/  @!P2 IMAD.IADD R14, R14, 0x1, -R3 ;  /* 0x000000010e0ea824 */ /* 0x000fe200078e0a03 */
[----:B----4-:R-:W-:Y:S01]  /*19040*/  ISETP.GE.AND P2, PT, R16, RZ, PT ;  /* 0x000000ff1000720c */ /* 0x010fe20003f46270 */
[----:B--2---:R1:W-:Y:S04]  /*19050*/  STL [R1+0x8], R12 ;  /* 0x0000080c01007387 */ /* 0x0043e80000100800 */
[----:B------:R-:W-:Y:S01]  /*19060*/  STL [R1+0x24c], R17 ;  /* 0x00024c1101007387 */ /* 0x000fe20000100800 */
[----:B-1----:R-:W-:-:S04]  /*19070*/  IADD3 R12, P3, PT, R33, R2, RZ ;  /* 0x00000002210c7210 */ /* 0x002fc80007f7e0ff */
[----:B------:R-:W-:Y:S01]  /*19080*/  LEA.HI.X.SX32 R15, R33, R0, 0x1, P3 ;  /* 0x00000000210f7211 */ /* 0x000fe200018f0eff */
[----:B------:R1:W-:Y:S01]  /*19090*/  STL [R1+0x26c], R12 ;  /* 0x00026c0c01007387 */ /* 0x0003e20000100800 */
[----:B0-----:R-:W-:-:S03]  /*190a0*/  @P0 IMAD.MOV.U32 R40, RZ, RZ, R12 ;  /* 0x000000ffff280224 */ /* 0x001fc600078e000c */
[----:B------:R-:W-:Y:S04]  /*190b0*/  STL [R1+0x248], R22 ;  /* 0x0002481601007387 */ /* 0x000fe80000100800 */
[----:B------:R0:W-:Y:S04]  /*190c0*/  STL [R1+0x268], R15 ;  /* 0x0002680f01007387 */ /* 0x0001e80000100800 */
[----:B-1----:R-:W2:Y:S04]  /*190d0*/  LDL.LU R12, [R1+0x590] ;  /* 0x00059000010c7983 */ /* 0x002ea80000300800 */
[----:B------:R-:W4:Y:S04]  /*190e0*/  LDL R16, [R1+0xb74] ;  /* 0x000b740001107983 */ /* 0x000f280000100800 */
[----:B------:R-:W2:Y:S01]  /*190f0*/  LDL R17, [R1+0xdac] ;  /* 0x000dac0001117983 */ /* 0x000ea20000100800 */
[----:B------:R-:W-:Y:S01]  /*19100*/  @!P1 IMAD.MOV R34, RZ, RZ, -R34 ;  /* 0x000000ffff229224 */ /* 0x000fe200078e0a22 */
[----:B------:R-:W-:-:S02]  /*19110*/  ISETP.GT.U32.AND P1, PT, R3, R13, PT ;  /* 0x0000000d0300720c */ /* 0x000fc40003f24070 */
[----:B------:R-:W-:Y:S02]  /*19120*/  ISETP.GE.AND P3, PT, R39, RZ, PT ;  /* 0x000000ff2700720c */ /* 0x000fe40003f66270 */
[----:B------:R-:W-:-:S09]  /*19130*/  SEL R39, R38, R37, !P6 ;  /* 0x0000002526277207 */ /* 0x000fd20007000000 */
[----:B------:R-:W-:Y:S01]  /*19140*/  @!P1 IMAD.IADD R13, R13, 0x1, -R3 ;  /* 0x000000010d0d9824 */ /* 0x000fe200078e0a03 */
[C---:B------:R-:W-:Y:S02]  /*19150*/  ISETP.GT.U32.AND P1, PT, R3.reuse, R10, PT ;  /* 0x0000000a0300720c */ /* 0x040fe40003f24070 */
[----:B------:R-:W-:Y:S01]  /*19160*/  ISETP.GT.U32.AND P4, PT, R3, R7, PT ;  /* 0x000000070300720c */ /* 0x000fe20003f84070 */
[----:B------:R-:W-:Y:S02]  /*19170*/  IMAD.MOV.U32 R33, RZ, RZ, R9 ;  /* 0x000000ffff217224 */ /* 0x000fe400078e0009 */
[----:B------:R-:W-:Y:S01]  /*19180*/  IMAD R39, R39, UR9, RZ ;  /* 0x0000000927277c24 */ /* 0x000fe2000f8e02ff */
[----:B------:R-:W-:Y:S01]  /*19190*/  SEL R37, R38, R36, !P6 ;  /* 0x0000002426257207 */ /* 0x000fe20007000000 */
[----:B------:R-:W-:Y:S01]  /*191a0*/  @!P2 IMAD.MOV R33, RZ, RZ, -R33 ;  /* 0x000000ffff21a224 */ /* 0x000fe200078e0a21 */
[----:B------:R-:W-:-:S05]  /*191b0*/  PRMT R91, RZ, 0x7610, R91 ;  /* 0x00007610ff5b7816 */ /* 0x000fca000000005b */
[----:B------:R-:W-:Y:S01]  /*191c0*/  @!P1 IMAD.IADD R10, R10, 0x1, -R3 ;  /* 0x000000010a0a9824 */ /* 0x000fe200078e0a03 */
[----:B------:R-:W-:Y:S01]  /*191d0*/  ISETP.GE.AND P1, PT, R8, RZ, PT ;  /* 0x000000ff0800720c */ /* 0x000fe20003f26270 */
[----:B------:R-:W-:Y:S01]  /*191e0*/  @P0 IMAD.MOV.U32 R41, RZ, RZ, R15 ;  /* 0x000000ffff290224 */ /* 0x000fe200078e000f */
[----:B------:R-:W-:Y:S02]  /*191f0*/  SEL R36, R38, R34, !P6 ;  /* 0x0000002226247207 */ /* 0x000fe40007000000 */
[----:B------:R-:W-:Y:S01]  /*19200*/  IADD3 R8, P2, PT, R39, R2, RZ ;  /* 0x0000000227087210 */ /* 0x000fe20007f5e0ff */
[----:B------:R-:W-:Y:S01]  /*19210*/  IMAD R37, R37, UR9, RZ ;  /* 0x0000000925257c24 */ /* 0x000fe2000f8e02ff */
[----:B------:R1:W3:Y:S01]  /*19220*/  @P0 LDG.E.U8 R91, desc[UR22][R40.64] ;  /* 0x00000016285b0981 */ /* 0x0002e2000c1e1100 */
[----:B------:R-:W-:Y:S01]  /*19230*/  IMAD.MOV.U32 R35, RZ, RZ, R11 ;  /* 0x000000ffff237224 */ /* 0x000fe200078e000b */
[----:B------:R-:W-:Y:S01]  /*19240*/  LEA.HI.X.SX32 R11, R39, R0, 0x1, P2 ;  /* 0x00000000270b7211 */ /* 0x000fe200010f0eff */
[----:B------:R-:W-:Y:S01]  /*19250*/  IMAD.MOV.U32 R34, RZ, RZ, R6 ;  /* 0x000000ffff227224 */ /* 0x000fe200078e0006 */
[----:B------:R-:W-:Y:S01]  /*19260*/  ISETP.GT.U32.AND P2, PT, R3, R10, PT ;  /* 0x0000000a0300720c */ /* 0x000fe20003f44070 */
[----:B------:R-:W-:Y:S01]  /*19270*/  IMAD R36, R36, UR9, RZ ;  /* 0x0000000924247c24 */ /* 0x000fe2000f8e02ff */
[----:B------:R-:W3:Y:S01]  /*19280*/  LDL.LU R6, [R1+0x54c] ;  /* 0x00054c0001067983 */ /* 0x000ee20000300800 */
[----:B------:R-:W-:Y:S01]  /*19290*/  @!P4 IMAD.IADD R7, R7, 0x1, -R3 ;  /* 0x000000010707c824 */ /* 0x000fe200078e0a03 */
[-C--:B-1----:R-:W-:Y:S01]  /*192a0*/  IADD3 R41, P4, PT, R37, R2.reuse, RZ ;  /* 0x0000000225297210 */ /* 0x082fe20007f9e0ff */
[----:B------:R-:W-:Y:S01]  /*192b0*/  @!P1 IMAD.MOV R34, RZ, RZ, -R34 ;  /* 0x000000ffff229224 */ /* 0x000fe200078e0a22 */
[----:B0-----:R-:W3:Y:S01]  /*192c0*/  LDL.LU R15, [R1+0x4f0] ;  /* 0x0004f000010f7983 */ /* 0x001ee20000300800 */
[----:B------:R-:W-:Y:S01]  /*192d0*/  @!P3 IMAD.MOV R35, RZ, RZ, -R35 ;  /* 0x000000ffff23b224 */ /* 0x000fe200078e0a23 */
[----:B------:R-:W-:-:S02]  /*192e0*/  IADD3 R22, P1, PT, R36, R2, RZ ;  /* 0x0000000224167210 */ /* 0x000fc40007f3e0ff */
[----:B------:R-:W-:Y:S01]  /*192f0*/  ISETP.GT.U32.AND P3, PT, R3, R14, PT ;  /* 0x0000000e0300720c */ /* 0x000fe20003f64070 */
[----:B------:R-:W3:Y:S01]  /*19300*/  LDL.LU R9, [R1+0x4ec] ;  /* 0x0004ec0001097983 */ /* 0x000ee20000300800 */
[----:B------:R-:W-:-:S03]  /*19310*/  LEA.HI.X.SX32 R39, R37, R0, 0x1, P4 ;  /* 0x0000000025277211 */ /* 0x000fc600020f0eff */
[----:B------:R-:W-:Y:S01]  /*19320*/  STL [R1+0x28c], R8 ;  /* 0x00028c0801007387 */ /* 0x000fe20000100800 */
[----:B------:R-:W-:-:S03]  /*19330*/  LEA.HI.X.SX32 R40, R36, R0, 0x1, P1 ;  /* 0x0000000024287211 */ /* 0x000fc600008f0eff */
[----:B------:R-:W-:Y:S01]  /*19340*/  STL [R1+0x2ac], R41 ;  /* 0x0002ac2901007387 */ /* 0x000fe20000100800 */
[----:B------:R-:W-:-:S03]  /*19350*/  @P0 IMAD.MOV.U32 R37, RZ, RZ, R11 ;  /* 0x000000ffff250224 */ /* 0x000fc600078e000b */
[----:B------:R0:W-:Y:S01]  /*19360*/  STL [R1+0x288], R11 ;  /* 0x0002880b01007387 */ /* 0x0001e20000100800 */
[----:B------:R-:W-:-:S03]  /*19370*/  @P0 IMAD.MOV.U32 R36, RZ, RZ, R8 ;  /* 0x000000ffff240224 */ /* 0x000fc600078e0008 */
[----:B------:R1:W-:Y:S01]  /*19380*/  STL [R1+0x2c8], R22 ;  /* 0x0002c81601007387 */ /* 0x0003e20000100800 */
[----:B------:R-:W-:-:S03]  /*19390*/  @!P2 IMAD.IADD R10, R10, 0x1, -R3 ;  /* 0x000000010a0aa824 */ /* 0x000fc600078e0a03 */
[----:B------:R-:W-:Y:S04]  /*193a0*/  STL [R1+0x2a8], R39 ;  /* 0x0002a82701007387 */ /* 0x000fe80000100800 */
[----:B0-----:R-:W3:Y:S04]  /*193b0*/  LDL.LU R11, [R1+0xe40] ;  /* 0x000e4000010b7983 */ /* 0x001ee80000300800 */
[----:B------:R-:W3:Y:S04]  /*193c0*/  LDL.LU R8, [R1+0xe3c] ;  /* 0x000e3c0001087983 */ /* 0x000ee80000300800 */
[----:B------:R0:W-:Y:S01]  /*193d0*/  STL [R1+0x2c4], R40 ;  /* 0x0002c42801007387 */ /* 0x0001e20000100800 */
[----:B------:R-:W-:Y:S01]  /*193e0*/  @!P3 IMAD.IADD R14, R14, 0x1, -R3 ;  /* 0x000000010e0eb824 */ /* 0x000fe200078e0a03 */
[----:B----4-:R-:W-:-:S02]  /*193f0*/  ISETP.GE.AND P2, PT, R16, RZ, PT ;  /* 0x000000ff1000720c */ /* 0x010fc40003f46270 */
[----:B------:R-:W4:Y:S01]  /*19400*/  LDL R16, [R1+0xb6c] ;  /* 0x000b6c0001107983 */ /* 0x000f220000100800 */
[----:B--2---:R-:W-:-:S03]  /*19410*/  ISETP.GE.AND P3, PT, R17, RZ, PT ;  /* 0x000000ff1100720c */ /* 0x004fc60003f66270 */
[----:B------:R-:W2:Y:S01]  /*19420*/  LDL R17, [R1+0xc08] ;  /* 0x000c080001117983 */ /* 0x000ea20000100800 */
[----:B------:R-:W-:Y:S02]  /*19430*/  PRMT R90, RZ, 0x7610, R90 ;  /* 0x00007610ff5a7816 */ /* 0x000fe4000000005a */
[----:B------:R-:W-:-:S04]  /*19440*/  PRMT R89, RZ, 0x7610, R89 ;  /* 0x00007610ff597816 */ /* 0x000fc80000000059 */
[----:B------:R0:W2:Y:S01]  /*19450*/  @P0 LDG.E.U8 R90, desc[UR22][R36.64] ;  /* 0x00000016245a0981 */ /* 0x0000a2000c1e1100 */
[----:B------:R-:W-:Y:S02]  /*19460*/  ISETP.GT.U32.AND P1, PT, R3, R7, PT ;  /* 0x000000070300720c */ /* 0x000fe40003f24070 */
[----:B------:R-:W-:Y:S01]  /*19470*/  PRMT R88, RZ, 0x7610, R88 ;  /* 0x00007610ff587816 */ /* 0x000fe20000000058 */
[----:B0-----:R-:W-:Y:S02]  /*19480*/  @P0 IMAD.MOV.U32 R36, RZ, RZ, R41 ;  /* 0x000000ffff240224 */ /* 0x001fe400078e0029 */
[----:B------:R-:W-:Y:S01]  /*19490*/  @P0 IMAD.MOV.U32 R37, RZ, RZ, R39 ;  /* 0x000000ffff250224 */ /* 0x000fe200078e0027 */
[----:B------:R-:W-:-:S04]  /*194a0*/  SEL R35, R38, R35, !P6 ;  /* 0x0000002326237207 */ /* 0x000fc80007000000 */
[----:B------:R0:W2:Y:S02]  /*194b0*/  @P0 LDG.E.U8 R89, desc[UR22][R36.64] ;  /* 0x0000001624590981 */ /* 0x0000a4000c1e1100 */
[----:B0-----:R-:W-:Y:S02]  /*194c0*/  @P0 IMAD.MOV.U32 R36, RZ, RZ, R22 ;  /* 0x000000ffff240224 */ /* 0x001fe400078e0016 */
[----:B------:R-:W-:Y:S01]  /*194d0*/  @P0 IMAD.MOV.U32 R37, RZ, RZ, R40 ;  /* 0x000000ffff250224 */ /* 0x000fe200078e0028 */
[----:B-1----:R-:W2:Y:S04]  /*194e0*/  LDL R22, [R1+0xd00] ;  /* 0x000d000001167983 */ /* 0x002ea80000100800 */
[----:B------:R0:W2:Y:S01]  /*194f0*/  @P0 LDG.E.U8 R88, desc[UR22][R36.64] ;  /* 0x0000001624580981 */ /* 0x0000a2000c1e1100 */
[----:B------:R-:W-:Y:S01]  /*19500*/  @!P1 IMAD.IADD R7, R7, 0x1, -R3 ;  /* 0x0000000107079824 */ /* 0x000fe200078e0a03 */
[----:B0-----:R-:W-:Y:S01]  /*19510*/  SEL R36, R38, R33, !P6 ;  /* 0x0000002126247207 */ /* 0x001fe20007000000 */
[----:B------:R-:W-:-:S02]  /*19520*/  IMAD R37, R35, UR9, RZ ;  /* 0x0000000923257c24 */ /* 0x000fc4000f8e02ff */
[----:B------:R-:W-:Y:S02]  /*19530*/  IMAD.MOV.U32 R35, RZ, RZ, R13 ;  /* 0x000000ffff237224 */ /* 0x000fe400078e000d */
[----:B------:R-:W-:Y:S01]  /*19540*/  IMAD R36, R36, UR9, RZ ;  /* 0x0000000924247c24 */ /* 0x000fe2000f8e02ff */
[CC--:B------:R-:W-:Y:S01]  /*19550*/  IADD3 R40, P1, PT, R37.reuse, R2.reuse, RZ ;  /* 0x0000000225287210 */ /* 0x0c0fe20007f3e0ff */
[----:B------:R-:W-:Y:S02]  /*19560*/  @!P2 IMAD.MOV R35, RZ, RZ, -R35 ;  /* 0x000000ffff23a224 */ /* 0x000fe400078e0a23 */
[----:B------:R-:W-:Y:S01]  /*19570*/  IMAD.MOV.U32 R33, RZ, RZ, R92 ;  /* 0x000000ffff217224 */ /* 0x000fe200078e005c */
[----:B------:R-:W-:Y:S02]  /*19580*/  IADD3 R13, P2, PT, R36, R2, RZ ;  /* 0x00000002240d7210 */ /* 0x000fe40007f5e0ff */
[----:B------:R-:W-:Y:S01]  /*19590*/  LEA.HI.X.SX32 R41, R37, R0, 0x1, P1 ;  /* 0x0000000025297211 */ /* 0x000fe200008f0eff */
[----:B------:R-:W-:Y:S01]  /*195a0*/  @!P3 IMAD.MOV R33, RZ, RZ, -R33 ;  /* 0x000000ffff21b224 */ /* 0x000fe200078e0a21 */
[----:B------:R-:W-:-:S02]  /*195b0*/  PRMT R87, RZ, 0x7610, R87 ;  /* 0x00007610ff577816 */ /* 0x000fc40000000057 */
[----:B------:R-:W-:Y:S01]  /*195c0*/  LEA.HI.X.SX32 R39, R36, R0, 0x1, P2 ;  /* 0x0000000024277211 */ /* 0x000fe200010f0eff */
[----:B------:R-:W-:Y:S01]  /*195d0*/  @P0 IMAD.MOV.U32 R36, RZ, RZ, R40 ;  /* 0x000000ffff240224 */ /* 0x000fe200078e0028 */
[C---:B---3--:R-:W-:Y:S01]  /*195e0*/  ISETP.GT.U32.AND P3, PT, R3.reuse, R6, PT ;  /* 0x000000060300720c */ /* 0x048fe20003f64070 */
[----:B------:R-:W-:Y:S01]  /*195f0*/  @P0 IMAD.MOV.U32 R37, RZ, RZ, R41 ;  /* 0x000000ffff250224 */ /* 0x000fe200078e0029 */
[----:B------:R-:W-:Y:S01]  /*19600*/  STL [R1+0x2e0], R40 ;  /* 0x0002e02801007387 */ /* 0x000fe20000100800 */
[----:B------:R-:W-:-:S03]  /*19610*/  ISETP.GT.U32.AND P1, PT, R3, R15, PT ;  /* 0x0000000f0300720c */ /* 0x000fc60003f24070 */
[----:B------:R0:W-:Y:S04]  /*19620*/  STL [R1+0x300], R13 ;  /* 0x0003000d01007387 */ /* 0x0001e80000100800 */
[----:B------:R-:W-:Y:S04]  /*19630*/  STL [R1+0x2dc], R41 ;  /* 0x0002dc2901007387 */ /* 0x000fe80000100800 */
[----:B------:R1:W3:Y:S04]  /*19640*/  @P0 LDG.E.U8 R87, desc[UR22][R36.64] ;  /* 0x0000001624570981 */ /* 0x0002e8000c1e1100 */
[----:B------:R2:W-:Y:S01]  /*19650*/  STL [R1+0x2fc], R39 ;  /* 0x0002fc2701007387 */ /* 0x0005e20000100800 */
[----:B-1----:R-:W-:-:S03]  /*19660*/  @P0 IMAD.MOV.U32 R36, RZ, RZ, R13 ;  /* 0x000000ffff240224 */ /* 0x002fc600078e000d */
[----:B0-----:R-:W3:Y:S01]  /*19670*/  LDL.LU R13, [R1+0x450] ;  /* 0x00045000010d7983 */ /* 0x001ee20000300800 */
[----:B------:R-:W-:Y:S01]  /*19680*/  @!P3 IMAD.IADD R6, R6, 0x1, -R3 ;  /* 0x000000010606b824 */ /* 0x000fe200078e0a03 */
[----:B------:R-:W-:Y:S01]  /*19690*/  PRMT R86, RZ, 0x7610, R86 ;  /* 0x00007610ff567816 */ /* 0x000fe20000000056 */
[----:B------:R-:W-:Y:S02]  /*196a0*/  @P0 IMAD.MOV.U32 R37, RZ, RZ, R39 ;  /* 0x000000ffff250224 */ /* 0x000fe400078e0027 */
[----:B------:R-:W-:-:S03]  /*196b0*/  @!P1 IMAD.IADD R15, R15, 0x1, -R3 ;  /* 0x000000010f0f9824 */ /* 0x000fc600078e0a03 */
[----:B------:R0:W3:Y:S02]  /*196c0*/  @P0 LDG.E.U8 R86, desc[UR22][R36.64] ;  /* 0x0000001624560981 */ /* 0x0000e4000c1e1100 */
[----:B0-----:R-:W-:Y:S01]  /*196d0*/  IMAD.MOV.U32 R36, RZ, RZ, R10 ;  /* 0x000000ffff247224 */ /* 0x001fe200078e000a */
[----:B----4-:R-:W-:Y:S02]  /*196e0*/  ISETP.GE.AND P3, PT, R16, RZ, PT ;  /* 0x000000ff1000720c */ /* 0x010fe40003f66270 */
[----:B------:R-:W4:Y:S01]  /*196f0*/  LDL R16, [R1+0xb78] ;  /* 0x000b780001107983 */ /* 0x000f220000100800 */
[----:B--2---:R-:W-:-:S03]  /*19700*/  ISETP.GE.AND P1, PT, R17, RZ, PT ;  /* 0x000000ff1100720c */ /* 0x004fc60003f26270 */
[----:B------:R-:W2:Y:S04]  /*19710*/  LDL.LU R17, [R1+0x48c] ;  /* 0x00048c0001117983 */ /* 0x000ea80000300800 */
[----:B------:R-:W2:Y:S01]  /*19720*/  LDL R10, [R1+0xd24] ;  /* 0x000d2400010a7983 */ /* 0x000ea20000100800 */
[----:B------:R-:W-:-:S13]  /*19730*/  ISETP.GT.U32.AND P4, PT, R3, R12, PT ;  /* 0x0000000c0300720c */ /* 0x000fda0003f84070 */
[----:B------:R-:W-:-:S05]  /*19740*/  @!P4 IMAD.IADD R12, R12, 0x1, -R3 ;  /* 0x000000010c0cc824 */ /* 0x000fca00078e0a03 */
[C---:B------:R-:W-:Y:S02]  /*19750*/  ISETP.GT.U32.AND P4, PT, R3.reuse, R12, PT ;  /* 0x0000000c0300720c */ /* 0x040fe40003f84070 */
[----:B------:R-:W-:Y:S02]  /*19760*/  ISETP.GT.U32.AND P2, PT, R3, R9, PT ;  /* 0x000000090300720c */ /* 0x000fe40003f44070 */
[C---:B------:R-:W-:Y:S02]  /*19770*/  SEL R34, R38.reuse, R34, !P6 ;  /* 0x0000002226227207 */ /* 0x040fe40007000000 */
[----:B------:R-:W-:-:S03]  /*19780*/  SEL R37, R38, R33, !P6 ;  /* 0x0000002126257207 */ /* 0x000fc60007000000 */
[----:B------:R-:W-:-:S04]  /*19790*/  IMAD R39, R34, UR9, RZ ;  /* 0x0000000922277c24 */ /* 0x000fc8000f8e02ff */
[--C-:B------:R-:W-:Y:S01]  /*197a0*/  @!P4 IMAD.IADD R12, R12, 0x1, -R3.reuse ;  /* 0x000000010c0cc824 */ /* 0x100fe200078e0a03 */
[----:B------:R-:W-:Y:S01]  /*197b0*/  ISETP.GE.AND P4, PT, R22, RZ, PT ;  /* 0x000000ff1600720c */ /* 0x000fe20003f86270 */
[----:B------:R-:W-:Y:S01]  /*197c0*/  @!P2 IMAD.IADD R9, R9, 0x1, -R3 ;  /* 0x000000010909a824 */ /* 0x000fe200078e0a03 */
[----:B------:R-:W-:Y:S01]  /*197d0*/  IADD3 R40, P2, PT, R39, R2, RZ ;  /* 0x0000000227287210 */ /* 0x000fe20007f5e0ff */
[----:B------:R-:W-:Y:S02]  /*197e0*/  IMAD.MOV.U32 R33, RZ, RZ, R14 ;  /* 0x000000ffff217224 */ /* 0x000fe400078e000e */
[----:B------:R-:W-:Y:S01]  /*197f0*/  IMAD R37, R37, UR9, RZ ;  /* 0x0000000925257c24 */ /* 0x000fe2000f8e02ff */
[----:B------:R-:W-:Y:S01]  /*19800*/  LEA.HI.X.SX32 R41, R39, R0, 0x1, P2 ;  /* 0x0000000027297211 */ /* 0x000fe200010f0eff */
[----:B------:R-:W-:Y:S01]  /*19810*/  @!P3 IMAD.MOV R36, RZ, RZ, -R36 ;  /* 0x000000ffff24b224 */ /* 0x000fe200078e0a24 */
[C---:B------:R-:W-:Y:S02]  /*19820*/  ISETP.GT.U32.AND P3, PT, R3.reuse, R6, PT ;  /* 0x000000060300720c */ /* 0x040fe40003f64070 */
[----:B------:R-:W-:-:S03]  /*19830*/  ISETP.GT.U32.AND P2, PT, R3, R9, PT ;  /* 0x000000090300720c */ /* 0x000fc60003f44070 */
[----:B------:R-:W-:Y:S01]  /*19840*/  @!P4 IMAD.MOV R33, RZ, RZ, -R33 ;  /* 0x000000ffff21c224 */ /* 0x000fe200078e0a21 */
[C---:B------:R-:W-:Y:S02]  /*19850*/  IADD3 R14, P4, PT, R37.reuse, R2, RZ ;  /* 0x00000002250e7210 */ /* 0x040fe40007f9e0ff */
[C---:B------:R-:W-:Y:S02]  /*19860*/  SEL R35, R38.reuse, R35, !P6 ;  /* 0x0000002326237207 */ /* 0x040fe40007000000 */
[----:B------:R-:W-:Y:S02]  /*19870*/  LEA.HI.X.SX32 R22, R37, R0, 0x1, P4 ;  /* 0x0000000025167211 */ /* 0x000fe400020f0eff */
[----:B------:R-:W-:Y:S01]  /*19880*/  PRMT R85, RZ, 0x7610, R85 ;  /* 0x00007610ff557816 */ /* 0x000fe20000000055 */
[----:B------:R-:W-:Y:S01]  /*19890*/  IMAD.MOV.U32 R34, RZ, RZ, R7 ;  /* 0x000000ffff227224 */ /* 0x000fe200078e0007 */
[----:B------:R-:W-:Y:S01]  /*198a0*/  SEL R33, R38, R33, !P6 ;  /* 0x0000002126217207 */ /* 0x000fe20007000000 */
[----:B------:R-:W2:Y:S01]  /*198b0*/  LDL.LU R7, [R1+0x430] ;  /* 0x0004300001077983 */ /* 0x000ea20000300800 */
[----:B------:R-:W-:-:S03]  /*198c0*/  IMAD R37, R35, UR9, RZ ;  /* 0x0000000923257c24 */ /* 0x000fc6000f8e02ff */
[----:B------:R-:W-:Y:S01]  /*198d0*/  STL [R1+0x318], R40 ;  /* 0x0003182801007387 */ /* 0x000fe20000100800 */
[----:B------:R-:W-:-:S03]  /*198e0*/  @!P3 IMAD.IADD R6, R6, 0x1, -R3 ;  /* 0x000000010606b824 */ /* 0x000fc600078e0a03 */
[----:B------:R-:W-:Y:S01]  /*198f0*/  STL [R1+0x330], R14 ;  /* 0x0003300e01007387 */ /* 0x000fe20000100800 */
[----:B------:R-:W-:-:S03]  /*19900*/  @!P2 IMAD.IADD R9, R9, 0x1, -R3 ;  /* 0x000000010909a824 */ /* 0x000fc600078e0a03 */
[----:B------:R0:W-:Y:S01]  /*19910*/  STL [R1+0x314], R41 ;  /* 0x0003142901007387 */ /* 0x0001e20000100800 */
[----:B------:R-:W-:-:S03]  /*19920*/  IMAD.MOV.U32 R35, RZ, RZ, R12 ;  /* 0x000000ffff237224 */ /* 0x000fc600078e000c */
[----:B------:R0:W2:Y:S01]  /*19930*/  @P0 LDG.E.U8 R85, desc[UR22][R40.64] ;  /* 0x0000001628550981 */ /* 0x0000a2000c1e1100 */
[----:B------:R-:W-:-:S03]  /*19940*/  IMAD R33, R33, UR9, RZ ;  /* 0x0000000921217c24 */ /* 0x000fc6000f8e02ff */
[----:B------:R1:W-:Y:S01]  /*19950*/  STL [R1+0x32c], R22 ;  /* 0x00032c1601007387 */ /* 0x0003e20000100800 */
[----:B------:R-:W-:Y:S01]  /*19960*/  PRMT R84, RZ, 0x7610, R84 ;  /* 0x00007610ff547816 */ /* 0x000fe20000000054 */
[----:B0-----:R-:W-:Y:S01]  /*19970*/  @P0 IMAD.MOV.U32 R41, RZ, RZ, R22 ;  /* 0x000000ffff290224 */ /* 0x001fe200078e0016 */
[----:B---3--:R-:W-:Y:S02]  /*19980*/  ISETP.GT.U32.AND P4, PT, R3, R13, PT ;  /* 0x0000000d0300720c */ /* 0x008fe40003f84070 */
[----:B-1----:R-:W-:Y:S01]  /*19990*/  IADD3 R22, P2, PT, R37, R2, RZ ;  /* 0x0000000225167210 */ /* 0x002fe20007f5e0ff */
[----:B------:R-:W-:-:S03]  /*199a0*/  @P0 IMAD.MOV.U32 R40, RZ, RZ, R14 ;  /* 0x000000ffff280224 */ /* 0x000fc600078e000e */
[----:B------:R-:W-:Y:S02]  /*199b0*/  LEA.HI.X.SX32 R37, R37, R0, 0x1, P2 ;  /* 0x0000000025257211 */ /* 0x000fe400010f0eff */
[----:B------:R0:W3:Y:S05]  /*199c0*/  @P0 LDG.E.U8 R84, desc[UR22][R40.64] ;  /* 0x0000001628540981 */ /* 0x0000ea000c1e1100 */
[----:B------:R-:W-:Y:S01]  /*199d0*/  @!P4 IMAD.IADD R13, R13, 0x1, -R3 ;  /* 0x000000010d0dc824 */ /* 0x000fe200078e0a03 */
[----:B------:R-:W-:Y:S01]  /*199e0*/  IADD3 R14, P4, PT, R33, R2, RZ ;  /* 0x00000002210e7210 */ /* 0x000fe20007f9e0ff */
[----:B0-----:R-:W-:Y:S02]  /*199f0*/  @P0 IMAD.MOV.U32 R41, RZ, RZ, R37 ;  /* 0x000000ffff290224 */ /* 0x001fe400078e0025 */
[----:B------:R-:W-:Y:S01]  /*19a00*/  @P0 IMAD.MOV.U32 R40, RZ, RZ, R22 ;  /* 0x000000ffff280224 */ /* 0x000fe200078e0016 */
[----:B----4-:R-:W-:-:S02]  /*19a10*/  ISETP.GE.AND P3, PT, R16, RZ, PT ;  /* 0x000000ff1000720c */ /* 0x010fc40003f66270 */
[----:B------:R-:W4:Y:S04]  /*19a20*/  LDL.LU R16, [R1+0x42c] ;  /* 0x00042c0001107983 */ /* 0x000f280000300800 */
[----:B------:R-:W3:Y:S01]  /*19a30*/  LDL.LU R12, [R1+0x470] ;  /* 0x00047000010c7983 */ /* 0x000ee20000300800 */
[----:B--2---:R-:W-:-:S03]  /*19a40*/  ISETP.GE.AND P2, PT, R10, RZ, PT ;  /* 0x000000ff0a00720c */ /* 0x004fc60003f46270 */
[----:B------:R0:W-:Y:S04]  /*19a50*/  STL [R1+0x350], R22 ;  /* 0x0003501601007387 */ /* 0x0001e80000100800 */
[----:B------:R-:W2:Y:S04]  /*19a60*/  LDL.LU R10, [R1+0x46c] ;  /* 0x00046c00010a7983 */ /* 0x000ea80000300800 */
[----:B------:R1:W-:Y:S04]  /*19a70*/  STL [R1+0x34c], R37 ;  /* 0x00034c2501007387 */ /* 0x0003e80000100800 */
[----:B------:R-:W2:Y:S04]  /*19a80*/  LDL R92, [R1+0xb60] ;  /* 0x000b6000015c7983 */ /* 0x000ea80000100800 */
[----:B0-----:R-:W2:Y:S01]  /*19a90*/  LDL R22, [R1+0xc7c] ;  /* 0x000c7c0001167983 */ /* 0x001ea20000100800 */
[----:B-1----:R-:W-:Y:S01]  /*19aa0*/  LEA.HI.X.SX32 R37, R33, R0, 0x1, P4 ;  /* 0x0000000021257211 */ /* 0x002fe200020f0eff */
[----:B------:R-:W-:-:S02]  /*19ab0*/  IMAD.MOV.U32 R33, RZ, RZ, R6 ;  /* 0x000000ffff217224 */ /* 0x000fc400078e0006 */
[----:B------:R0:W-:Y:S04]  /*19ac0*/  STL [R1+0x368], R14 ;  /* 0x0003680e01007387 */ /* 0x0001e80000100800 */
[----:B------:R1:W-:Y:S04]  /*19ad0*/  STL [R1+0x364], R37 ;  /* 0x0003642501007387 */ /* 0x0003e80000100800 */
[----:B------:R-:W2:Y:S01]  /*19ae0*/  LDL R6, [R1+0xb58] ;  /* 0x000b580001067983 */ /* 0x000ea20000100800 */
[----:B------:R-:W-:Y:S01]  /*19af0*/  @!P1 IMAD.MOV R34, RZ, RZ, -R34 ;  /* 0x000000ffff229224 */ /* 0x000fe200078e0a22 */
[----:B------:R-:W-:Y:S01]  /*19b00*/  ISETP.GT.U32.AND P1, PT, R3, R15, PT ;  /* 0x0000000f0300720c */ /* 0x000fe20003f24070 */
[----:B------:R-:W-:-:S12]  /*19b10*/  IMAD.MOV R32, RZ, RZ, -R32 ;  /* 0x000000ffff207224 */ /* 0x000fd800078e0a20 */
[----:B------:R-:W-:Y:S01]  /*19b20*/  @!P1 IMAD.IADD R15, R15, 0x1, -R3 ;  /* 0x000000010f0f9824 */ /* 0x000fe200078e0a03 */
[C---:B------:R-:W-:Y:S01]  /*19b30*/  ISETP.GT.U32.AND P1, PT, R3.reuse, R17, PT ;  /* 0x000000110300720c */ /* 0x040fe20003f24070 */
[----:B------:R-:W-:Y:S01]  /*19b40*/  IMAD R31, R3, R32, R31 ;  /* 0x00000020031f7224 */ /* 0x000fe200078e021f */
[----:B------:R-:W-:Y:S01]  /*19b50*/  IABS R32, R4 ;  /* 0x0000000400207213 */ /* 0x000fe20000000000 */
[----:B------:R-:W-:Y:S01]  /*19b60*/  IMAD.MOV R80, RZ, RZ, -R80 ;  /* 0x000000ffff507224 */ /* 0x000fe200078e0a50 */
[----:B------:R-:W-:-:S03]  /*19b70*/  SEL R39, R38, R36, !P6 ;  /* 0x0000002426277207 */ /* 0x000fc60007000000 */
[----:B------:R-:W-:-:S06]  /*19b80*/  IMAD.HI.U32 R81, R5, R32, RZ ;  /* 0x0000002005517227 */ /* 0x000fcc00078e00ff */
[----:B------:R-:W-:Y:S01]  /*19b90*/  @!P1 IMAD.IADD R17, R17, 0x1, -R3 ;  /* 0x0000000111119824 */ /* 0x000fe200078e0a03 */
[----:B------:R-:W-:-:S04]  /*19ba0*/  ISETP.GT.U32.AND P1, PT, R3, R13, PT ;  /* 0x0000000d0300720c */ /* 0x000fc80003f24070 */
[C---:B------:R-:W-:Y:S01]  /*19bb0*/  ISETP.GT.U32.AND P4, PT, R3.reuse, R17, PT ;  /* 0x000000110300720c */ /* 0x040fe20003f84070 */
[----:B------:R-:W-:Y:S01]  /*19bc0*/  IMAD.MOV R81, RZ, RZ, -R81 ;  /* 0x000000ffff517224 */ /* 0x000fe200078e0a51 */
[----:B------:R-:W-:Y:S01]  /*19bd0*/  SEL R34, R38, R34, !P6 ;  /* 0x0000002226227207 */ /* 0x000fe20007000000 */
[----:B------:R-:W-:Y:S01]  /*19be0*/  IMAD R30, R3, R80, R30 ;  /* 0x00000050031e7224 */ /* 0x000fe200078e021e */
[----:B------:R-:W-:Y:S01]  /*19bf0*/  PRMT R83, RZ, 0x7610, R83 ;  /* 0x00007610ff537816 */ /* 0x000fe20000000053 */
[----:B------:R-:W-:-:S04]  /*19c00*/  IMAD.HI.U32 R80, R5, R29, RZ ;  /* 0x0000001d05507227 */ /* 0x000fc800078e00ff */
[----:B------:R-:W-:Y:S01]  /*19c10*/  IMAD R39, R39, UR9, RZ ;  /* 0x0000000927277c24 */ /* 0x000fe2000f8e02ff */
[----:B------:R0:W4:Y:S01]  /*19c20*/  @P0 LDG.E.U8 R83, desc[UR22][R40.64] ;  /* 0x0000001628530981 */ /* 0x000122000c1e1100 */
[----:B------:R-:W-:Y:S01]  /*19c30*/  IMAD R32, R3, R81, R32 ;  /* 0x0000005103207224 */ /* 0x000fe200078e0220 */
[----:B------:R-:W-:Y:S01]  /*19c40*/  PRMT R81, RZ, 0x7610, R81 ;  /* 0x00007610ff517816 */ /* 0x000fe20000000051 */
[----:B------:R-:W-:Y:S02]  /*19c50*/  IMAD R34, R34, UR9, RZ ;  /* 0x0000000922227c24 */ /* 0x000fe4000f8e02ff */
[----:B------:R-:W-:Y:S02]  /*19c60*/  IMAD.MOV R80, RZ, RZ, -R80 ;  /* 0x000000ffff507224 */ /* 0x000fe400078e0a50 */
[----:B------:R-:W-:Y:S02]  /*19c70*/  @P0 IMAD.MOV.U32 R36, RZ, RZ, R14 ;  /* 0x000000ffff240224 */ /* 0x000fe400078e000e */
[--C-:B------:R-:W-:Y:S01]  /*19c80*/  @!P1 IMAD.IADD R13, R13, 0x1, -R3.reuse ;  /* 0x000000010d0d9824 */ /* 0x100fe200078e0a03 */
[-C--:B0-----:R-:W-:Y:S01]  /*19c90*/  IADD3 R41, P1, PT, R39, R2.reuse, RZ ;  /* 0x0000000227297210 */ /* 0x081fe20007f3e0ff */
[----:B------:R-:W-:Y:S01]  /*19ca0*/  @!P4 IMAD.IADD R17, R17, 0x1, -R3 ;  /* 0x000000011111c824 */ /* 0x000fe200078e0a03 */
[----:B------:R-:W-:Y:S01]  /*19cb0*/  IADD3 R14, P4, PT, R34, R2, RZ ;  /* 0x00000002220e7210 */ /* 0x000fe20007f9e0ff */
[----:B------:R-:W-:Y:S01]  /*19cc0*/  IMAD R29, R3, R80, R29 ;  /* 0x00000050031d7224 */ /* 0x000fe200078e021d */
[----:B------:R1:W4:Y:S01]  /*19cd0*/  @P0 LDG.E.U8 R81, desc[UR22][R36.64] ;  /* 0x0000001624510981 */ /* 0x000322000c1e1100 */
[----:B------:R-:W-:-:S02]  /*19ce0*/  PRMT R80, RZ, 0x7610, R80 ;  /* 0x00007610ff507816 */ /* 0x000fc40000000050 */
[-C--:B------:R-:W-:Y:S01]  /*19cf0*/  LEA.HI.X.SX32 R40, R34, R0.reuse, 0x1, P4 ;  /* 0x0000000022287211 */ /* 0x080fe200020f0eff */
[----:B------:R-:W-:Y:S01]  /*19d00*/  STL [R1+0x380], R41 ;  /* 0x0003802901007387 */ /* 0x000fe20000100800 */
[----:B-1----:R-:W-:Y:S01]  /*19d10*/  LEA.HI.X.SX32 R37, R39, R0, 0x1, P1 ;  /* 0x0000000027257211 */ /* 0x002fe200008f0eff */
[----:B------:R-:W-:Y:S02]  /*19d20*/  @P0 IMAD.MOV.U32 R36, RZ, RZ, R41 ;  /* 0x000000ffff240224 */ /* 0x000fe400078e0029 */
[----:B------:R0:W-:Y:S04]  /*19d30*/  STL [R1+0x3a0], R14 ;  /* 0x0003a00e01007387 */ /* 0x0001e80000100800 */
[----:B------:R1:W-:Y:S04]  /*19d40*/  STL [R1+0x37c], R37 ;  /* 0x00037c2501007387 */ /* 0x0003e80000100800 */
[----:B------:R0:W4:Y:S04]  /*19d50*/  @P0 LDG.E.U8 R80, desc[UR22][R36.64] ;  /* 0x0000001624500981 */ /* 0x000128000c1e1100 */
[----:B------:R2:W-:Y:S01]  /*19d60*/  STL [R1+0x39c], R40 ;  /* 0x00039c2801007387 */ /* 0x0005e20000100800 */
[----:B------:R-:W-:Y:S01]  /*19d70*/  PRMT R79, RZ, 0x7610, R79 ;  /* 0x00007610ff4f7816 */ /* 0x000fe2000000004f */
[----:B0-----:R-:W-:-:S02]  /*19d80*/  @P0 IMAD.MOV.U32 R36, RZ, RZ, R14 ;  /* 0x000000ffff240224 */ /* 0x001fc400078e000e */
[----:B------:R-:W4:Y:S01]  /*19d90*/  LDL.LU R14, [R1+0x4b0] ;  /* 0x0004b000010e7983 */ /* 0x000f220000300800 */
[----:B-1----:R-:W-:Y:S02]  /*19da0*/  @P0 IMAD.MOV.U32 R37, RZ, RZ, R40 ;  /* 0x000000ffff250224 */ /* 0x002fe400078e0028 */
[----:B------:R-:W-:-:S03]  /*19db0*/  @!P2 IMAD.MOV R33, RZ, RZ, -R33 ;  /* 0x000000ffff21a224 */ /* 0x000fc600078e0a21 */
[----:B------:R0:W4:Y:S02]  /*19dc0*/  @P0 LDG.E.U8 R79, desc[UR22][R36.64] ;  /* 0x00000016244f0981 */ /* 0x000124000c1e1100 */
[----:B0-----:R-:W-:Y:S01]  /*19dd0*/  SEL R36, R38, R33, !P6 ;  /* 0x0000002126247207 */ /* 0x001fe20007000000 */
[----:B------:R-:W-:Y:S02]  /*19de0*/  IMAD.MOV.U32 R33, RZ, RZ, R9 ;  /* 0x000000ffff217224 */ /* 0x000fe400078e0009 */
[----:B------:R-:W4:Y:S01]  /*19df0*/  LDL R9, [R1+0xd5c] ;  /* 0x000d5c0001097983 */ /* 0x000f220000100800 */
[----:B---3--:R-:W-:-:S13]  /*19e00*/  ISETP.GT.U32.AND P1, PT, R3, R12, PT ;  /* 0x0000000c0300720c */ /* 0x008fda0003f24070 */
[----:B------:R-:W-:Y:S01]  /*19e10*/  @!P1 IMAD.IADD R12, R12, 0x1, -R3 ;  /* 0x000000010c0c9824 */ /* 0x000fe200078e0a03 */
[----:B--2---:R-:W-:Y:S02]  /*19e20*/  ISETP.GE.AND P1, PT, R6, RZ, PT ;  /* 0x000000ff0600720c */ /* 0x004fe40003f26270 */
[----:B------:R-:W2:Y:S01]  /*19e30*/  LDL R6, [R1+0xb54] ;  /* 0x000b540001067983 */ /* 0x000ea20000100800 */
[----:B------:R-:W-:Y:S01]  /*19e40*/  @!P3 IMAD.MOV R35, RZ, RZ, -R35 ;  /* 0x000000ffff23b224 */ /* 0x000fe200078e0a23 */
[C---:B------:R-:W-:Y:S02]  /*19e50*/  ISETP.GT.U32.AND P3, PT, R3.reuse, R7, PT ;  /* 0x000000070300720c */ /* 0x040fe40003f64070 */
[----:B----4-:R-:W-:-:S11]  /*19e60*/  ISETP.GT.U32.AND P2, PT, R3, R16, PT ;  /* 0x000000100300720c */ /* 0x010fd60003f44070 */
[----:B------:R-:W-:-:S05]  /*19e70*/  @!P3 IMAD.IADD R7, R7, 0x1, -R3 ;  /* 0x000000010707b824 */ /* 0x000fca00078e0a03 */
[----:B------:R-:W-:Y:S01]  /*19e80*/  ISETP.GT.U32.AND P3, PT, R3, R7, PT ;  /* 0x000000070300720c */ /* 0x000fe20003f64070 */
[--C-:B------:R-:W-:Y:S01]  /*19e90*/  @!P2 IMAD.IADD R16, R16, 0x1, -R3.reuse ;  /* 0x000000011010a824 */ /* 0x100fe200078e0a03 */
[----:B------:R-:W-:Y:S02]  /*19ea0*/  ISETP.GE.AND P2, PT, R22, RZ, PT ;  /* 0x000000ff1600720c */ /* 0x000fe40003f46270 */
[----:B------:R-:W-:Y:S01]  /*19eb0*/  SEL R35, R38, R35, !P6 ;  /* 0x0000002326237207 */ /* 0x000fe20007000000 */
[----:B------:R-:W3:Y:S08]  /*19ec0*/  LDL R22, [R1+0xdcc] ;  /* 0x000dcc0001167983 */ /* 0x000ef00000100800 */
[----:B------:R-:W-:Y:S01]  /*19ed0*/  @!P3 IMAD.IADD R7, R7, 0x1, -R3 ;  /* 0x000000010707b824 */ /* 0x000fe200078e0a03 */
[----:B------:R-:W-:-:S02]  /*19ee0*/  ISETP.GE.AND P3, PT, R92, RZ, PT ;  /* 0x000000ff5c00720c */ /* 0x000fc40003f66270 */
[----:B------:R-:W-:Y:S01]  /*19ef0*/  ISETP.GT.U32.AND P4, PT, R3, R10, PT ;  /* 0x0000000a0300720c */ /* 0x000fe20003f84070 */
[----:B------:R-:W-:Y:S02]  /*19f00*/  IMAD.MOV.U32 R34, RZ, RZ, R15 ;  /* 0x000000ffff227224 */ /* 0x000fe400078e000f */
[----:B------:R-:W-:Y:S02]  /*19f10*/  IMAD R37, R35, UR9, RZ ;  /* 0x0000000923257c24 */ /* 0x000fe4000f8e02ff */
[----:B------:R-:W-:Y:S02]  /*19f20*/  IMAD.MOV.U32 R35, RZ, RZ, R13 ;  /* 0x000000ffff237224 */ /* 0x000fe400078e000d */
[----:B------:R-:W-:Y:S01]  /*19f30*/  IMAD R36, R36, UR9, RZ ;  /* 0x0000000924247c24 */ /* 0x000fe2000f8e02ff */
[----:B------:R-:W4:Y:S03]  /*19f40*/  LDL.LU R13, [R1+0x4ac] ;  /* 0x0004ac00010d7983 */ /* 0x000f260000300800 */
[----:B------:R-:W-:Y:S01]  /*19f50*/  @!P3 IMAD.MOV R34, RZ, RZ, -R34 ;  /* 0x000000ffff22b224 */ /* 0x000fe200078e0a22 */
[-C--:B------:R-:W-:Y:S01]  /*19f60*/  IADD3 R15, P3, PT, R37, R2.reuse, RZ ;  /* 0x00000002250f7210 */ /* 0x080fe20007f7e0ff */
[----:B------:R-:W-:Y:S01]  /*19f70*/  @!P1 IMAD.MOV R35, RZ, RZ, -R35 ;  /* 0x000000ffff239224 */ /* 0x000fe200078e0a23 */
[----:B------:R-:W-:-:S02]  /*19f80*/  IADD3 R39, P1, PT, R36, R2, RZ ;  /* 0x0000000224277210 */ /* 0x000fc40007f3e0ff */
[-C--:B------:R-:W-:Y:S01]  /*19f90*/  LEA.HI.X.SX32 R41, R37, R0.reuse, 0x1, P3 ;  /* 0x0000000025297211 */ /* 0x080fe200018f0eff */
[----:B------:R-:W-:Y:S01]  /*19fa0*/  @!P4 IMAD.IADD R10, R10, 0x1, -R3 ;  /* 0x000000010a0ac824 */ /* 0x000fe200078e0a03 */
[----:B------:R-:W-:Y:S02]  /*19fb0*/  PRMT R78, RZ, 0x7610, R78 ;  /* 0x00007610ff4e7816 */ /* 0x000fe4000000004e */
[----:B------:R-:W-:Y:S01]  /*19fc0*/  LEA.HI.X.SX32 R40, R36, R0, 0x1, P1 ;  /* 0x0000000024287211 */ /* 0x000fe200008f0eff */
[----:B------:R-:W-:Y:S02]  /*19fd0*/  @P0 IMAD.MOV.U32 R36, RZ, RZ, R15 ;  /* 0x000000ffff240224 */ /* 0x000fe400078e000f */
[----:B------:R-:W-:Y:S01]  /*19fe0*/  @P0 IMAD.MOV.U32 R37, RZ, RZ, R41 ;  /* 0x000000ffff250224 */ /* 0x000fe200078e0029 */
[C---:B------:R-:W-:Y:S02]  /*19ff0*/  ISETP.GT.U32.AND P1, PT, R3.reuse, R10, PT ;  /* 0x0000000a0300720c */ /* 0x040fe40003f24070 */
[----:B------:R-:W-:-:S02]  /*1a000*/  ISETP.GT.U32.AND P4, PT, R3, R12, PT ;  /* 0x0000000c0300720c */ /* 0x000fc40003f84070 */
[----:B------:R-:W-:Y:S01]  /*1a010*/  PRMT R77, RZ, 0x7610, R77 ;  /* 0x00007610ff4d7816 */ /* 0x000fe2000000004d */
[----:B------:R0:W4:Y:S01]  /*1a020*/  @P0 LDG.E.U8 R78, desc[UR22][R36.64] ;  /* 0x00000016244e0981 */ /* 0x000122000c1e1100 */
[----:B------:R-:W-:Y:S01]  /*1a030*/  SEL R34, R38, R34, !P6 ;  /* 0x0000002226227207 */ /* 0x000fe20007000000 */
[----:B------:R-:W-:Y:S02]  /*1a040*/  @!P2 IMAD.MOV R33, RZ, RZ, -R33 ;  /* 0x000000ffff21a224 */ /* 0x000fe400078e0a21 */
[----:B------:R1:W-:Y:S01]  /*1a050*/  STL [R1+0x3b8], R15 ;  /* 0x0003b80f01007387 */ /* 0x0003e20000100800 */
[----:B0-----:R-:W-:Y:S02]  /*1a060*/  @P0 IMAD.MOV.U32 R36, RZ, RZ, R39 ;  /* 0x000000ffff240224 */ /* 0x001fe400078e0027 */
[----:B------:R-:W-:Y:S01]  /*1a070*/  @P0 IMAD.MOV.U32 R37, RZ, RZ, R40 ;  /* 0x000000ffff250224 */ /* 0x000fe200078e0028 */
[----:B------:R-:W-:Y:S01]  /*1a080*/  STL [R1+0x3d0], R39 ;  /* 0x0003d02701007387 */ /* 0x000fe20000100800 */
[----:B------:R-:W-:-:S03]  /*1a090*/  ISETP.GT.U32.AND P3, PT, R3, R14, PT ;  /* 0x0000000e0300720c */ /* 0x000fc60003f64070 */
[----:B------:R0:W4:Y:S01]  /*1a0a0*/  @P0 LDG.E.U8 R77, desc[UR22][R36.64] ;  /* 0x00000016244d0981 */ /* 0x000122000c1e1100 */
[----:B------:R-:W-:Y:S01]  /*1a0b0*/  ISETP.GT.U32.AND P2, PT, R3, R16, PT ;  /* 0x000000100300720c */ /* 0x000fe20003f44070 */
[--C-:B------:R-:W-:Y:S02]  /*1a0c0*/  @!P1 IMAD.IADD R10, R10, 0x1, -R3.reuse ;  /* 0x000000010a0a9824 */ /* 0x100fe400078e0a03 */
[----:B------:R0:W-:Y:S01]  /*1a0d0*/  STL [R1+0x3b4], R41 ;  /* 0x0003b42901007387 */ /* 0x0001e20000100800 */
[----:B------:R-:W-:-:S03]  /*1a0e0*/  @!P4 IMAD.IADD R12, R12, 0x1, -R3 ;  /* 0x000000010c0cc824 */ /* 0x000fc600078e0a03 */
[----:B-1----:R-:W4:Y:S01]  /*1a0f0*/  LDL.LU R15, [R1+0x510] ;  /* 0x00051000010f7983 */ /* 0x002f220000300800 */
[----:B0-----:R-:W-:Y:S01]  /*1a100*/  IMAD R37, R34, UR9, RZ ;  /* 0x0000000922257c24 */ /* 0x001fe2000f8e02ff */
[----:B------:R-:W-:Y:S01]  /*1a110*/  SEL R34, R38, R33, !P6 ;  /* 0x0000002126227207 */ /* 0x000fe20007000000 */
[----:B------:R-:W-:Y:S01]  /*1a120*/  @!P3 IMAD.IADD R14, R14, 0x1, -R3 ;  /* 0x000000010e0eb824 */ /* 0x000fe200078e0a03 */
[----:B------:R0:W-:Y:S01]  /*1a130*/  STL [R1+0x3cc], R40 ;  /* 0x0003cc2801007387 */ /* 0x0001e20000100800 */
[----:B------:R-:W-:Y:S02]  /*1a140*/  IMAD.MOV.U32 R33, RZ, RZ, R17 ;  /* 0x000000ffff217224 */ /* 0x000fe400078e0011 */
[----:B------:R-:W-:Y:S01]  /*1a150*/  IMAD R34, R34, UR9, RZ ;  /* 0x0000000922227c24 */ /* 0x000fe2000f8e02ff */
[----:B------:R-:W-:Y:S02]  /*1a160*/  ISETP.GE.AND P1, PT, R9, RZ, PT ;  /* 0x000000ff0900720c */ /* 0x000fe40003f26270 */
[----:B------:R-:W-:Y:S01]  /*1a170*/  IADD3 R9, P3, PT, R37, R2, RZ ;  /* 0x0000000225097210 */ /* 0x000fe20007f7e0ff */
[----:B------:R-:W-:-:S03]  /*1a180*/  IMAD.MOV.U32 R36, RZ, RZ, R7 ;  /* 0x000000ffff247224 */ /* 0x000fc600078e0007 */
[----:B------:R-:W-:Y:S02]  /*1a190*/  LEA.HI.X.SX32 R17, R37, R0, 0x1, P3 ;  /* 0x0000000025117211 */ /* 0x000fe400018f0eff */
[----:B------:R-:W-:Y:S01]  /*1a1a0*/  IADD3 R7, P3, PT, R34, R2, RZ ;  /* 0x0000000222077210 */ /* 0x000fe20007f7e0ff */
[----:B------:R-:W-:Y:S02]  /*1a1b0*/  @!P2 IMAD.IADD R16, R16, 0x1, -R3 ;  /* 0x000000011010a824 */ /* 0x000fe400078e0a03 */
[----:B------:R-:W-:Y:S02]  /*1a1c0*/  @P0 IMAD.MOV.U32 R41, RZ, RZ, R17 ;  /* 0x000000ffff290224 */ /* 0x000fe400078e0011 */
[----:B0-----:R-:W-:Y:S01]  /*1a1d0*/  @P0 IMAD.MOV.U32 R40, RZ, RZ, R9 ;  /* 0x000000ffff280224 */ /* 0x001fe200078e0009 */
[----:B--2---:R-:W-:Y:S02]  /*1a1e0*/  ISETP.GE.AND P4, PT, R6, RZ, PT ;  /* 0x000000ff0600720c */ /* 0x004fe40003f86270 */
[----:B------:R-:W2:Y:S04]  /*1a1f0*/  LDL.LU R6, [R1+0x530] ;  /* 0x0005300001067983 */ /* 0x000ea80000300800 */
[----:B------:R-:W2:Y:S04]  /*1a200*/  LDL.LU R92, [R1+0x50c] ;  /* 0x00050c00015c7983 */ /* 0x000ea80000300800 */
[----:B------:R0:W-:Y:S04]  /*1a210*/  STL [R1+0x3f0], R9 ;  /* 0x0003f00901007387 */ /* 0x0001e80000100800 */
[----:B------:R1:W-:Y:S04]  /*1a220*/  STL [R1+0x3ec], R17 ;  /* 0x0003ec1101007387 */ /* 0x0003e80000100800 */
[----:B0-----:R-:W2:Y:S01]  /*1a230*/  LDL R9, [R1+0xb3c] ;  /* 0x000b3c0001097983 */ /* 0x001ea20000100800 */
[----:B-1----:R-:W-:-:S03]  /*1a240*/  LEA.HI.X.SX32 R17, R34, R0, 0x1, P3 ;  /* 0x0000000022117211 */ /* 0x002fc600018f0eff */
[----:B------:R0:W-:Y:S01]  /*1a250*/  STL [R1+0x410], R7 ;  /* 0x0004100701007387 */ /* 0x0001e20000100800 */
[----:B------:R-:W-:-:S03]  /*1a260*/  IMAD.MOV.U32 R34, RZ, RZ, R16 ;  /* 0x000000ffff227224 */ /* 0x000fc600078e0010 */
[----:B------:R1:W-:Y:S04]  /*1a270*/  STL [R1+0x40c], R17 ;  /* 0x00040c1101007387 */ /* 0x0003e80000100800 */
[----:B------:R-:W2:Y:S01]  /*1a280*/  LDL R16, [R1+0xc5c] ;  /* 0x000c5c0001107983 */ /* 0x000ea20000100800 */
[----:B---3--:R-:W-:Y:S01]  /*1a290*/  ISETP.GE.AND P2, PT, R22, RZ, PT ;  /* 0x000000ff1600720c */ /* 0x008fe20003f46270 */
[----:B------:R-:W-:Y:S01]  /*1a2a0*/  @!P4 IMAD.MOV R36, RZ, RZ, -R36 ;  /* 0x000000ffff24c224 */ /* 0x000fe200078e0a24 */
[----:B------:R-:W-:Y:S01]  /*1a2b0*/  SEL R35, R38, R35, !P6 ;  /* 0x0000002326237207 */ /* 0x000fe20007000000 */
[----:B------:R-:W-:Y:S01]  /*1a2c0*/  @!P1 IMAD.MOV R34, RZ, RZ, -R34 ;  /* 0x000000ffff229224 */ /* 0x000fe200078e0a22 */
[----:B------:R-:W-:Y:S01]  /*1a2d0*/  PRMT R76, RZ, 0x7610, R76 ;  /* 0x00007610ff4c7816 */ /* 0x000fe2000000004c */
[----:B------:R-:W3:Y:S08]  /*1a2e0*/  LDL.LU R22, [R1+0x52c] ;  /* 0x00052c0001167983 */ /* 0x000ef00000300800 */
[----:B------:R-:W-:Y:S01]  /*1a2f0*/  @!P2 IMAD.MOV R33, RZ, RZ, -R33 ;  /* 0x000000ffff21a224 */ /* 0x000fe200078e0a21 */
[----:B----4-:R-:W-:-:S02]  /*1a300*/  ISETP.GT.U32.AND P2, PT, R3, R13, PT ;  /* 0x0000000d0300720c */ /* 0x010fc40003f44070 */
[----:B------:R-:W-:Y:S01]  /*1a310*/  ISETP.GT.U32.AND P4, PT, R3, R14, PT ;  /* 0x0000000e0300720c */ /* 0x000fe20003f84070 */
[----:B------:R-:W-:Y:S01]  /*1a320*/  IMAD R35, R35, UR9, RZ ;  /* 0x0000000923237c24 */ /* 0x000fe2000f8e02ff */
[----:B------:R4:W3:Y:S09]  /*1a330*/  @P0 LDG.E.U8 R76, desc[UR22][R40.64] ;  /* 0x00000016284c0981 */ /* 0x0008f2000c1e1100 */
[----:B------:R-:W-:-:S05]  /*1a340*/  @!P2 IMAD.IADD R13, R13, 0x1, -R3 ;  /* 0x000000010d0da824 */ /* 0x000fca00078e0a03 */
[----:B------:R-:W-:Y:S02]  /*1a350*/  ISETP.GT.U32.AND P2, PT, R3, R13, PT ;  /* 0x0000000d0300720c */ /* 0x000fe40003f44070 */
[C---:B------:R-:W-:Y:S01]  /*1a360*/  SEL R33, R38.reuse, R33, !P6 ;  /* 0x0000002126217207 */ /* 0x040fe20007000000 */
[----:B----4-:R-:W-:Y:S01]  /*1a370*/  @P0 IMAD.MOV.U32 R40, RZ, RZ, R7 ;  /* 0x000000ffff280224 */ /* 0x010fe200078e0007 */
[----:B------:R-:W-:Y:S01]  /*1a380*/  PRMT R75, RZ, 0x7610, R75 ;  /* 0x00007610ff4b7816 */ /* 0x000fe2000000004b */
[----:B------:R-:W-:Y:S01]  /*1a390*/  @P0 IMAD.MOV.U32 R41, RZ, RZ, R17 ;  /* 0x000000ffff290224 */ /* 0x000fe200078e0011 */
[----:B------:R-:W-:Y:S01]  /*1a3a0*/  SEL R36, R38, R36, !P6 ;  /* 0x0000002426247207 */ /* 0x000fe20007000000 */
[----:B------:R-:W-:Y:S01]  /*1a3b0*/  IMAD R33, R33, UR9, RZ ;  /* 0x0000000921217c24 */ /* 0x000fe2000f8e02ff */
[----:B0-----:R-:W4:Y:S01]  /*1a3c0*/  LDL.LU R7, [R1+0x56c] ;  /* 0x00056c0001077983 */ /* 0x001f220000300800 */
[----:B------:R-:W-:Y:S01]  /*1a3d0*/  @!P4 IMAD.IADD R14, R14, 0x1, -R3 ;  /* 0x000000010e0ec824 */ /* 0x000fe200078e0a03 */
[----:B------:R-:W-:-:S02]  /*1a3e0*/  IADD3 R39, P4, PT, R35, R2, RZ ;  /* 0x0000000223277210 */ /* 0x000fc40007f9e0ff */
[----:B------:R0:W3:Y:S01]  /*1a3f0*/  @P0 LDG.E.U8 R75, desc[UR22][R40.64] ;  /* 0x00000016284b0981 */ /* 0x0000e2000c1e1100 */
[----:B------:R-:W-:Y:S01]  /*1a400*/  @!P2 IMAD.IADD R13, R13, 0x1, -R3 ;  /* 0x000000010d0da824 */ /* 0x000fe200078e0a03 */
[----:B------:R-:W-:Y:S02]  /*1a410*/  ISETP.GT.U32.AND P3, PT, R3, R15, PT ;  /* 0x0000000f0300720c */ /* 0x000fe40003f64070 */
[----:B0-----:R-:W-:Y:S01]  /*1a420*/  LEA.HI.X.SX32 R41, R35, R0, 0x1, P4 ;  /* 0x0000000023297211 */ /* 0x001fe200020f0eff */
[----:B------:R-:W-:Y:S01]  /*1a430*/  STL [R1+0x430], R39 ;  /* 0x0004302701007387 */ /* 0x000fe20000100800 */
[----:B------:R-:W-:Y:S01]  /*1a440*/  PRMT R74, RZ, 0x7610, R74 ;  /* 0x00007610ff4a7816 */ /* 0x000fe2000000004a */
[----:B------:R-:W-:-:S08]  /*1a450*/  @P0 IMAD.MOV.U32 R40, RZ, RZ, R39 ;  /* 0x000000ffff280224 */ /* 0x000fd000078e0027 */
[----:B------:R-:W-:Y:S01]  /*1a460*/  @!P3 IMAD.IADD R15, R15, 0x1, -R3 ;  /* 0x000000010f0fb824 */ /* 0x000fe200078e0a03 */
[C---:B-1----:R-:W-:Y:S01]  /*1a470*/  IADD3 R17, P3, PT, R33.reuse, R2, RZ ;  /* 0x0000000221117210 */ /* 0x042fe20007f7e0ff */
[----:B------:R-:W-:Y:S01]  /*1a480*/  IMAD R36, R36, UR9, RZ ;  /* 0x0000000924247c24 */ /* 0x000fe2000f8e02ff */
[----:B------:R-:W-:Y:S01]  /*1a490*/  SEL R35, R38, R34, !P6 ;  /* 0x0000002226237207 */ /* 0x000fe20007000000 */
[----:B------:R0:W4:Y:S01]  /*1a4a0*/  @P0 LDG.E.U8 R74, desc[UR22][R40.64] ;  /* 0x00000016284a0981 */ /* 0x000122000c1e1100 */
[----:B------:R-:W-:Y:S01]  /*1a4b0*/  LEA.HI.X.SX32 R37, R33, R0, 0x1, P3 ;  /* 0x0000000021257211 */ /* 0x000fe200018f0eff */
[----:B------:R-:W-:Y:S02]  /*1a4c0*/  IMAD.MOV.U32 R34, RZ, RZ, R12 ;  /* 0x000000ffff227224 */ /* 0x000fe400078e000c */
[----:B------:R1:W-:Y:S04]  /*1a4d0*/  STL [R1+0x450], R17 ;  /* 0x0004501101007387 */ /* 0x0003e80000100800 */
[----:B------:R1:W-:Y:S04]  /*1a4e0*/  STL [R1+0x42c], R41 ;  /* 0x00042c2901007387 */ /* 0x0003e80000100800 */
[----:B------:R2:W-:Y:S01]  /*1a4f0*/  STL [R1+0x44c], R37 ;  /* 0x00044c2501007387 */ /* 0x0005e20000100800 */
[----:B0-----:R-:W-:-:S02]  /*1a500*/  @P0 IMAD.MOV.U32 R40, RZ, RZ, R17 ;  /* 0x000000ffff280224 */ /* 0x001fc400078e0011 */
[----:B------:R-:W-:Y:S01]  /*1a510*/  IMAD.MOV.U32 R33, RZ, RZ, R10 ;  /* 0x000000ffff217224 */ /* 0x000fe200078e000a */
[----:B-1----:R-:W4:Y:S01]  /*1a520*/  LDL R17, [R1+0xda4] ;  /* 0x000da40001117983 */ /* 0x002f220000100800 */
[----:B------:R-:W-:Y:S02]  /*1a530*/  IMAD R35, R35, UR9, RZ ;  /* 0x0000000923237c24 */ /* 0x000fe4000f8e02ff */
[----:B------:R-:W-:Y:S01]  /*1a540*/  @P0 IMAD.MOV.U32 R41, RZ, RZ, R37 ;  /* 0x000000ffff290224 */ /* 0x000fe200078e0025 */
[----:B------:R-:W-:Y:S02]  /*1a550*/  PRMT R72, RZ, 0x7610, R72 ;  /* 0x00007610ff487816 */ /* 0x000fe40000000048 */
[----:B--2---:R-:W-:-:S13]  /*1a560*/  ISETP.GT.U32.AND P1, PT, R3, R6, PT ;  /* 0x000000060300720c */ /* 0x004fda0003f24070 */
[----:B------:R-:W-:Y:S01]  /*1a570*/  @!P1 IMAD.IADD R6, R6, 0x1, -R3 ;  /* 0x0000000106069824 */ /* 0x000fe200078e0a03 */
[----:B------:R-:W-:Y:S02]  /*1a580*/  ISETP.GE.AND P2, PT, R9, RZ, PT ;  /* 0x000000ff0900720c */ /* 0x000fe40003f46270 */
[----:B------:R-:W2:Y:S04]  /*1a590*/  LDL R9, [R1+0xb34] ;  /* 0x000b340001097983 */ /* 0x000ea80000100800 */
[----:B------:R-:W2:Y:S01]  /*1a5a0*/  LDL.LU R12, [R1+0x58c] ;  /* 0x00058c00010c7983 */ /* 0x000ea20000300800 */
[----:B------:R-:W-:-:S06]  /*1a5b0*/  ISETP.GE.AND P1, PT, R16, RZ, PT ;  /* 0x000000ff1000720c */ /* 0x000fcc0003f26270 */
[----:B------:R-:W-:Y:S01]  /*1a5c0*/  @!P2 IMAD.MOV R34, RZ, RZ, -R34 ;  /* 0x000000ffff22a224 */ /* 0x000fe200078e0a22 */
[C---:B------:R-:W-:Y:S01]  /*1a5d0*/  IADD3 R37, P2, PT, R36.reuse, R2, RZ ;  /* 0x0000000224257210 */ /* 0x040fe20007f5e0ff */
[----:B------:R-:W2:Y:S03]  /*1a5e0*/  LDL.LU R16, [R1+0x5a4] ;  /* 0x0005a40001107983 */ /* 0x000ea60000300800 */
[----:B------:R-:W-:Y:S01]  /*1a5f0*/  LEA.HI.X.SX32 R36, R36, R0, 0x1, P2 ;  /* 0x0000000024247211 */ /* 0x000fe200010f0eff */
[----:B------:R0:W-:Y:S01]  /*1a600*/  STL [R1+0x470], R37 ;  /* 0x0004702501007387 */ /* 0x0001e20000100800 */
[----:B------:R-:W-:Y:S01]  /*1a610*/  @!P1 IMAD.MOV R33, RZ, RZ, -R33 ;  /* 0x000000ffff219224 */ /* 0x000fe200078e0a21 */
[----:B------:R-:W-:Y:S02]  /*1a620*/  IADD3 R10, P1, PT, R35, R2, RZ ;  /* 0x00000002230a7210 */ /* 0x000fe40007f3e0ff */
[----:B0-----:R-:W-:-:S03]  /*1a630*/  @P0 LOP3.LUT R37, R37, R36, RZ, 0x3c, !PT ;  /* 0x0000002425250212 */ /* 0x001fc600078e3cff */
[----:B------:R-:W-:Y:S04]  /*1a640*/  STL [R1+0x490], R10 ;  /* 0x0004900a01007387 */ /* 0x000fe80000100800 */
[----:B------:R0:W-:Y:S01]  /*1a650*/  STL [R1+0x46c], R36 ;  /* 0x00046c2401007387 */ /* 0x0001e20000100800 */
[----:B------:R-:W-:Y:S02]  /*1a660*/  LEA.HI.X.SX32 R39, R35, R0, 0x1, P1 ;  /* 0x0000000023277211 */ /* 0x000fe400008f0eff */
[----:B0-----:R-:W-:-:S04]  /*1a670*/  @P0 LOP3.LUT R36, R37, R36, RZ, 0x3c, !PT ;  /* 0x0000002425240212 */ /* 0x001fc800078e3cff */
[----:B------:R-:W-:Y:S01]  /*1a680*/  @P0 LOP3.LUT R37, R37, R36, RZ, 0x3c, !PT ;  /* 0x0000002425250212 */ /* 0x000fe200078e3cff */
[----:B------:R0:W-:Y:S04]  /*1a690*/  STL [R1+0x48c], R39 ;  /* 0x00048c2701007387 */ /* 0x0001e80000100800 */
[----:B------:R1:W2:Y:S02]  /*1a6a0*/  @P0 LDG.E.U8 R72, desc[UR22][R36.64] ;  /* 0x0000001624480981 */ /* 0x0002a4000c1e1100 */
[----:B-1----:R-:W-:Y:S02]  /*1a6b0*/  @P0 IMAD.MOV.U32 R36, RZ, RZ, R10 ;  /* 0x000000ffff240224 */ /* 0x002fe400078e000a */
[----:B------:R-:W2:Y:S01]  /*1a6c0*/  LDL R10, [R1+0xb20] ;  /* 0x000b2000010a7983 */ /* 0x000ea20000100800 */
[----:B------:R-:W-:-:S02]  /*1a6d0*/  ISETP.GT.U32.AND P3, PT, R3, R15, PT ;  /* 0x0000000f0300720c */ /* 0x000fc40003f64070 */
[----:B------:R-:W-:-:S11]  /*1a6e0*/  ISETP.GT.U32.AND P4, PT, R3, R92, PT ;  /* 0x0000005c0300720c */ /* 0x000fd60003f84070 */
[--C-:B------:R-:W-:Y:S01]  /*1a6f0*/  @!P3 IMAD.IADD R15, R15, 0x1, -R3.reuse ;  /* 0x000000010f0fb824 */ /* 0x100fe200078e0a03 */
[C---:B------:R-:W-:Y:S01]  /*1a700*/  ISETP.GT.U32.AND P3, PT, R3.reuse, R6, PT ;  /* 0x000000060300720c */ /* 0x040fe20003f64070 */
[----:B------:R-:W-:Y:S01]  /*1a710*/  @!P4 IMAD.IADD R92, R92, 0x1, -R3 ;  /* 0x000000015c5cc824 */ /* 0x000fe200078e0a03 */
[C---:B---3--:R-:W-:Y:S02]  /*1a720*/  ISETP.GT.U32.AND P4, PT, R3.reuse, R22, PT ;  /* 0x000000160300720c */ /* 0x048fe40003f84070 */
[C---:B----4-:R-:W-:Y:S02]  /*1a730*/  ISETP.GT.U32.AND P1, PT, R3.reuse, R7, PT ;  /* 0x000000070300720c */ /* 0x050fe40003f24070 */
[----:B------:R-:W-:Y:S01]  /*1a740*/  ISETP.GT.U32.AND P2, PT, R3, R92, PT ;  /* 0x0000005c0300720c */ /* 0x000fe20003f44070 */
[----:B------:R-:W-:Y:S01]  /*1a750*/  @P0 IMAD.MOV.U32 R37, RZ, RZ, R39 ;  /* 0x000000ffff250224 */ /* 0x000fe200078e0027 */
[----:B------:R-:W-:-:S05]  /*1a760*/  PRMT R71, RZ, 0x7610, R71 ;  /* 0x00007610ff477816 */ /* 0x000fca0000000047 */
[--C-:B------:R-:W-:Y:S01]  /*1a770*/  @!P3 IMAD.IADD R6, R6, 0x1, -R3.reuse ;  /* 0x000000010606b824 */ /* 0x100fe200078e0a03 */
[----:B------:R-:W-:Y:S01]  /*1a780*/  SEL R34, R38, R34, !P6 ;  /* 0x0000002226227207 */ /* 0x000fe20007000000 */
[--C-:B------:R-:W-:Y:S01]  /*1a790*/  @!P4 IMAD.IADD R22, R22, 0x1, -R3.reuse ;  /* 0x000000011616c824 */ /* 0x100fe200078e0a03 */
[----:B------:R-:W-:Y:S01]  /*1a7a0*/  SEL R35, R38, R33, !P6 ;  /* 0x0000002126237207 */ /* 0x000fe20007000000 */
[----:B------:R1:W3:Y:S01]  /*1a7b0*/  @P0 LDG.E.U8 R71, desc[UR22][R36.64] ;  /* 0x0000001624470981 */ /* 0x0002e2000c1e1100 */
[----:B------:R-:W-:Y:S01]  /*1a7c0*/  @!P1 IMAD.IADD R7, R7, 0x1, -R3 ;  /* 0x0000000107079824 */ /* 0x000fe200078e0a03 */
[----:B------:R-:W-:Y:S01]  /*1a7d0*/  ISETP.GE.AND P4, PT, R17, RZ, PT ;  /* 0x000000ff1100720c */ /* 0x000fe20003f86270 */
[----:B-1----:R-:W-:Y:S01]  /*1a7e0*/  IMAD R36, R34, UR9, RZ ;  /* 0x0000000922247c24 */ /* 0x002fe2000f8e02ff */
[----:B------:R-:W-:Y:S01]  /*1a7f0*/  ISETP.GT.U32.AND P1, PT, R3, R22, PT ;  /* 0x000000160300720c */ /* 0x000fe20003f24070 */
[----:B------:R-:W-:Y:S02]  /*1a800*/  IMAD.MOV.U32 R34, RZ, RZ, R13 ;  /* 0x000000ffff227224 */ /* 0x000fe400078e000d */
[----:B------:R-:W-:-:S02]  /*1a810*/  IMAD R35, R35, UR9, RZ ;  /* 0x0000000923237c24 */ /* 0x000fc4000f8e02ff */
[----:B------:R-:W-:Y:S01]  /*1a820*/  @!P2 IMAD.IADD R92, R92, 0x1, -R3 ;  /* 0x000000015c5ca824 */ /* 0x000fe200078e0a03 */
[----:B------:R-:W-:Y:S01]  /*1a830*/  IADD3 R37, P2, PT, R36, R2, RZ ;  /* 0x0000000224257210 */ /* 0x000fe20007f5e0ff */
[----:B------:R-:W-:-:S04]  /*1a840*/  IMAD.MOV.U32 R33, RZ, RZ, R14 ;  /* 0x000000ffff217224 */ /* 0x000fc800078e000e */
[----:B------:R-:W-:Y:S01]  /*1a850*/  @!P4 IMAD.MOV R34, RZ, RZ, -R34 ;  /* 0x000000ffff22c224 */ /* 0x000fe200078e0a22 */
[C---:B------:R-:W-:Y:S02]  /*1a860*/  IADD3 R13, P4, PT, R35.reuse, R2, RZ ;  /* 0x00000002230d7210 */ /* 0x040fe40007f9e0ff */
[-C--:B------:R-:W-:Y:S02]  /*1a870*/  LEA.HI.X.SX32 R36, R36, R0.reuse, 0x1, P2 ;  /* 0x0000000024247211 */ /* 0x080fe400010f0eff */
[----:B------:R-:W-:Y:S01]  /*1a880*/  LEA.HI.X.SX32 R14, R35, R0, 0x1, P4 ;  /* 0x00000000230e7211 */ /* 0x000fe200020f0eff */
[----:B------:R-:W-:Y:S01]  /*1a890*/  @!P1 IMAD.IADD R22, R22, 0x1, -R3 ;  /* 0x0000000116169824 */ /* 0x000fe200078e0a03 */
[----:B--2---:R-:W-:Y:S02]  /*1a8a0*/  ISETP.GE.AND P3, PT, R9, RZ, PT ;  /* 0x000000ff0900720c */ /* 0x004fe40003f66270 */
[----:B------:R-:W2:Y:S04]  /*1a8b0*/  LDL.LU R9, [R1+0x5ac] ;  /* 0x0005ac0001097983 */ /* 0x000ea80000300800 */
[----:B0-----:R-:W4:Y:S04]  /*1a8c0*/  LDL R39, [R1+0xb14] ;  /* 0x000b140001277983 */ /* 0x001f280000100800 */
[----:B------:R-:W3:Y:S04]  /*1a8d0*/  LDL R17, [R1+0xcac] ;  /* 0x000cac0001117983 */ /* 0x000ee80000100800 */
[----:B------:R0:W-:Y:S04]  /*1a8e0*/  STL [R1+0x4b0], R37 ;  /* 0x0004b02501007387 */ /* 0x0001e80000100800 */
[----:B------:R-:W-:Y:S04]  /*1a8f0*/  STL [R1+0x4d0], R13 ;  /* 0x0004d00d01007387 */ /* 0x000fe80000100800 */
[----:B------:R1:W-:Y:S04]  /*1a900*/  STL [R1+0x4ac], R36 ;  /* 0x0004ac2401007387 */ /* 0x0003e80000100800 */
[----:B------:R0:W-:Y:S01]  /*1a910*/  STL [R1+0x4cc], R14 ;  /* 0x0004cc0e01007387 */ /* 0x0001e20000100800 */
[----:B------:R-:W-:-:S03]  /*1a920*/  ISETP.GE.AND P1, PT, R10, RZ, PT ;  /* 0x000000ff0a00720c */ /* 0x000fc60003f26270 */
[----:B------:R-:W3:Y:S01]  /*1a930*/  LDL R10, [R1+0xde4] ;  /* 0x000de400010a7983 */ /* 0x000ee20000100800 */
[----:B------:R-:W-:Y:S01]  /*1a940*/  @!P3 IMAD.MOV R33, RZ, RZ, -R33 ;  /* 0x000000ffff21b224 */ /* 0x000fe200078e0a21 */
[----:B------:R-:W-:Y:S02]  /*1a950*/  ISETP.GT.U32.AND P3, PT, R3, R7, PT ;  /* 0x000000070300720c */ /* 0x000fe40003f64070 */
[----:B0-----:R-:W-:Y:S02]  /*1a960*/  @P0 LOP3.LUT R37, R37, R36, RZ, 0x3c, !PT ;  /* 0x0000002425250212 */ /* 0x001fe400078e3cff */
[----:B------:R-:W-:Y:S02]  /*1a970*/  ISETP.GT.U32.AND P2, PT, R3, R12, PT ;  /* 0x0000000c0300720c */ /* 0x000fe40003f44070 */
[----:B-1----:R-:W-:Y:S02]  /*1a980*/  @P0 LOP3.LUT R36, R37, R36, RZ, 0x3c, !PT ;  /* 0x0000002425240212 */ /* 0x002fe400078e3cff */
[----:B------:R-:W-:-:S02]  /*1a990*/  SEL R33, R38, R33, !P6 ;  /* 0x0000002126217207 */ /* 0x000fc40007000000 */
[----:B------:R-:W-:Y:S02]  /*1a9a0*/  PRMT R70, RZ, 0x7610, R70 ;  /* 0x00007610ff467816 */ /* 0x000fe40000000046 */
[----:B------:R-:W-:Y:S01]  /*1a9b0*/  @P0 LOP3.LUT R37, R37, R36, RZ, 0x3c, !PT ;  /* 0x0000002425250212 */ /* 0x000fe200078e3cff */
[----:B------:R-:W-:Y:S01]  /*1a9c0*/  IMAD R35, R33, UR9, RZ ;  /* 0x0000000921237c24 */ /* 0x000fe2000f8e02ff */
[----:B------:R-:W-:Y:S01]  /*1a9d0*/  ISETP.GT.U32.AND P4, PT, R3, R16, PT ;  /* 0x000000100300720c */ /* 0x000fe20003f84070 */
[--C-:B------:R-:W-:Y:S02]  /*1a9e0*/  @!P3 IMAD.IADD R7, R7, 0x1, -R3.reuse ;  /* 0x000000010707b824 */ /* 0x100fe400078e0a03 */
[----:B------:R0:W3:Y:S01]  /*1a9f0*/  @P0 LDG.E.U8 R70, desc[UR22][R36.64] ;  /* 0x0000001624460981 */ /* 0x0000e2000c1e1100 */
[----:B------:R-:W-:Y:S01]  /*1aa00*/  @!P2 IMAD.IADD R12, R12, 0x1, -R3 ;  /* 0x000000010c0ca824 */ /* 0x000fe200078e0a03 */
[----:B------:R-:W-:Y:S02]  /*1aa10*/  SEL R33, R38, R34, !P6 ;  /* 0x0000002226217207 */ /* 0x000fe40007000000 */
[----:B------:R-:W-:Y:S01]  /*1aa20*/  PRMT R69, RZ, 0x7610, R69 ;  /* 0x00007610ff457816 */ /* 0x000fe20000000045 */
[----:B0-----:R-:W-:Y:S01]  /*1aa30*/  @P0 IMAD.MOV.U32 R36, RZ, RZ, R13 ;  /* 0x000000ffff240224 */ /* 0x001fe200078e000d */
[----:B------:R-:W-:Y:S01]  /*1aa40*/  IADD3 R13, P2, PT, R35, R2, RZ ;  /* 0x00000002230d7210 */ /* 0x000fe20007f5e0ff */
[----:B------:R-:W-:-:S03]  /*1aa50*/  @P0 IMAD.MOV.U32 R37, RZ, RZ, R14 ;  /* 0x000000ffff250224 */ /* 0x000fc600078e000e */
[----:B------:R-:W-:Y:S01]  /*1aa60*/  LEA.HI.X.SX32 R14, R35, R0, 0x1, P2 ;  /* 0x00000000230e7211 */ /* 0x000fe200010f0eff */
[----:B------:R-:W-:Y:S01]  /*1aa70*/  @!P4 IMAD.IADD R16, R16, 0x1, -R3 ;  /* 0x000000011010c824 */ /* 0x000fe200078e0a03 */
[----:B------:R0:W3:Y:S01]  /*1aa80*/  @P0 LDG.E.U8 R69, desc[UR22][R36.64] ;  /* 0x0000001624450981 */ /* 0x0000e2000c1e1100 */
[----:B------:R-:W-:-:S03]  /*1aa90*/  PRMT R68, RZ, 0x7610, R68 ;  /* 0x00007610ff447816 */ /* 0x000fc60000000044 */
[----:B------:R1:W-:Y:S01]  /*1aaa0*/  STL [R1+0x4f0], R13 ;  /* 0x0004f00d01007387 */ /* 0x0003e20000100800 */
[----:B0-----:R-:W-:Y:S02]  /*1aab0*/  @P0 IMAD.MOV.U32 R36, RZ, RZ, R13 ;  /* 0x000000ffff240224 */ /* 0x001fe400078e000d */
[----:B------:R-:W-:Y:S02]  /*1aac0*/  @P0 IMAD.MOV.U32 R37, RZ, RZ, R14 ;  /* 0x000000ffff250224 */ /* 0x000fe400078e000e */
[----:B------:R-:W-:-:S03]  /*1aad0*/  IMAD.MOV.U32 R34, RZ, RZ, R15 ;  /* 0x000000ffff227224 */ /* 0x000fc600078e000f */
[----:B------:R0:W3:Y:S01]  /*1aae0*/  @P0 LDG.E.U8 R68, desc[UR22][R36.64] ;  /* 0x0000001624440981 */ /* 0x0000e2000c1e1100 */
[----:B------:R-:W-:Y:S01]  /*1aaf0*/  PRMT R67, RZ, 0x7610, R67 ;  /* 0x00007610ff437816 */ /* 0x000fe20000000043 */
[----:B------:R-:W-:Y:S02]  /*1ab00*/  @!P1 IMAD.MOV R34, RZ, RZ, -R34 ;  /* 0x000000ffff229224 */ /* 0x000fe400078e0a22 */
[----:B------:R-:W-:Y:S01]  /*1ab10*/  IMAD.MOV.U32 R35, RZ, RZ, R92 ;  /* 0x000000ffff237224 */ /* 0x000fe200078e005c */
[----:B------:R-:W-:Y:S02]  /*1ab20*/  PRMT R66, RZ, 0x7610, R66 ;  /* 0x00007610ff427816 */ /* 0x000fe40000000042 */
[----:B--2---:R-:W-:Y:S02]  /*1ab30*/  ISETP.GT.U32.AND P3, PT, R3, R9, PT ;  /* 0x000000090300720c */ /* 0x004fe40003f64070 */
[----:B----4-:R-:W-:Y:S01]  /*1ab40*/  ISETP.GE.AND P2, PT, R39, RZ, PT ;  /* 0x000000ff2700720c */ /* 0x010fe20003f46270 */
[----:B------:R-:W-:Y:S01]  /*1ab50*/  IMAD R39, R33, UR9, RZ ;  /* 0x0000000921277c24 */ /* 0x000fe2000f8e02ff */
[----:B---3--:R-:W-:-:S02]  /*1ab60*/  ISETP.GE.AND P4, PT, R17, RZ, PT ;  /* 0x000000ff1100720c */ /* 0x008fc40003f86270 */
[----:B------:R-:W2:Y:S07]  /*1ab70*/  LDL.LU R17, [R1+0x5e8] ;  /* 0x0005e80001117983 */ /* 0x000eae0000300800 */
[----:B------:R-:W-:Y:S01]  /*1ab80*/  @!P3 IMAD.IADD R9, R9, 0x1, -R3 ;  /* 0x000000010909b824 */ /* 0x000fe200078e0a03 */
[----:B------:R3:W-:Y:S01]  /*1ab90*/  STL [R1+0x4ec], R14 ;  /* 0x0004ec0e01007387 */ /* 0x0007e20000100800 */
[----:B------:R-:W-:-:S03]  /*1aba0*/  IMAD.MOV.U32 R33, RZ, RZ, R6 ;  /* 0x000000ffff217224 */ /* 0x000fc600078e0006 */
[----:B------:R-:W4:Y:S04]  /*1abb0*/  LDL.LU R15, [R1+0x5e4] ;  /* 0x0005e400010f7983 */ /* 0x000f280000300800 */
[----:B-1----:R-:W2:Y:S01]  /*1abc0*/  LDL.LU R13, [R1+0x5d0] ;  /* 0x0005d000010d7983 */ /* 0x002ea20000300800 */
[----:B---3--:R-:W-:-:S03]  /*1abd0*/  IADD3 R14, P3, PT, R39, R2, RZ ;  /* 0x00000002270e7210 */ /* 0x008fc60007f7e0ff */
[----:B------:R-:W3:Y:S01]  /*1abe0*/  LDL.LU R6, [R1+0xe38] ;  /* 0x000e380001067983 */ /* 0x000ee20000300800 */
[----:B0-----:R-:W-:-:S03]  /*1abf0*/  LEA.HI.X.SX32 R36, R39, R0, 0x1, P3 ;  /* 0x0000000027247211 */ /* 0x001fc600018f0eff */
[----:B------:R-:W-:Y:S01]  /*1ac00*/  STL [R1+0x510], R14 ;  /* 0x0005100e01007387 */ /* 0x000fe20000100800 */
[----:B------:R-:W-:Y:S02]  /*1ac10*/  @!P4 IMAD.MOV R33, RZ, RZ, -R33 ;  /* 0x000000ffff21c224 */ /* 0x000fe400078e0a21 */
[----:B------:R-:W-:Y:S01]  /*1ac20*/  @P0 IMAD.MOV.U32 R37, RZ, RZ, R36 ;  /* 0x000000ffff250224 */ /* 0x000fe200078e0024 */
[----:B------:R0:W-:Y:S01]  /*1ac30*/  STL [R1+0x50c], R36 ;  /* 0x00050c2401007387 */ /* 0x0001e20000100800 */
[----:B------:R-:W-:Y:S01]  /*1ac40*/  @!P2 IMAD.MOV R35, RZ, RZ, -R35 ;  /* 0x000000ffff23a224 */ /* 0x000fe200078e0a23 */
[----:B------:R-:W-:Y:S01]  /*1ac50*/  ISETP.GT.U32.AND P2, PT, R3, R9, PT ;  /* 0x000000090300720c */ /* 0x000fe20003f44070 */
[----:B0-----:R-:W-:-:S05]  /*1ac60*/  @P0 IMAD.MOV.U32 R36, RZ, RZ, R14 ;  /* 0x000000ffff240224 */ /* 0x001fca00078e000e */
[----:B------:R0:W2:Y:S01]  /*1ac70*/  @P0 LDG.E.U8 R67, desc[UR22][R36.64] ;  /* 0x0000001624430981 */ /* 0x0000a2000c1e1100 */
[C---:B------:R-:W-:Y:S02]  /*1ac80*/  SEL R33, R38.reuse, R33, !P6 ;  /* 0x0000002126217207 */ /* 0x040fe40007000000 */
[----:B0-----:R-:W-:Y:S02]  /*1ac90*/  SEL R36, R38, R34, !P6 ;  /* 0x0000002226247207 */ /* 0x001fe40007000000 */
[----:B------:R-:W-:Y:S01]  /*1aca0*/  ISETP.GE.AND P4, PT, R10, RZ, PT ;  /* 0x000000ff0a00720c */ /* 0x000fe20003f86270 */
[----:B------:R-:W-:Y:S01]  /*1acb0*/  IMAD.MOV.U32 R34, RZ, RZ, R22 ;  /* 0x000000ffff227224 */ /* 0x000fe200078e0016 */
[----:B------:R-:W2:Y:S01]  /*1acc0*/  LDL.LU R10, [R1+0x5cc] ;  /* 0x0005cc00010a7983 */ /* 0x000ea20000300800 */
[----:B------:R-:W-:Y:S02]  /*1acd0*/  IMAD R36, R36, UR9, RZ ;  /* 0x0000000924247c24 */ /* 0x000fe4000f8e02ff */
[----:B------:R-:W-:Y:S01]  /*1ace0*/  IMAD R33, R33, UR9, RZ ;  /* 0x0000000921217c24 */ /* 0x000fe2000f8e02ff */
[----:B------:R-:W2:Y:S01]  /*1acf0*/  LDL.LU R14, [R1+0x604] ;  /* 0x00060400010e7983 */ /* 0x000ea20000300800 */
[----:B------:R-:W-:-:S06]  /*1ad00*/  @!P2 IMAD.IADD R9, R9, 0x1, -R3 ;  /* 0x000000010909a824 */ /* 0x000fcc00078e0a03 */
[----:B------:R-:W-:Y:S01]  /*1ad10*/  @!P4 IMAD.MOV R34, RZ, RZ, -R34 ;  /* 0x000000ffff22c224 */ /* 0x000fe200078e0a22 */
[CC--:B------:R-:W-:Y:S01]  /*1ad20*/  IADD3 R37, P4, PT, R36.reuse, R2.reuse, RZ ;  /* 0x0000000224257210 */ /* 0x0c0fe20007f9e0ff */
[----:B------:R-:W2:Y:S01]  /*1ad30*/  LDL R22, [R1+0xcd8] ;  /* 0x000cd80001167983 */ /* 0x000ea20000100800 */
        /* <DEDUP_REMOVED lines=8> */
[----:B------:R0:W2:Y:S04]  /*1adc0*/  @P0 LDG.E.U8 R66, desc[UR22][R36.64] ;  /* 0x0000001624420981 */ /* 0x0000a8000c1e1100 */
[----:B------:R-:W2:Y:S01]  /*1add0*/  LDL R37, [R1+0xd54] ;  /* 0x000d540001257983 */ /* 0x000ea20000100800 */
[----:B------:R-:W-:Y:S01]  /*1ade0*/  LEA.HI.X.SX32 R33, R33, R0, 0x1, P2 ;  /* 0x0000000021217211 */ /* 0x000fe200010f0eff */
[----:B0-----:R-:W-:Y:S01]  /*1adf0*/  @P0 IMAD.MOV.U32 R36, RZ, RZ, R92 ;  /* 0x000000ffff240224 */ /* 0x001fe200078e005c */
[----:B------:R-:W-:-:S03]  /*1ae00*/  PRMT R65, RZ, 0x7610, R65 ;  /* 0x00007610ff417816 */ /* 0x000fc60000000041 */
[----:B------:R0:W-:Y:S01]  /*1ae10*/  STL [R1+0x54c], R33 ;  /* 0x00054c2101007387 */ /* 0x0001e20000100800 */
[C---:B------:R-:W-:Y:S02]  /*1ae20*/  ISETP.GT.U32.AND P3, PT, R3.reuse, R16, PT ;  /* 0x000000100300720c */ /* 0x040fe40003f64070 */
[----:B------:R-:W-:Y:S02]  /*1ae30*/  ISETP.GT.U32.AND P1, PT, R3, R12, PT ;  /* 0x0000000c0300720c */ /* 0x000fe40003f24070 */
[----:B------:R-:W-:Y:S02]  /*1ae40*/  SEL R35, R38, R35, !P6 ;  /* 0x0000002326237207 */ /* 0x000fe40007000000 */
[----:B--2---:R-:W-:Y:S01]  /*1ae50*/  ISETP.GE.AND P2, PT, R37, RZ, PT ;  /* 0x000000ff2500720c */ /* 0x004fe20003f46270 */
[----:B------:R-:W-:-:S05]  /*1ae60*/  @P0 IMAD.MOV.U32 R37, RZ, RZ, R33 ;  /* 0x000000ffff250224 */ /* 0x000fca00078e0021 */
[----:B------:R1:W2:Y:S04]  /*1ae70*/  @P0 LDG.E.U8 R65, desc[UR22][R36.64] ;  /* 0x0000001624410981 */ /* 0x0002a8000c1e1100 */
[----:B------:R-:W2:Y:S01]  /*1ae80*/  LDL R37, [R1+0xb04] ;  /* 0x000b040001257983 */ /* 0x000ea20000100800 */
[--C-:B------:R-:W-:Y:S01]  /*1ae90*/  @!P3 IMAD.IADD R16, R16, 0x1, -R3.reuse ;  /* 0x000000011010b824 */ /* 0x100fe200078e0a03 */
[C---:B----4-:R-:W-:Y:S01]  /*1aea0*/  ISETP.GT.U32.AND P3, PT, R3.reuse, R15, PT ;  /* 0x0000000f0300720c */ /* 0x050fe20003f64070 */
[----:B------:R-:W-:Y:S01]  /*1aeb0*/  @!P1 IMAD.IADD R12, R12, 0x1, -R3 ;  /* 0x000000010c0c9824 */ /* 0x000fe200078e0a03 */
[----:B------:R-:W-:Y:S01]  /*1aec0*/  ISETP.GT.U32.AND P1, PT, R3, R17, PT ;  /* 0x000000110300720c */ /* 0x000fe20003f24070 */
[----:B------:R-:W-:Y:S01]  /*1aed0*/  IMAD R35, R35, UR9, RZ ;  /* 0x0000000923237c24 */ /* 0x000fe2000f8e02ff */
[----:B------:R-:W-:Y:S01]  /*1aee0*/  ISETP.GT.U32.AND P4, PT, R3, R13, PT ;  /* 0x0000000d0300720c */ /* 0x000fe20003f84070 */
[----:B0-----:R-:W-:Y:S01]  /*1aef0*/  IMAD.MOV.U32 R33, RZ, RZ, R7 ;  /* 0x000000ffff217224 */ /* 0x001fe200078e0007 */
[----:B------:R-:W-:Y:S01]  /*1af00*/  PRMT R64, RZ, 0x7610, R64 ;  /* 0x00007610ff407816 */ /* 0x000fe20000000040 */
[----:B------:R-:W4:Y:S06]  /*1af10*/  LDL.LU R7, [R1+0xe34] ;  /* 0x000e340001077983 */ /* 0x000f2c0000300800 */
[--C-:B------:R-:W-:Y:S01]  /*1af20*/  @!P3 IMAD.IADD R15, R15, 0x1, -R3.reuse ;  /* 0x000000010f0fb824 */ /* 0x100fe200078e0a03 */
[----:B------:R-:W-:Y:S01]  /*1af30*/  IADD3 R92, P3, PT, R35, R2, RZ ;  /* 0x00000002235c7210 */ /* 0x000fe20007f7e0ff */
[----:B------:R-:W-:-:S03]  /*1af40*/  @!P1 IMAD.IADD R17, R17, 0x1, -R3 ;  /* 0x0000000111119824 */ /* 0x000fc600078e0a03 */
[----:B------:R-:W-:Y:S01]  /*1af50*/  LEA.HI.X.SX32 R35, R35, R0, 0x1, P3 ;  /* 0x0000000023237211 */ /* 0x000fe200018f0eff */
[----:B------:R-:W-:Y:S01]  /*1af60*/  @!P2 IMAD.MOV R33, RZ, RZ, -R33 ;  /* 0x000000ffff21a224 */ /* 0x000fe200078e0a21 */
[----:B------:R-:W-:Y:S01]  /*1af70*/  ISETP.GT.U32.AND P3, PT, R3, R17, PT ;  /* 0x000000110300720c */ /* 0x000fe20003f64070 */
[--C-:B------:R-:W-:Y:S01]  /*1af80*/  @!P4 IMAD.IADD R13, R13, 0x1, -R3.reuse ;  /* 0x000000010d0dc824 */ /* 0x100fe200078e0a03 */
[C---:B------:R-:W-:Y:S01]  /*1af90*/  ISETP.GT.U32.AND P4, PT, R3.reuse, R14, PT ;  /* 0x0000000e0300720c */ /* 0x040fe20003f84070 */
[----:B-1----:R-:W-:Y:S01]  /*1afa0*/  @P0 IMAD.MOV.U32 R36, RZ, RZ, R92 ;  /* 0x000000ffff240224 */ /* 0x002fe200078e005c */
[C---:B------:R-:W-:Y:S02]  /*1afb0*/  SEL R34, R38.reuse, R34, !P6 ;  /* 0x0000002226227207 */ /* 0x040fe40007000000 */
[----:B------:R-:W-:Y:S02]  /*1afc0*/  ISETP.GT.U32.AND P1, PT, R3, R10, PT ;  /* 0x0000000a0300720c */ /* 0x000fe40003f24070 */
[----:B------:R-:W-:Y:S01]  /*1afd0*/  SEL R33, R38, R33, !P6 ;  /* 0x0000002126217207 */ /* 0x000fe20007000000 */
[----:B------:R-:W-:Y:S04]  /*1afe0*/  STL [R1+0x570], R92 ;  /* 0x0005705c01007387 */ /* 0x000fe80000100800 */
[----:B------:R0:W-:Y:S01]  /*1aff0*/  STL [R1+0x56c], R35 ;  /* 0x00056c2301007387 */ /* 0x0001e20000100800 */
[----:B------:R-:W-:-:S02]  /*1b000*/  @!P3 IMAD.IADD R17, R17, 0x1, -R3 ;  /* 0x000000011111b824 */ /* 0x000fc400078e0a03 */
[----:B------:R-:W-:-:S03]  /*1b010*/  @!P4 IMAD.IADD R14, R14, 0x1, -R3 ;  /* 0x000000010e0ec824 */ /* 0x000fc600078e0a03 */
[----:B------:R-:W-:Y:S01]  /*1b020*/  @!P1 IMAD.IADD R10, R10, 0x1, -R3 ;  /* 0x000000010a0a9824 */ /* 0x000fe200078e0a03 */
[----:B------:R-:W-:Y:S02]  /*1b030*/  ISETP.GE.AND P1, PT, R22, RZ, PT ;  /* 0x000000ff1600720c */ /* 0x000fe40003f26270 */
[----:B------:R-:W3:Y:S01]  /*1b040*/  LDL R22, [R1+0xc50] ;  /* 0x000c500001167983 */ /* 0x000ee20000100800 */
[----:B------:R-:W-:Y:S02]  /*1b050*/  PRMT R63, RZ, 0x7610, R63 ;  /* 0x00007610ff3f7816 */ /* 0x000fe4000000003f */
[----:B--2---:R-:W-:Y:S01]  /*1b060*/  ISETP.GE.AND P2, PT, R37, RZ, PT ;  /* 0x000000ff2500720c */ /* 0x004fe20003f46270 */
[----:B------:R-:W-:-:S05]  /*1b070*/  @P0 IMAD.MOV.U32 R37, RZ, RZ, R35 ;  /* 0x000000ffff250224 */ /* 0x000fca00078e0023 */
[----:B------:R1:W2:Y:S01]  /*1b080*/  @P0 LDG.E.U8 R64, desc[UR22][R36.64] ;  /* 0x0000001624400981 */ /* 0x0002a2000c1e1100 */
[----:B0-----:R-:W-:Y:S02]  /*1b090*/  IMAD R35, R33, UR9, RZ ;  /* 0x0000000921237c24 */ /* 0x001fe4000f8e02ff */
[----:B-1----:R-:W-:Y:S02]  /*1b0a0*/  IMAD R36, R34, UR9, RZ ;  /* 0x0000000922247c24 */ /* 0x002fe4000f8e02ff */
[----:B------:R-:W-:-:S03]  /*1b0b0*/  IMAD.MOV.U32 R34, RZ, RZ, R12 ;  /* 0x000000ffff227224 */ /* 0x000fc600078e000c */
[CC--:B------:R-:W-:Y:S02]  /*1b0c0*/  IADD3 R37, P3, PT, R36.reuse, R2.reuse, RZ ;  /* 0x0000000224257210 */ /* 0x0c0fe40007f7e0ff */
[C---:B------:R-:W-:Y:S02]  /*1b0d0*/  IADD3 R12, P4, PT, R35.reuse, R2, RZ ;  /* 0x00000002230c7210 */ /* 0x040fe40007f9e0ff */
[-C--:B------:R-:W-:Y:S01]  /*1b0e0*/  LEA.HI.X.SX32 R92, R36, R0.reuse, 0x1, P3 ;  /* 0x00000000245c7211 */ /* 0x080fe200018f0eff */
[----:B------:R0:W-:Y:S01]  /*1b0f0*/  STL [R1+0x590], R37 ;  /* 0x0005902501007387 */ /* 0x0001e20000100800 */
[----:B------:R-:W-:Y:S01]  /*1b100*/  IMAD.MOV.U32 R33, RZ, RZ, R16 ;  /* 0x000000ffff217224 */ /* 0x000fe200078e0010 */
[----:B------:R-:W-:Y:S02]  /*1b110*/  LEA.HI.X.SX32 R16, R35, R0, 0x1, P4 ;  /* 0x0000000023107211 */ /* 0x000fe400020f0eff */
[----:B------:R-:W-:Y:S04]  /*1b120*/  STL [R1+0x5a8], R12 ;  /* 0x0005a80c01007387 */ /* 0x000fe80000100800 */
[----:B------:R1:W-:Y:S04]  /*1b130*/  STL [R1+0x58c], R92 ;  /* 0x00058c5c01007387 */ /* 0x0003e80000100800 */
[----:B------:R-:W2:Y:S01]  /*1b140*/  LDL R35, [R1+0xd0c] ;  /* 0x000d0c0001237983 */ /* 0x000ea20000100800 */
[----:B------:R-:W-:-:S02]  /*1b150*/  @P0 IMAD.MOV.U32 R36, RZ, RZ, R37 ;  /* 0x000000ffff240224 */ /* 0x000fc400078e0025 */
[----:B0-----:R-:W-:Y:S02]  /*1b160*/  @P0 IMAD.MOV.U32 R37, RZ, RZ, R92 ;  /* 0x000000ffff250224 */ /* 0x001fe400078e005c */
[----:B-1----:R-:W2:Y:S04]  /*1b170*/  LDL R92, [R1+0xaec] ;  /* 0x000aec00015c7983 */ /* 0x002ea80000100800 */
[----:B------:R0:W2:Y:S04]  /*1b180*/  @P0 LDG.E.U8 R63, desc[UR22][R36.64] ;  /* 0x00000016243f0981 */ /* 0x0000a8000c1e1100 */
[----:B------:R1:W-:Y:S01]  /*1b190*/  STL [R1+0x5a4], R16 ;  /* 0x0005a41001007387 */ /* 0x0003e20000100800 */
[----:B0-----:R-:W-:-:S03]  /*1b1a0*/  @P0 IMAD.MOV.U32 R37, RZ, RZ, R16 ;  /* 0x000000ffff250224 */ /* 0x001fc600078e0010 */
[----:B-1----:R-:W2:Y:S01]  /*1b1b0*/  LDL R16, [R1+0xdd8] ;  /* 0x000dd80001107983 */ /* 0x002ea20000100800 */
[----:B------:R-:W-:Y:S01]  /*1b1c0*/  @!P2 IMAD.MOV R34, RZ, RZ, -R34 ;  /* 0x000000ffff22a224 */ /* 0x000fe200078e0a22 */
[C---:B------:R-:W-:Y:S01]  /*1b1d0*/  ISETP.GT.U32.AND P2, PT, R3.reuse, R15, PT ;  /* 0x0000000f0300720c */ /* 0x040fe20003f44070 */
[----:B------:R-:W-:Y:S01]  /*1b1e0*/  @!P1 IMAD.MOV R33, RZ, RZ, -R33 ;  /* 0x000000ffff219224 */ /* 0x000fe200078e0a21 */
[C---:B------:R-:W-:Y:S01]  /*1b1f0*/  ISETP.GT.U32.AND P1, PT, R3.reuse, R14, PT ;  /* 0x0000000e0300720c */ /* 0x040fe20003f24070 */
[----:B------:R-:W-:Y:S01]  /*1b200*/  @P0 IMAD.MOV.U32 R36, RZ, RZ, R12 ;  /* 0x000000ffff240224 */ /* 0x000fe200078e000c */
[C---:B------:R-:W-:Y:S01]  /*1b210*/  ISETP.GT.U32.AND P3, PT, R3.reuse, R13, PT ;  /* 0x0000000d0300720c */ /* 0x040fe20003f64070 */
[----:B------:R-:W2:Y:S01]  /*1b220*/  LDL R12, [R1+0xc8c] ;  /* 0x000c8c00010c7983 */ /* 0x000ea20000100800 */
[----:B------:R-:W-:Y:S02]  /*1b230*/  SEL R34, R38, R34, !P6 ;  /* 0x0000002226227207 */ /* 0x000fe40007000000 */
[----:B------:R-:W-:-:S02]  /*1b240*/  ISETP.GT.U32.AND P4, PT, R3, R10, PT ;  /* 0x0000000a0300720c */ /* 0x000fc40003f84070 */
[----:B------:R-:W-:-:S03]  /*1b250*/  PRMT R62, RZ, 0x7610, R62 ;  /* 0x00007610ff3e7816 */ /* 0x000fc6000000003e */
[--C-:B------:R-:W-:Y:S01]  /*1b260*/  @!P2 IMAD.IADD R15, R15, 0x1, -R3.reuse ;  /* 0x000000010f0fa824 */ /* 0x100fe200078e0a03 */
[----:B----4-:R-:W-:Y:S01]  /*1b270*/  ISETP.GT.U32.AND P2, PT, R3, R7, PT ;  /* 0x000000070300720c */ /* 0x010fe20003f44070 */
[----:B------:R-:W-:Y:S01]  /*1b280*/  IMAD R34, R34, UR9, RZ ;  /* 0x0000000922227c24 */ /* 0x000fe2000f8e02ff */
[----:B------:R-:W-:Y:S01]  /*1b290*/  SEL R33, R38, R33, !P6 ;  /* 0x0000002126217207 */ /* 0x000fe20007000000 */
[----:B------:R0:W4:Y:S01]  /*1b2a0*/  @P0 LDG.E.U8 R62, desc[UR22][R36.64] ;  /* 0x00000016243e0981 */ /* 0x000122000c1e1100 */
[--C-:B------:R-:W-:Y:S02]  /*1b2b0*/  @!P1 IMAD.IADD R14, R14, 0x1, -R3.reuse ;  /* 0x000000010e0e9824 */ /* 0x100fe400078e0a03 */
[--C-:B------:R-:W-:Y:S02]  /*1b2c0*/  @!P3 IMAD.IADD R13, R13, 0x1, -R3.reuse ;  /* 0x000000010d0db824 */ /* 0x100fe400078e0a03 */
[----:B------:R-:W-:Y:S01]  /*1b2d0*/  IMAD R33, R33, UR9, RZ ;  /* 0x0000000921217c24 */ /* 0x000fe2000f8e02ff */
[----:B0-----:R-:W-:Y:S01]  /*1b2e0*/  IADD3 R36, P1, PT, R34, R2, RZ ;  /* 0x0000000222247210 */ /* 0x001fe20007f3e0ff */
[----:B------:R-:W-:Y:S01]  /*1b2f0*/  @!P4 IMAD.IADD R10, R10, 0x1, -R3 ;  /* 0x000000010a0ac824 */ /* 0x000fe200078e0a03 */
[----:B---3--:R-:W-:-:S02]  /*1b300*/  ISETP.GE.AND P4, PT, R22, RZ, PT ;  /* 0x000000ff1600720c */ /* 0x008fc40003f86270 */
[----:B------:R-:W-:Y:S01]  /*1b310*/  @!P2 IMAD.IADD R7, R7, 0x1, -R3 ;  /* 0x000000010707a824 */ /* 0x000fe200078e0a03 */
[----:B------:R-:W-:Y:S02]  /*1b320*/  LEA.HI.X.SX32 R34, R34, R0, 0x1, P1 ;  /* 0x0000000022227211 */ /* 0x000fe400008f0eff */
[----:B------:R-:W-:Y:S02]  /*1b330*/  ISETP.GT.U32.AND P1, PT, R3, R6, PT ;  /* 0x000000060300720c */ /* 0x000fe40003f24070 */
[C---:B------:R-:W-:Y:S01]  /*1b340*/  IADD3 R22, P2, PT, R33.reuse, R2, RZ ;  /* 0x0000000221167210 */ /* 0x040fe20007f5e0ff */
[----:B------:R-:W-:Y:S01]  /*1b350*/  @P0 IMAD.MOV.U32 R37, RZ, RZ, R34 ;  /* 0x000000ffff250224 */ /* 0x000fe200078e0022 */
[----:B------:R-:W-:Y:S02]  /*1b360*/  PRMT R61, RZ, 0x7610, R61 ;  /* 0x00007610ff3d7816 */ /* 0x000fe4000000003d */
[----:B------:R-:W-:-:S04]  /*1b370*/  LEA.HI.X.SX32 R33, R33, R0, 0x1, P2 ;  /* 0x0000000021217211 */ /* 0x000fc800010f0eff */
[----:B------:R0:W3:Y:S03]  /*1b380*/  @P0 LDG.E.U8 R61, desc[UR22][R36.64] ;  /* 0x00000016243d0981 */ /* 0x0000e6000c1e1100 */
[----:B------:R-:W-:Y:S02]  /*1b390*/  @!P1 IMAD.IADD R6, R6, 0x1, -R3 ;  /* 0x0000000106069824 */ /* 0x000fe400078e0a03 */
[----:B0-----:R-:W-:Y:S01]  /*1b3a0*/  @P0 IMAD.MOV.U32 R37, RZ, RZ, R33 ;  /* 0x000000ffff250224 */ /* 0x001fe200078e0021 */
[----:B--2---:R-:W-:Y:S01]  /*1b3b0*/  ISETP.GE.AND P3, PT, R35, RZ, PT ;  /* 0x000000ff2300720c */ /* 0x004fe20003f66270 */
[----:B------:R-:W-:Y:S02]  /*1b3c0*/  IMAD.MOV.U32 R35, RZ, RZ, R9 ;  /* 0x000000ffff237224 */ /* 0x000fe400078e0009 */
[----:B------:R-:W2:Y:S04]  /*1b3d0*/  LDL.LU R9, [R1+0xe30] ;  /* 0x000e300001097983 */ /* 0x000ea80000300800 */
[----:B------:R-:W-:Y:S04]  /*1b3e0*/  STL [R1+0x5b0], R36 ;  /* 0x0005b02401007387 */ /* 0x000fe80000100800 */
[----:B------:R-:W-:Y:S04]  /*1b3f0*/  STL [R1+0x5c8], R22 ;  /* 0x0005c81601007387 */ /* 0x000fe80000100800 */
[----:B------:R-:W-:Y:S04]  /*1b400*/  STL [R1+0x5ac], R34 ;  /* 0x0005ac2201007387 */ /* 0x000fe80000100800 */
[----:B------:R0:W-:Y:S01]  /*1b410*/  STL [R1+0x5c4], R33 ;  /* 0x0005c42101007387 */ /* 0x0001e20000100800 */
[----:B------:R-:W-:-:S03]  /*1b420*/  ISETP.GE.AND P1, PT, R16, RZ, PT ;  /* 0x000000ff1000720c */ /* 0x000fc60003f26270 */
[----:B------:R-:W3:Y:S01]  /*1b430*/  LDL R16, [R1+0xaa0] ;  /* 0x000aa00001107983 */ /* 0x000ee20000100800 */
[----:B0-----:R-:W-:-:S03]  /*1b440*/  IMAD.MOV.U32 R33, RZ, RZ, R15 ;  /* 0x000000ffff217224 */ /* 0x001fc600078e000f */
[----:B------:R-:W4:Y:S01]  /*1b450*/  LDL R15, [R1+0xa5c] ;  /* 0x000a5c00010f7983 */ /* 0x000f220000100800 */
[----:B------:R-:W-:-:S03]  /*1b460*/  IMAD.MOV.U32 R34, RZ, RZ, R17 ;  /* 0x000000ffff227224 */ /* 0x000fc600078e0011 */
[----:B------:R-:W4:Y:S01]  /*1b470*/  LDL R17, [R1+0xd9c] ;  /* 0x000d9c0001117983 */ /* 0x000f220000100800 */
[----:B------:R-:W-:Y:S01]  /*1b480*/  @!P3 IMAD.MOV R35, RZ, RZ, -R35 ;  /* 0x000000ffff23b224 */ /* 0x000fe200078e0a23 */
[----:B------:R-:W-:Y:S01]  /*1b490*/  ISETP.GE.AND P3, PT, R92, RZ, PT ;  /* 0x000000ff5c00720c */ /* 0x000fe20003f66270 */
[----:B------:R-:W-:Y:S01]  /*1b4a0*/  @P0 IMAD.MOV.U32 R36, RZ, RZ, R22 ;  /* 0x000000ffff240224 */ /* 0x000fe200078e0016 */
[----:B------:R-:W-:Y:S01]  /*1b4b0*/  PRMT R60, RZ, 0x7610, R60 ;  /* 0x00007610ff3c7816 */ /* 0x000fe2000000003c */
[----:B------:R-:W-:Y:S01]  /*1b4c0*/  @!P4 IMAD.MOV R34, RZ, RZ, -R34 ;  /* 0x000000ffff22c224 */ /* 0x000fe200078e0a22 */
[----:B------:R-:W-:-:S04]  /*1b4d0*/  ISETP.GE.AND P4, PT, R12, RZ, PT ;  /* 0x000000ff0c00720c */ /* 0x000fc80003f86270 */
[----:B------:R0:W4:Y:S01]  /*1b4e0*/  @P0 LDG.E.U8 R60, desc[UR22][R36.64] ;  /* 0x00000016243c0981 */ /* 0x000122000c1e1100 */
[----:B------:R-:W-:-:S04]  /*1b4f0*/  ISETP.GT.U32.AND P2, PT, R3, R7, PT ;  /* 0x000000070300720c */ /* 0x000fc80003f44070 */
[----:B------:R-:W-:Y:S01]  /*1b500*/  @!P3 IMAD.MOV R33, RZ, RZ, -R33 ;  /* 0x000000ffff21b224 */ /* 0x000fe200078e0a21 */
[C---:B0-----:R-:W-:Y:S02]  /*1b510*/  SEL R37, R38.reuse, R35, !P6 ;  /* 0x0000002326257207 */ /* 0x041fe40007000000 */
[C---:B------:R-:W-:Y:S01]  /*1b520*/  SEL R36, R38.reuse, R34, !P6 ;  /* 0x0000002226247207 */ /* 0x040fe20007000000 */
[----:B------:R-:W-:Y:S02]  /*1b530*/  IMAD.MOV.U32 R34, RZ, RZ, R13 ;  /* 0x000000ffff227224 */ /* 0x000fe400078e000d */
[----:B------:R-:W-:Y:S01]  /*1b540*/  IMAD R37, R37, UR9, RZ ;  /* 0x0000000925257c24 */ /* 0x000fe2000f8e02ff */
[----:B------:R-:W-:Y:S01]  /*1b550*/  SEL R35, R38, R33, !P6 ;  /* 0x0000002126237207 */ /* 0x000fe20007000000 */
[----:B------:R-:W-:Y:S02]  /*1b560*/  IMAD.MOV.U32 R33, RZ, RZ, R10 ;  /* 0x000000ffff217224 */ /* 0x000fe400078e000a */
[----:B------:R-:W-:-:S02]  /*1b570*/  IMAD R36, R36, UR9, RZ ;  /* 0x0000000924247c24 */ /* 0x000fc4000f8e02ff */
[----:B------:R-:W-:Y:S01]  /*1b580*/  @!P1 IMAD.MOV R34, RZ, RZ, -R34 ;  /* 0x000000ffff229224 */ /* 0x000fe200078e0a22 */
[-C--:B------:R-:W-:Y:S01]  /*1b590*/  IADD3 R12, P1, PT, R37, R2.reuse, RZ ;  /* 0x00000002250c7210 */ /* 0x080fe20007f3e0ff */
[----:B------:R-:W-:Y:S01]  /*1b5a0*/  @!P4 IMAD.MOV R33, RZ, RZ, -R33 ;  /* 0x000000ffff21c224 */ /* 0x000fe200078e0a21 */
[C---:B------:R-:W-:Y:S01]  /*1b5b0*/  IADD3 R10, P4, PT, R36.reuse, R2, RZ ;  /* 0x00000002240a7210 */ /* 0x040fe20007f9e0ff */
[----:B------:R-:W-:Y:S01]  /*1b5c0*/  IMAD R35, R35, UR9, RZ ;  /* 0x0000000923237c24 */ /* 0x000fe2000f8e02ff */
[-C--:B------:R-:W-:Y:S01]  /*1b5d0*/  LEA.HI.X.SX32 R37, R37, R0.reuse, 0x1, P1 ;  /* 0x0000000025257211 */ /* 0x080fe200008f0eff */
[----:B------:R-:W-:Y:S01]  /*1b5e0*/  @!P2 IMAD.IADD R7, R7, 0x1, -R3 ;  /* 0x000000010707a824 */ /* 0x000fe200078e0a03 */
[----:B------:R-:W-:Y:S02]  /*1b5f0*/  LEA.HI.X.SX32 R13, R36, R0, 0x1, P4 ;  /* 0x00000000240d7211 */ /* 0x000fe400020f0eff */
[----:B------:R-:W-:Y:S02]  /*1b600*/  IADD3 R22, P2, PT, R35, R2, RZ ;  /* 0x0000000223167210 */ /* 0x000fe40007f5e0ff */
[----:B------:R-:W-:Y:S01]  /*1b610*/  ISETP.GT.U32.AND P4, PT, R3, R8, PT ;  /* 0x000000080300720c */ /* 0x000fe20003f84070 */
[----:B------:R0:W-:Y:S01]  /*1b620*/  STL [R1+0x5d0], R12 ;  /* 0x0005d00c01007387 */ /* 0x0001e20000100800 */
[----:B------:R-:W-:Y:S01]  /*1b630*/  PRMT R59, RZ, 0x7610, R59 ;  /* 0x00007610ff3b7816 */ /* 0x000fe2000000003b */
[----:B------:R-:W-:Y:S01]  /*1b640*/  @P0 IMAD.MOV.U32 R36, RZ, RZ, R12 ;  /* 0x000000ffff240224 */ /* 0x000fe200078e000c */
[----:B------:R-:W-:Y:S01]  /*1b650*/  LEA.HI.X.SX32 R92, R35, R0, 0x1, P2 ;  /* 0x00000000235c7211 */ /* 0x000fe200010f0eff */
[----:B------:R-:W-:Y:S04]  /*1b660*/  STL [R1+0x5e8], R10 ;  /* 0x0005e80a01007387 */ /* 0x000fe80000100800 */
[----:B------:R1:W-:Y:S04]  /*1b670*/  STL [R1+0x5cc], R37 ;  /* 0x0005cc2501007387 */ /* 0x0003e80000100800 */
[----:B------:R-:W-:Y:S04]  /*1b680*/  STL [R1+0x5f0], R22 ;  /* 0x0005f01601007387 */ /* 0x000fe80000100800 */
[----:B------:R1:W-:Y:S04]  /*1b690*/  STL [R1+0x5e4], R13 ;  /* 0x0005e40d01007387 */ /* 0x0003e80000100800 */
[----:B0-----:R-:W4:Y:S04]  /*1b6a0*/  LDL.LU R12, [R1+0xe2c] ;  /* 0x000e2c00010c7983 */ /* 0x001f280000300800 */
[----:B------:R1:W4:Y:S04]  /*1b6b0*/  @P0 LDG.E.U8 R59, desc[UR22][R36.64] ;  /* 0x00000016243b0981 */ /* 0x000328000c1e1100 */
[----:B------:R0:W-:Y:S01]  /*1b6c0*/  STL [R1+0x5ec], R92 ;  /* 0x0005ec5c01007387 */ /* 0x0001e20000100800 */
[----:B------:R-:W-:-:S02]  /*1b6d0*/  @!P4 IMAD.IADD R8, R8, 0x1, -R3 ;  /* 0x000000010808c824 */ /* 0x000fc400078e0a03 */
[----:B-1----:R-:W-:Y:S02]  /*1b6e0*/  @P0 IMAD.MOV.U32 R37, RZ, RZ, R13 ;  /* 0x000000ffff250224 */ /* 0x002fe400078e000d */
[----:B------:R-:W-:Y:S01]  /*1b6f0*/  @P0 IMAD.MOV.U32 R36, RZ, RZ, R10 ;  /* 0x000000ffff240224 */ /* 0x000fe200078e000a */
[----:B------:R-:W4:Y:S04]  /*1b700*/  LDL.LU R13, [R1+0xe28] ;  /* 0x000e2800010d7983 */ /* 0x000f280000300800 */
[----:B------:R-:W4:Y:S01]  /*1b710*/  LDL.LU R10, [R1+0xe24] ;  /* 0x000e2400010a7983 */ /* 0x000f220000300800 */
[----:B------:R-:W-:Y:S02]  /*1b720*/  ISETP.GT.U32.AND P3, PT, R3, R6, PT ;  /* 0x000000060300720c */ /* 0x000fe40003f64070 */
[----:B------:R-:W-:-:S02]  /*1b730*/  SEL R35, R38, R34, !P6 ;  /* 0x0000002226237207 */ /* 0x000fc40007000000 */
[----:B------:R-:W-:Y:S02]  /*1b740*/  PRMT R58, RZ, 0x7610, R58 ;  /* 0x00007610ff3a7816 */ /* 0x000fe4000000003a */
[----:B------:R-:W-:Y:S01]  /*1b750*/  SEL R33, R38, R33, !P6 ;  /* 0x0000002126217207 */ /* 0x000fe20007000000 */
[----:B------:R-:W-:Y:S01]  /*1b760*/  IMAD R35, R35, UR9, RZ ;  /* 0x0000000923237c24 */ /* 0x000fe2000f8e02ff */
[----:B------:R-:W-:Y:S02]  /*1b770*/  PRMT R57, RZ, 0x7610, R57 ;  /* 0x00007610ff397816 */ /* 0x000fe40000000039 */
[----:B------:R1:W4:Y:S01]  /*1b780*/  @P0 LDG.E.U8 R58, desc[UR22][R36.64] ;  /* 0x00000016243a0981 */ /* 0x000322000c1e1100 */
[----:B------:R-:W-:Y:S02]  /*1b790*/  IMAD R33, R33, UR9, RZ ;  /* 0x0000000921217c24 */ /* 0x000fe4000f8e02ff */
[----:B------:R-:W-:Y:S02]  /*1b7a0*/  @!P3 IMAD.IADD R6, R6, 0x1, -R3 ;  /* 0x000000010606b824 */ /* 0x000fe400078e0a03 */
[----:B------:R-:W-:-:S02]  /*1b7b0*/  IMAD.MOV.U32 R34, RZ, RZ, R14 ;  /* 0x000000ffff227224 */ /* 0x000fc400078e000e */
[----:B-1----:R-:W-:Y:S02]  /*1b7c0*/  @P0 IMAD.MOV.U32 R36, RZ, RZ, R22 ;  /* 0x000000ffff240224 */ /* 0x002fe400078e0016 */
[----:B------:R-:W-:-:S05]  /*1b7d0*/  @P0 IMAD.MOV.U32 R37, RZ, RZ, R92 ;  /* 0x000000ffff250224 */ /* 0x000fca00078e005c */
[----:B------:R1:W4:Y:S01]  /*1b7e0*/  @P0 LDG.E.U8 R57, desc[UR22][R36.64] ;  /* 0x0000001624390981 */ /* 0x000322000c1e1100 */
[----:B--2---:R-:W-:-:S13]  /*1b7f0*/  ISETP.GT.U32.AND P1, PT, R3, R9, PT ;  /* 0x000000090300720c */ /* 0x004fda0003f24070 */
[----:B------:R-:W-:Y:S01]  /*1b800*/  @!P1 IMAD.IADD R9, R9, 0x1, -R3 ;  /* 0x0000000109099824 */ /* 0x000fe200078e0a03 */
[----:B---3--:R-:W-:Y:S02]  /*1b810*/  ISETP.GE.AND P4, PT, R16, RZ, PT ;  /* 0x000000ff1000720c */ /* 0x008fe40003f86270 */
[----:B------:R-:W2:Y:S01]  /*1b820*/  LDL R16, [R1+0xab0] ;  /* 0x000ab00001107983 */ /* 0x000ea20000100800 */
[----:B----4-:R-:W-:-:S03]  /*1b830*/  ISETP.GE.AND P1, PT, R15, RZ, PT ;  /* 0x000000ff0f00720c */ /* 0x010fc60003f26270 */
[----:B------:R-:W3:Y:S01]  /*1b840*/  LDL R15, [R1+0xaa4] ;  /* 0x000aa400010f7983 */ /* 0x000ee20000100800 */
[----:B------:R-:W-:-:S06]  /*1b850*/  ISETP.GE.AND P3, PT, R17, RZ, PT ;  /* 0x000000ff1100720c */ /* 0x000fcc0003f66270 */
[----:B------:R-:W-:Y:S01]  /*1b860*/  @!P4 IMAD.MOV R6, RZ, RZ, -R6 ;  /* 0x000000ffff06c224 */ /* 0x000fe200078e0a06 */
[-C--:B------:R-:W-:Y:S02]  /*1b870*/  IADD3 R14, P4, PT, R33, R2.reuse, RZ ;  /* 0x00000002210e7210 */ /* 0x080fe40007f9e0ff */
[----:B------:R-:W-:Y:S01]  /*1b880*/  @!P1 IMAD.MOV R7, RZ, RZ, -R7 ;  /* 0x000000ffff079224 */ /* 0x000fe200078e0a07 */
[----:B------:R-:W-:Y:S02]  /*1b890*/  IADD3 R22, P1, PT, R35, R2, RZ ;  /* 0x0000000223167210 */ /* 0x000fe40007f3e0ff */
[-C--:B------:R-:W-:Y:S02]  /*1b8a0*/  LEA.HI.X.SX32 R17, R33, R0.reuse, 0x1, P4 ;  /* 0x0000000021117211 */ /* 0x080fe400020f0eff */
[----:B-1----:R-:W-:Y:S01]  /*1b8b0*/  LEA.HI.X.SX32 R36, R35, R0, 0x1, P1 ;  /* 0x0000000023247211 */ /* 0x002fe200008f0eff */
[----:B------:R-:W-:Y:S04]  /*1b8c0*/  STL [R1+0x608], R22 ;  /* 0x0006081601007387 */ /* 0x000fe80000100800 */
[----:B------:R-:W-:Y:S01]  /*1b8d0*/  STL [R1+0x610], R14 ;  /* 0x0006100e01007387 */ /* 0x000fe20000100800 */
[----:B------:R-:W-:-:S03]  /*1b8e0*/  @P0 IMAD.MOV.U32 R37, RZ, RZ, R36 ;  /* 0x000000ffff250224 */ /* 0x000fc600078e0024 */
[----:B------:R1:W-:Y:S04]  /*1b8f0*/  STL [R1+0x604], R36 ;  /* 0x0006042401007387 */ /* 0x0003e80000100800 */
[----:B------:R4:W-:Y:S04]  /*1b900*/  STL [R1+0x60c], R17 ;  /* 0x00060c1101007387 */ /* 0x0009e80000100800 */
[----:B0-----:R-:W4:Y:S01]  /*1b910*/  LDL R92, [R1+0xaa8] ;  /* 0x000aa800015c7983 */ /* 0x001f220000100800 */
[----:B-1----:R-:W-:-:S03]  /*1b920*/  @P0 IMAD.MOV.U32 R36, RZ, RZ, R22 ;  /* 0x000000ffff240224 */ /* 0x002fc600078e0016 */
[----:B------:R-:W4:Y:S01]  /*1b930*/  LDL R22, [R1+0xa58] ;  /* 0x000a580001167983 */ /* 0x000f220000100800 */
[C---:B------:R-:W-:Y:S01]  /*1b940*/  ISETP.GT.U32.AND P2, PT, R3.reuse, R11, PT ;  /* 0x0000000b0300720c */ /* 0x040fe20003f44070 */
[----:B------:R-:W-:Y:S01]  /*1b950*/  @!P3 IMAD.MOV R34, RZ, RZ, -R34 ;  /* 0x000000ffff22b224 */ /* 0x000fe200078e0a22 */
[----:B------:R-:W-:-:S11]  /*1b960*/  ISETP.GT.U32.AND P3, PT, R3, R8, PT ;  /* 0x000000080300720c */ /* 0x000fd60003f64070 */
[--C-:B------:R-:W-:Y:S01]  /*1b970*/  @!P2 IMAD.IADD R11, R11, 0x1, -R3.reuse ;  /* 0x000000010b0ba824 */ /* 0x100fe200078e0a03 */
[----:B------:R-:W-:Y:S01]  /*1b980*/  ISETP.GT.U32.AND P2, PT, R3, R9, PT ;  /* 0x000000090300720c */ /* 0x000fe20003f44070 */
[----:B------:R-:W-:Y:S01]  /*1b990*/  @!P3 IMAD.IADD R8, R8, 0x1, -R3 ;  /* 0x000000010808b824 */ /* 0x000fe200078e0a03 */
[C---:B------:R-:W-:Y:S02]  /*1b9a0*/  SEL R34, R38.reuse, R34, !P6 ;  /* 0x0000002226227207 */ /* 0x040fe40007000000 */
[----:B------:R-:W-:-:S09]  /*1b9b0*/  SEL R7, R38, R7, !P6 ;  /* 0x0000000726077207 */ /* 0x000fd20007000000 */
[----:B------:R-:W-:Y:S02]  /*1b9c0*/  @!P2 IMAD.IADD R9, R9, 0x1, -R3 ;  /* 0x000000010909a824 */ /* 0x000fe400078e0a03 */
[----:B------:R-:W-:Y:S01]  /*1b9d0*/  IMAD R34, R34, UR9, RZ ;  /* 0x0000000922227c24 */ /* 0x000fe2000f8e02ff */
[----:B------:R-:W-:Y:S01]  /*1b9e0*/  ISETP.GT.U32.AND P1, PT, R3, R11, PT ;  /* 0x0000000b0300720c */ /* 0x000fe20003f24070 */
[----:B------:R-:W-:Y:S01]  /*1b9f0*/  IMAD R7, R7, UR9, RZ ;  /* 0x0000000907077c24 */ /* 0x000fe2000f8e02ff */
[----:B------:R-:W-:Y:S02]  /*1ba00*/  SEL R6, R38, R6, !P6 ;  /* 0x0000000626067207 */ /* 0x000fe40007000000 */
[----:B------:R-:W-:-:S03]  /*1ba10*/  PRMT R56, RZ, 0x7610, R56 ;  /* 0x00007610ff387816 */ /* 0x000fc60000000038 */
[----:B------:R-:W-:-:S03]  /*1ba20*/  IMAD R33, R6, UR9, RZ ;  /* 0x0000000906217c24 */ /* 0x000fc6000f8e02ff */
[----:B------:R0:W4:Y:S01]  /*1ba30*/  @P0 LDG.E.U8 R56, desc[UR22][R36.64] ;  /* 0x0000001624380981 */ /* 0x000122000c1e1100 */
[----:B------:R-:W-:Y:S02]  /*1ba40*/  PRMT R54, RZ, 0x7610, R54 ;  /* 0x00007610ff367816 */ /* 0x000fe40000000036 */
[----:B------:R-:W-:Y:S01]  /*1ba50*/  ISETP.GT.U32.AND P4, PT, R3, R10, PT ;  /* 0x0000000a0300720c */ /* 0x000fe20003f84070 */
[----:B0-----:R-:W-:Y:S02]  /*1ba60*/  @P0 IMAD.MOV.U32 R36, RZ, RZ, R14 ;  /* 0x000000ffff240224 */ /* 0x001fe400078e000e */
[----:B------:R-:W-:Y:S02]  /*1ba70*/  @P0 IMAD.MOV.U32 R37, RZ, RZ, R17 ;  /* 0x000000ffff250224 */ /* 0x000fe400078e0011 */
[----:B------:R-:W-:Y:S01]  /*1ba80*/  @!P1 IMAD.IADD R11, R11, 0x1, -R3 ;  /* 0x000000010b0b9824 */ /* 0x000fe200078e0a03 */
[----:B------:R-:W-:Y:S02]  /*1ba90*/  ISETP.GT.U32.AND P1, PT, R3, R13, PT ;  /* 0x0000000d0300720c */ /* 0x000fe40003f24070 */
[----:B------:R-:W-:-:S05]  /*1baa0*/  PRMT R53, RZ, 0x7610, R53 ;  /* 0x00007610ff357816 */ /* 0x000fca0000000035 */
[----:B------:R-:W-:Y:S01]  /*1bab0*/  @!P4 IMAD.IADD R10, R10, 0x1, -R3 ;  /* 0x000000010a0ac824 */ /* 0x000fe200078e0a03 */
[----:B------:R-:W-:-:S05]  /*1bac0*/  ISETP.GT.U32.AND P4, PT, R3, R12, PT ;  /* 0x0000000c0300720c */ /* 0x000fca0003f84070 */
[----:B------:R-:W-:Y:S01]  /*1bad0*/  @!P1 IMAD.IADD R13, R13, 0x1, -R3 ;  /* 0x000000010d0d9824 */ /* 0x000fe200078e0a03 */
[----:B------:R-:W-:Y:S02]  /*1bae0*/  PRMT R52, RZ, 0x7610, R52 ;  /* 0x00007610ff347816 */ /* 0x000fe40000000034 */
[----:B------:R-:W-:-:S05]  /*1baf0*/  PRMT R51, RZ, 0x7610, R51 ;  /* 0x00007610ff337816 */ /* 0x000fca0000000033 */
[----:B------:R-:W-:Y:S01]  /*1bb00*/  @!P4 IMAD.IADD R12, R12, 0x1, -R3 ;  /* 0x000000010c0cc824 */ /* 0x000fe200078e0a03 */
[----:B--2---:R-:W-:Y:S02]  /*1bb10*/  ISETP.GE.AND P3, PT, R16, RZ, PT ;  /* 0x000000ff1000720c */ /* 0x004fe40003f66270 */
[----:B---3--:R-:W-:-:S11]  /*1bb20*/  ISETP.GE.AND P2, PT, R15, RZ, PT ;  /* 0x000000ff0f00720c */ /* 0x008fd60003f46270 */
[----:B------:R-:W-:Y:S01]  /*1bb30*/  @!P3 IMAD.MOV R8, RZ, RZ, -R8 ;  /* 0x000000ffff08b224 */ /* 0x000fe200078e0a08 */
[-C--:B------:R-:W-:Y:S01]  /*1bb40*/  IADD3 R15, P3, PT, R7, R2.reuse, RZ ;  /* 0x00000002070f7210 */ /* 0x080fe20007f7e0ff */
[----:B------:R-:W-:Y:S01]  /*1bb50*/  @!P2 IMAD.MOV R9, RZ, RZ, -R9 ;  /* 0x000000ffff09a224 */ /* 0x000fe200078e0a09 */
[----:B------:R-:W-:-:S04]  /*1bb60*/  IADD3 R16, P2, PT, R34, R2, RZ ;  /* 0x0000000222107210 */ /* 0x000fc80007f5e0ff */
[-C--:B------:R-:W-:Y:S01]  /*1bb70*/  LEA.HI.X.SX32 R6, R34, R0.reuse, 0x1, P2 ;  /* 0x0000000022067211 */ /* 0x080fe200010f0eff */
[----:B------:R-:W-:Y:S01]  /*1bb80*/  STL [R1+0x628], R16 ;  /* 0x0006281001007387 */ /* 0x000fe20000100800 */
[----:B------:R-:W-:-:S03]  /*1bb90*/  LEA.HI.X.SX32 R14, R7, R0, 0x1, P3 ;  /* 0x00000000070e7211 */ /* 0x000fc600018f0eff */
[----:B------:R-:W-:Y:S01]  /*1bba0*/  STL [R1+0x630], R15 ;  /* 0x0006300f01007387 */ /* 0x000fe20000100800 */
[----:B------:R-:W-:Y:S01]  /*1bbb0*/  @P0 IMAD.MOV.U32 R7, RZ, RZ, R6 ;  /* 0x000000ffff070224 */ /* 0x000fe200078e0006 */
[C---:B----4-:R-:W-:Y:S02]  /*1bbc0*/  IADD3 R17, P2, PT, R33.reuse, R2, RZ ;  /* 0x0000000221117210 */ /* 0x050fe40007f5e0ff */
[----:B------:R0:W-:Y:S04]  /*1bbd0*/  STL [R1+0x624], R6 ;  /* 0x0006240601007387 */ /* 0x0001e80000100800 */
[----:B------:R-:W-:Y:S01]  /*1bbe0*/  STL [R1+0x648], R17 ;  /* 0x0006481101007387 */ /* 0x000fe20000100800 */
[----:B0-----:R-:W-:Y:S01]  /*1bbf0*/  @P0 IMAD.MOV.U32 R6, RZ, RZ, R16 ;  /* 0x000000ffff060224 */ /* 0x001fe200078e0010 */
[----:B------:R-:W-:-:S02]  /*1bc00*/  LEA.HI.X.SX32 R16, R33, R0, 0x1, P2 ;  /* 0x0000000021107211 */ /* 0x000fc400010f0eff */
[----:B------:R0:W-:Y:S04]  /*1bc10*/  STL [R1+0x62c], R14 ;  /* 0x00062c0e01007387 */ /* 0x0001e80000100800 */
[----:B------:R1:W2:Y:S01]  /*1bc20*/  @P0 LDG.E.U8 R54, desc[UR22][R6.64] ;  /* 0x0000001606360981 */ /* 0x0002a2000c1e1100 */
[----:B------:R-:W-:Y:S02]  /*1bc30*/  ISETP.GE.AND P2, PT, R22, RZ, PT ;  /* 0x000000ff1600720c */ /* 0x000fe40003f46270 */
[----:B------:R-:W-:Y:S01]  /*1bc40*/  ISETP.GT.U32.AND P3, PT, R3, R10, PT ;  /* 0x0000000a0300720c */ /* 0x000fe20003f64070 */
[----:B-1----:R-:W-:Y:S02]  /*1bc50*/  @P0 IMAD.MOV.U32 R6, RZ, RZ, R15 ;  /* 0x000000ffff060224 */ /* 0x002fe400078e000f */
[----:B------:R-:W-:-:S02]  /*1bc60*/  @P0 IMAD.MOV.U32 R7, RZ, RZ, R14 ;  /* 0x000000ffff070224 */ /* 0x000fc400078e000e */
[----:B0-----:R-:W3:Y:S04]  /*1bc70*/  LDL.LU R14, [R1+0xe20] ;  /* 0x000e2000010e7983 */ /* 0x001ee80000300800 */
[----:B------:R-:W4:Y:S04]  /*1bc80*/  LDL.LU R15, [R1+0xe1c] ;  /* 0x000e1c00010f7983 */ /* 0x000f280000300800 */
[----:B------:R0:W-:Y:S04]  /*1bc90*/  STL [R1+0x644], R16 ;  /* 0x0006441001007387 */ /* 0x0001e80000100800 */
[----:B------:R-:W2:Y:S04]  /*1bca0*/  LDL R22, [R1+0xaac] ;  /* 0x000aac0001167983 */ /* 0x000ea80000100800 */
[----:B------:R1:W3:Y:S01]  /*1bcb0*/  @P0 LDG.E.U8 R53, desc[UR22][R6.64] ;  /* 0x0000001606350981 */ /* 0x0002e2000c1e1100 */
[----:B------:R-:W-:-:S02]  /*1bcc0*/  ISETP.GE.AND P1, PT, R92, RZ, PT ;  /* 0x000000ff5c00720c */ /* 0x000fc40003f26270 */
[C---:B------:R-:W-:Y:S01]  /*1bcd0*/  SEL R9, R38.reuse, R9, !P6 ;  /* 0x0000000926097207 */ /* 0x040fe20007000000 */
[----:B-1----:R-:W-:Y:S02]  /*1bce0*/  @P0 IMAD.MOV.U32 R7, RZ, RZ, R16 ;  /* 0x000000ffff070224 */ /* 0x002fe400078e0010 */
[----:B0-----:R-:W3:Y:S01]  /*1bcf0*/  LDL.LU R16, [R1+0xe18] ;  /* 0x000e180001107983 */ /* 0x001ee20000300800 */
[----:B------:R-:W-:Y:S01]  /*1bd00*/  SEL R8, R38, R8, !P6 ;  /* 0x0000000826087207 */ /* 0x000fe20007000000 */
[----:B------:R-:W-:Y:S02]  /*1bd10*/  @P0 IMAD.MOV.U32 R6, RZ, RZ, R17 ;  /* 0x000000ffff060224 */ /* 0x000fe400078e0011 */
[----:B------:R-:W-:Y:S01]  /*1bd20*/  IMAD R9, R9, UR9, RZ ;  /* 0x0000000909097c24 */ /* 0x000fe2000f8e02ff */
[----:B------:R-:W3:Y:S01]  /*1bd30*/  LDL R17, [R1+0xa9c] ;  /* 0x000a9c0001117983 */ /* 0x000ee20000100800 */
[----:B------:R-:W-:Y:S02]  /*1bd40*/  @!P3 IMAD.IADD R10, R10, 0x1, -R3 ;  /* 0x000000010a0ab824 */ /* 0x000fe400078e0a03 */
[----:B------:R-:W-:Y:S01]  /*1bd50*/  IMAD R8, R8, UR9, RZ ;  /* 0x0000000908087c24 */ /* 0x000fe2000f8e02ff */
[----:B------:R0:W3:Y:S01]  /*1bd60*/  @P0 LDG.E.U8 R52, desc[UR22][R6.64] ;  /* 0x0000001606340981 */ /* 0x0000e2000c1e1100 */
[----:B------:R-:W-:-:S03]  /*1bd70*/  @!P1 IMAD.MOV R10, RZ, RZ, -R10 ;  /* 0x000000ffff0a9224 */ /* 0x000fc600078e0a0a */
[CC--:B------:R-:W-:Y:S02]  /*1bd80*/  IADD3 R92, P1, PT, R8.reuse, R2.reuse, RZ ;  /* 0x00000002085c7210 */ /* 0x0c0fe40007f3e0ff */
[C---:B0-----:R-:W-:Y:S02]  /*1bd90*/  IADD3 R6, P4, PT, R9.reuse, R2, RZ ;  /* 0x0000000209067210 */ /* 0x041fe40007f9e0ff */
[-C--:B------:R-:W-:Y:S02]  /*1bda0*/  LEA.HI.X.SX32 R8, R8, R0.reuse, 0x1, P1 ;  /* 0x0000000008087211 */ /* 0x080fe400008f0eff */
[----:B------:R-:W-:Y:S01]  /*1bdb0*/  LEA.HI.X.SX32 R7, R9, R0, 0x1, P4 ;  /* 0x0000000009077211 */ /* 0x000fe200020f0eff */
[----:B------:R0:W-:Y:S04]  /*1bdc0*/  STL [R1+0x650], R6 ;  /* 0x0006500601007387 */ /* 0x0001e80000100800 */
[----:B------:R1:W-:Y:S04]  /*1bdd0*/  STL [R1+0x668], R92 ;  /* 0x0006685c01007387 */ /* 0x0003e80000100800 */
[----:B------:R0:W-:Y:S04]  /*1bde0*/  STL [R1+0x64c], R7 ;  /* 0x00064c0701007387 */ /* 0x0001e80000100800 */
[----:B------:R0:W3:Y:S04]  /*1bdf0*/  @P0 LDG.E.U8 R51, desc[UR22][R6.64] ;  /* 0x0000001606330981 */ /* 0x0000e8000c1e1100 */
[----:B------:R2:W-:Y:S01]  /*1be00*/  STL [R1+0x664], R8 ;  /* 0x0006640801007387 */ /* 0x0005e20000100800 */
[----:B0-----:R-:W-:-:S03]  /*1be10*/  @P0 IMAD.MOV.U32 R6, RZ, RZ, R92 ;  /* 0x000000ffff060224 */ /* 0x001fc600078e005c */
[----:B-1----:R-:W3:Y:S01]  /*1be20*/  LDL R92, [R1+0xa54] ;  /* 0x000a5400015c7983 */ /* 0x002ee20000100800 */
[C---:B------:R-:W-:Y:S01]  /*1be30*/  ISETP.GT.U32.AND P3, PT, R3.reuse, R13, PT ;  /* 0x0000000d0300720c */ /* 0x040fe20003f64070 */
[----:B------:R-:W-:Y:S01]  /*1be40*/  @!P2 IMAD.MOV R11, RZ, RZ, -R11 ;  /* 0x000000ffff0ba224 */ /* 0x000fe200078e0a0b */
[----:B------:R-:W-:-:S11]  /*1be50*/  ISETP.GT.U32.AND P2, PT, R3, R12, PT ;  /* 0x0000000c0300720c */ /* 0x000fd60003f44070 */
[----:B------:R-:W-:Y:S01]  /*1be60*/  @!P3 IMAD.IADD R13, R13, 0x1, -R3 ;  /* 0x000000010d0db824 */ /* 0x000fe200078e0a03 */
[C---:B------:R-:W-:Y:S02]  /*1be70*/  SEL R11, R38.reuse, R11, !P6 ;  /* 0x0000000b260b7207 */ /* 0x040fe40007000000 */
[----:B------:R-:W-:Y:S01]  /*1be80*/  SEL R10, R38, R10, !P6 ;  /* 0x0000000a260a7207 */ /* 0x000fe20007000000 */
[----:B------:R-:W-:Y:S01]  /*1be90*/  @P0 IMAD.MOV.U32 R7, RZ, RZ, R8 ;  /* 0x000000ffff070224 */ /* 0x000fe200078e0008 */
[----:B------:R-:W-:Y:S01]  /*1bea0*/  PRMT R50, RZ, 0x7610, R50 ;  /* 0x00007610ff327816 */ /* 0x000fe20000000032 */
[----:B------:R-:W-:Y:S02]  /*1beb0*/  IMAD R11, R11, UR9, RZ ;  /* 0x000000090b0b7c24 */ /* 0x000fe4000f8e02ff */
[----:B------:R-:W-:-:S03]  /*1bec0*/  IMAD R10, R10, UR9, RZ ;  /* 0x000000090a0a7c24 */ /* 0x000fc6000f8e02ff */
[----:B------:R0:W3:Y:S01]  /*1bed0*/  @P0 LDG.E.U8 R50, desc[UR22][R6.64] ;  /* 0x0000001606320981 */ /* 0x0000e2000c1e1100 */
[----:B------:R-:W-:Y:S01]  /*1bee0*/  PRMT R49, RZ, 0x7610, R49 ;  /* 0x00007610ff317816 */ /* 0x000fe20000000031 */
[----:B------:R-:W-:Y:S01]  /*1bef0*/  @!P2 IMAD.IADD R12, R12, 0x1, -R3 ;  /* 0x000000010c0ca824 */ /* 0x000fe200078e0a03 */
[C---:B----4-:R-:W-:Y:S02]  /*1bf00*/  ISETP.GT.U32.AND P4, PT, R3.reuse, R15, PT ;  /* 0x0000000f0300720c */ /* 0x050fe40003f84070 */
[----:B--2---:R-:W-:Y:S02]  /*1bf10*/  ISETP.GE.AND P3, PT, R22, RZ, PT ;  /* 0x000000ff1600720c */ /* 0x004fe40003f66270 */
[----:B------:R-:W2:Y:S01]  /*1bf20*/  LDL R22, [R1+0xa98] ;  /* 0x000a980001167983 */ /* 0x000ea20000100800 */
[----:B---3--:R-:W-:-:S08]  /*1bf30*/  ISETP.GT.U32.AND P1, PT, R3, R16, PT ;  /* 0x000000100300720c */ /* 0x008fd00003f24070 */
[--C-:B------:R-:W-:Y:S01]  /*1bf40*/  @!P4 IMAD.IADD R15, R15, 0x1, -R3.reuse ;  /* 0x000000010f0fc824 */ /* 0x100fe200078e0a03 */
[-C--:B------:R-:W-:Y:S02]  /*1bf50*/  IADD3 R8, P4, PT, R10, R2.reuse, RZ ;  /* 0x000000020a087210 */ /* 0x080fe40007f9e0ff */
[----:B------:R-:W-:Y:S02]  /*1bf60*/  ISETP.GE.AND P2, PT, R17, RZ, PT ;  /* 0x000000ff1100720c */ /* 0x000fe40003f46270 */
[----:B------:R-:W-:Y:S01]  /*1bf70*/  @!P1 IMAD.IADD R16, R16, 0x1, -R3 ;  /* 0x0000000110109824 */ /* 0x000fe200078e0a03 */
[C---:B0-----:R-:W-:Y:S02]  /*1bf80*/  IADD3 R6, P1, PT, R11.reuse, R2, RZ ;  /* 0x000000020b067210 */ /* 0x041fe40007f3e0ff */
[-C--:B------:R-:W-:Y:S02]  /*1bf90*/  LEA.HI.X.SX32 R17, R10, R0.reuse, 0x1, P4 ;  /* 0x000000000a117211 */ /* 0x080fe400020f0eff */
[----:B------:R-:W-:Y:S01]  /*1bfa0*/  LEA.HI.X.SX32 R7, R11, R0, 0x1, P1 ;  /* 0x000000000b077211 */ /* 0x000fe200008f0eff */
[----:B------:R-:W-:Y:S04]  /*1bfb0*/  STL [R1+0x670], R6 ;  /* 0x0006700601007387 */ /* 0x000fe80000100800 */
[----:B------:R-:W-:Y:S04]  /*1bfc0*/  STL [R1+0x688], R8 ;  /* 0x0006880801007387 */ /* 0x000fe80000100800 */
[----:B------:R0:W-:Y:S04]  /*1bfd0*/  STL [R1+0x66c], R7 ;  /* 0x00066c0701007387 */ /* 0x0001e80000100800 */
[----:B------:R-:W3:Y:S04]  /*1bfe0*/  LDL R9, [R1+0xa94] ;  /* 0x000a940001097983 */ /* 0x000ee80000100800 */
[----:B------:R0:W4:Y:S04]  /*1bff0*/  @P0 LDG.E.U8 R49, desc[UR22][R6.64] ;  /* 0x0000001606310981 */ /* 0x000128000c1e1100 */
[----:B------:R1:W-:Y:S01]  /*1c000*/  STL [R1+0x684], R17 ;  /* 0x0006841101007387 */ /* 0x0003e20000100800 */
[----:B0-----:R-:W-:Y:S01]  /*1c010*/  @P0 IMAD.MOV.U32 R7, RZ, RZ, R17 ;  /* 0x000000ffff070224 */ /* 0x001fe200078e0011 */
[----:B------:R-:W-:-:S02]  /*1c020*/  ISETP.GE.AND P4, PT, R92, RZ, PT ;  /* 0x000000ff5c00720c */ /* 0x000fc40003f86270 */
[----:B-1----:R-:W3:Y:S04]  /*1c030*/  LDL.LU R17, [R1+0xe14] ;  /* 0x000e140001117983 */ /* 0x002ee80000300800 */
[----:B------:R-:W3:Y:S01]  /*1c040*/  LDL R92, [R1+0xa90] ;  /* 0x000a9000015c7983 */ /* 0x000ee20000100800 */
[----:B------:R-:W-:Y:S02]  /*1c050*/  @!P3 IMAD.MOV R13, RZ, RZ, -R13 ;  /* 0x000000ffff0db224 */ /* 0x000fe400078e0a0d */
[----:B------:R-:W-:Y:S01]  /*1c060*/  @!P2 IMAD.MOV R12, RZ, RZ, -R12 ;  /* 0x000000ffff0ca224 */ /* 0x000fe200078e0a0c */
[C---:B------:R-:W-:Y:S02]  /*1c070*/  ISETP.GT.U32.AND P2, PT, R3.reuse, R15, PT ;  /* 0x0000000f0300720c */ /* 0x040fe40003f44070 */
[----:B------:R-:W-:-:S02]  /*1c080*/  ISETP.GT.U32.AND P1, PT, R3, R14, PT ;  /* 0x0000000e0300720c */ /* 0x000fc40003f24070 */
[C---:B------:R-:W-:Y:S02]  /*1c090*/  SEL R13, R38.reuse, R13, !P6 ;  /* 0x0000000d260d7207 */ /* 0x040fe40007000000 */
[----:B------:R-:W-:Y:S01]  /*1c0a0*/  SEL R12, R38, R12, !P6 ;  /* 0x0000000c260c7207 */ /* 0x000fe20007000000 */
[----:B------:R-:W-:Y:S01]  /*1c0b0*/  @P0 IMAD.MOV.U32 R6, RZ, RZ, R8 ;  /* 0x000000ffff060224 */ /* 0x000fe200078e0008 */
[----:B------:R-:W-:Y:S01]  /*1c0c0*/  PRMT R48, RZ, 0x7610, R48 ;  /* 0x00007610ff307816 */ /* 0x000fe20000000030 */
[----:B------:R-:W-:Y:S02]  /*1c0d0*/  IMAD R13, R13, UR9, RZ ;  /* 0x000000090d0d7c24 */ /* 0x000fe4000f8e02ff */
[----:B------:R-:W-:Y:S02]  /*1c0e0*/  IMAD R12, R12, UR9, RZ ;  /* 0x000000090c0c7c24 */ /* 0x000fe4000f8e02ff */
[--C-:B------:R-:W-:Y:S01]  /*1c0f0*/  @!P2 IMAD.IADD R15, R15, 0x1, -R3.reuse ;  /* 0x000000010f0fa824 */ /* 0x100fe200078e0a03 */
[----:B------:R0:W4:Y:S01]  /*1c100*/  @P0 LDG.E.U8 R48, desc[UR22][R6.64] ;  /* 0x0000001606300981 */ /* 0x000122000c1e1100 */
[----:B------:R-:W-:Y:S01]  /*1c110*/  @!P1 IMAD.IADD R14, R14, 0x1, -R3 ;  /* 0x000000010e0e9824 */ /* 0x000fe200078e0a03 */
[----:B------:R-:W-:-:S02]  /*1c120*/  IADD3 R8, P1, PT, R12, R2, RZ ;  /* 0x000000020c087210 */ /* 0x000fc40007f3e0ff */
[----:B------:R-:W-:Y:S02]  /*1c130*/  PRMT R47, RZ, 0x7610, R47 ;  /* 0x00007610ff2f7816 */ /* 0x000fe4000000002f */
[----:B0-----:R-:W-:-:S04]  /*1c140*/  IADD3 R6, P2, PT, R13, R2, RZ ;  /* 0x000000020d067210 */ /* 0x001fc80007f5e0ff */
[----:B------:R-:W-:Y:S01]  /*1c150*/  LEA.HI.X.SX32 R7, R13, R0, 0x1, P2 ;  /* 0x000000000d077211 */ /* 0x000fe200010f0eff */
[----:B------:R-:W-:Y:S04]  /*1c160*/  STL [R1+0x690], R6 ;  /* 0x0006900601007387 */ /* 0x000fe80000100800 */
[----:B------:R-:W-:Y:S04]  /*1c170*/  STL [R1+0x6a8], R8 ;  /* 0x0006a80801007387 */ /* 0x000fe80000100800 */
[----:B------:R0:W-:Y:S04]  /*1c180*/  STL [R1+0x68c], R7 ;  /* 0x00068c0701007387 */ /* 0x0001e80000100800 */
[----:B------:R0:W4:Y:S01]  /*1c190*/  @P0 LDG.E.U8 R47, desc[UR22][R6.64] ;  /* 0x00000016062f0981 */ /* 0x000122000c1e1100 */
[----:B--2---:R-:W-:-:S02]  /*1c1a0*/  ISETP.GE.AND P2, PT, R22, RZ, PT ;  /* 0x000000ff1600720c */ /* 0x004fc40003f46270 */
[----:B------:R-:W-:-:S05]  /*1c1b0*/  LEA.HI.X.SX32 R22, R12, R0, 0x1, P1 ;  /* 0x000000000c167211 */ /* 0x000fca00008f0eff */
[----:B------:R1:W-:Y:S01]  /*1c1c0*/  STL [R1+0x6a4], R22 ;  /* 0x0006a41601007387 */ /* 0x0003e20000100800 */
[----:B0-----:R-:W-:Y:S01]  /*1c1d0*/  @P0 IMAD.MOV.U32 R7, RZ, RZ, R22 ;  /* 0x000000ffff070224 */ /* 0x001fe200078e0016 */
[----:B------:R-:W-:Y:S02]  /*1c1e0*/  ISETP.GT.U32.AND P1, PT, R3, R14, PT ;  /* 0x0000000e0300720c */ /* 0x000fe40003f24070 */
[----:B-1----:R-:W2:Y:S11]  /*1c1f0*/  LDL R22, [R1+0xa50] ;  /* 0x000a500001167983 */ /* 0x002eb60000100800 */
[----:B------:R-:W-:Y:S01]  /*1c200*/  @!P1 IMAD.IADD R14, R14, 0x1, -R3 ;  /* 0x000000010e0e9824 */ /* 0x000fe200078e0a03 */
[----:B---3--:R-:W-:-:S02]  /*1c210*/  ISETP.GE.AND P1, PT, R92, RZ, PT ;  /* 0x000000ff5c00720c */ /* 0x008fc40003f26270 */
[----:B------:R-:W3:Y:S01]  /*1c220*/  LDL R92, [R1+0xa8c] ;  /* 0x000a8c00015c7983 */ /* 0x000ee20000100800 */
[----:B------:R-:W-:-:S13]  /*1c230*/  ISETP.GT.U32.AND P3, PT, R3, R16, PT ;  /* 0x000000100300720c */ /* 0x000fda0003f64070 */
[----:B------:R-:W-:Y:S01]  /*1c240*/  @!P3 IMAD.IADD R16, R16, 0x1, -R3 ;  /* 0x000000011010b824 */ /* 0x000fe200078e0a03 */
[----:B------:R-:W-:Y:S01]  /*1c250*/  ISETP.GT.U32.AND P3, PT, R3, R18, PT ;  /* 0x000000120300720c */ /* 0x000fe20003f64070 */
[----:B------:R-:W-:Y:S02]  /*1c260*/  @!P2 IMAD.MOV R15, RZ, RZ, -R15 ;  /* 0x000000ffff0fa224 */ /* 0x000fe400078e0a0f */
[----:B------:R-:W-:Y:S01]  /*1c270*/  @!P4 IMAD.MOV R16, RZ, RZ, -R16 ;  /* 0x000000ffff10c224 */ /* 0x000fe200078e0a10 */
[----:B------:R-:W-:-:S09]  /*1c280*/  ISETP.GE.AND P2, PT, R9, RZ, PT ;  /* 0x000000ff0900720c */ /* 0x000fd20003f46270 */
[----:B------:R-:W-:Y:S01]  /*1c290*/  @!P3 IMAD.IADD R18, R18, 0x1, -R3 ;  /* 0x000000011212b824 */ /* 0x000fe200078e0a03 */
[C---:B------:R-:W-:Y:S02]  /*1c2a0*/  ISETP.GT.U32.AND P3, PT, R3.reuse, R17, PT ;  /* 0x000000110300720c */ /* 0x040fe40003f64070 */
[----:B------:R-:W-:Y:S02]  /*1c2b0*/  SEL R16, R38, R16, !P6 ;  /* 0x0000001026107207 */ /* 0x000fe40007000000 */
[----:B------:R-:W-:Y:S01]  /*1c2c0*/  ISETP.GT.U32.AND P4, PT, R3, R18, PT ;  /* 0x000000120300720c */ /* 0x000fe20003f84070 */
[----:B------:R-:W-:Y:S01]  /*1c2d0*/  @P0 IMAD.MOV.U32 R6, RZ, RZ, R8 ;  /* 0x000000ffff060224 */ /* 0x000fe200078e0008 */
[----:B------:R-:W-:Y:S01]  /*1c2e0*/  PRMT R46, RZ, 0x7610, R46 ;  /* 0x00007610ff2e7816 */ /* 0x000fe2000000002e */
[----:B------:R-:W-:Y:S01]  /*1c2f0*/  IMAD R16, R16, UR9, RZ ;  /* 0x0000000910107c24 */ /* 0x000fe2000f8e02ff */
[----:B------:R-:W-:Y:S01]  /*1c300*/  SEL R15, R38, R15, !P6 ;  /* 0x0000000f260f7207 */ /* 0x000fe20007000000 */
[----:B------:R-:W-:-:S03]  /*1c310*/  @!P2 IMAD.MOV R14, RZ, RZ, -R14 ;  /* 0x000000ffff0ea224 */ /* 0x000fc600078e0a0e */
[----:B------:R0:W4:Y:S01]  /*1c320*/  @P0 LDG.E.U8 R46, desc[UR22][R6.64] ;  /* 0x00000016062e0981 */ /* 0x000122000c1e1100 */
[--C-:B------:R-:W-:Y:S02]  /*1c330*/  @!P3 IMAD.IADD R17, R17, 0x1, -R3.reuse ;  /* 0x000000011111b824 */ /* 0x100fe400078e0a03 */
[----:B------:R-:W-:Y:S02]  /*1c340*/  IMAD R15, R15, UR9, RZ ;  /* 0x000000090f0f7c24 */ /* 0x000fe4000f8e02ff */
[----:B------:R-:W-:Y:S01]  /*1c350*/  @!P4 IMAD.IADD R18, R18, 0x1, -R3 ;  /* 0x000000011212c824 */ /* 0x000fe200078e0a03 */
[----:B------:R-:W-:Y:S02]  /*1c360*/  ISETP.GT.U32.AND P2, PT, R3, R17, PT ;  /* 0x000000110300720c */ /* 0x000fe40003f44070 */
[-C--:B0-----:R-:W-:Y:S01]  /*1c370*/  IADD3 R6, P3, PT, R16, R2.reuse, RZ ;  /* 0x0000000210067210 */ /* 0x081fe20007f7e0ff */
[----:B------:R-:W-:Y:S01]  /*1c380*/  @!P1 IMAD.MOV R18, RZ, RZ, -R18 ;  /* 0x000000ffff129224 */ /* 0x000fe200078e0a12 */
[----:B------:R-:W-:-:S02]  /*1c390*/  IADD3 R8, P4, PT, R15, R2, RZ ;  /* 0x000000020f087210 */ /* 0x000fc40007f9e0ff */
[-C--:B------:R-:W-:Y:S02]  /*1c3a0*/  LEA.HI.X.SX32 R7, R16, R0.reuse, 0x1, P3 ;  /* 0x0000000010077211 */ /* 0x080fe400018f0eff */
[----:B------:R-:W-:Y:S02]  /*1c3b0*/  ISETP.GT.U32.AND P3, PT, R3, R19, PT ;  /* 0x000000130300720c */ /* 0x000fe40003f64070 */
[----:B------:R-:W-:Y:S02]  /*1c3c0*/  PRMT R45, RZ, 0x7610, R45 ;  /* 0x00007610ff2d7816 */ /* 0x000fe4000000002d */
[----:B------:R-:W-:Y:S01]  /*1c3d0*/  LEA.HI.X.SX32 R9, R15, R0, 0x1, P4 ;  /* 0x000000000f097211 */ /* 0x000fe200020f0eff */
[----:B------:R0:W-:Y:S01]  /*1c3e0*/  STL [R1+0x6b0], R6 ;  /* 0x0006b00601007387 */ /* 0x0001e20000100800 */
[C---:B------:R-:W-:Y:S02]  /*1c3f0*/  SEL R14, R38.reuse, R14, !P6 ;  /* 0x0000000e260e7207 */ /* 0x040fe40007000000 */
[----:B------:R-:W-:Y:S01]  /*1c400*/  SEL R18, R38, R18, !P6 ;  /* 0x0000001226127207 */ /* 0x000fe20007000000 */
[----:B------:R-:W-:Y:S01]  /*1c410*/  STL [R1+0x6c8], R8 ;  /* 0x0006c80801007387 */ /* 0x000fe20000100800 */
[----:B------:R-:W-:Y:S01]  /*1c420*/  PRMT R44, RZ, 0x7610, R44 ;  /* 0x00007610ff2c7816 */ /* 0x000fe2000000002c */
[----:B------:R-:W-:-:S02]  /*1c430*/  IMAD R14, R14, UR9, RZ ;  /* 0x000000090e0e7c24 */ /* 0x000fc4000f8e02ff */
[----:B------:R1:W-:Y:S01]  /*1c440*/  STL [R1+0x6ac], R7 ;  /* 0x0006ac0701007387 */ /* 0x0003e20000100800 */
[----:B------:R-:W-:-:S03]  /*1c450*/  @!P2 IMAD.IADD R17, R17, 0x1, -R3 ;  /* 0x000000011111a824 */ /* 0x000fc600078e0a03 */
[----:B------:R0:W4:Y:S01]  /*1c460*/  @P0 LDG.E.U8 R45, desc[UR22][R6.64] ;  /* 0x00000016062d0981 */ /* 0x000122000c1e1100 */
[----:B------:R-:W-:Y:S02]  /*1c470*/  IMAD R18, R18, UR9, RZ ;  /* 0x0000000912127c24 */ /* 0x000fe4000f8e02ff */
[----:B------:R-:W-:Y:S02]  /*1c480*/  @!P3 IMAD.IADD R19, R19, 0x1, -R3 ;  /* 0x000000011313b824 */ /* 0x000fe400078e0a03 */
[----:B0-----:R-:W-:Y:S02]  /*1c490*/  @P0 IMAD.MOV.U32 R6, RZ, RZ, R8 ;  /* 0x000000ffff060224 */ /* 0x001fe400078e0008 */
[----:B-1----:R-:W-:Y:S01]  /*1c4a0*/  @P0 IMAD.MOV.U32 R7, RZ, RZ, R9 ;  /* 0x000000ffff070224 */ /* 0x002fe200078e0009 */
[----:B------:R-:W-:-:S04]  /*1c4b0*/  PRMT R43, RZ, 0x7610, R43 ;  /* 0x00007610ff2b7816 */ /* 0x000fc8000000002b */
[----:B------:R0:W4:Y:S04]  /*1c4c0*/  @P0 LDG.E.U8 R44, desc[UR22][R6.64] ;  /* 0x00000016062c0981 */ /* 0x000128000c1e1100 */
[----:B------:R1:W-:Y:S01]  /*1c4d0*/  STL [R1+0x6c4], R9 ;  /* 0x0006c40901007387 */ /* 0x0003e20000100800 */
[----:B0-----:R-:W-:-:S04]  /*1c4e0*/  IADD3 R6, P3, PT, R14, R2, RZ ;  /* 0x000000020e067210 */ /* 0x001fc80007f7e0ff */
[----:B------:R-:W-:Y:S01]  /*1c4f0*/  LEA.HI.X.SX32 R7, R14, R0, 0x1, P3 ;  /* 0x000000000e077211 */ /* 0x000fe200018f0eff */
[----:B-1----:R-:W4:Y:S01]  /*1c500*/  LDL R9, [R1+0xa84] ;  /* 0x000a840001097983 */ /* 0x002f220000100800 */
[----:B------:R-:W-:-:S03]  /*1c510*/  PRMT R42, RZ, 0x7610, R42 ;  /* 0x00007610ff2a7816 */ /* 0x000fc6000000002a */
[----:B------:R0:W-:Y:S04]  /*1c520*/  STL [R1+0x6d0], R6 ;  /* 0x0006d00601007387 */ /* 0x0001e80000100800 */
[----:B------:R0:W4:Y:S01]  /*1c530*/  @P0 LDG.E.U8 R43, desc[UR22][R6.64] ;  /* 0x00000016062b0981 */ /* 0x000122000c1e1100 */
[----:B--2---:R-:W-:-:S13]  /*1c540*/  ISETP.GE.AND P1, PT, R22, RZ, PT ;  /* 0x000000ff1600720c */ /* 0x004fda0003f26270 */
[----:B------:R-:W-:Y:S01]  /*1c550*/  @!P1 IMAD.MOV R17, RZ, RZ, -R17 ;  /* 0x000000ffff119224 */ /* 0x000fe200078e0a11 */
[----:B------:R-:W-:-:S04]  /*1c560*/  IADD3 R8, P1, PT, R18, R2, RZ ;  /* 0x0000000212087210 */ /* 0x000fc80007f3e0ff */
[----:B------:R-:W-:Y:S01]  /*1c570*/  LEA.HI.X.SX32 R22, R18, R0, 0x1, P1 ;  /* 0x0000000012167211 */ /* 0x000fe200008f0eff */
[----:B------:R-:W-:Y:S01]  /*1c580*/  STL [R1+0x6e8], R8 ;  /* 0x0006e80801007387 */ /* 0x000fe20000100800 */
[----:B0-----:R-:W-:-:S03]  /*1c590*/  @P0 IMAD.MOV.U32 R6, RZ, RZ, R8 ;  /* 0x000000ffff060224 */ /* 0x001fc600078e0008 */
[----:B------:R0:W-:Y:S04]  /*1c5a0*/  STL [R1+0x6cc], R7 ;  /* 0x0006cc0701007387 */ /* 0x0001e80000100800 */
[----:B------:R1:W-:Y:S01]  /*1c5b0*/  STL [R1+0x6e4], R22 ;  /* 0x0006e41601007387 */ /* 0x0003e20000100800 */
[----:B0-----:R-:W-:-:S05]  /*1c5c0*/  @P0 IMAD.MOV.U32 R7, RZ, RZ, R22 ;  /* 0x000000ffff070224 */ /* 0x001fca00078e0016 */
[----:B------:R0:W2:Y:S01]  /*1c5d0*/  @P0 LDG.E.U8 R42, desc[UR22][R6.64] ;  /* 0x00000016062a0981 */ /* 0x0000a2000c1e1100 */
[----:B---3--:R-:W-:-:S03]  /*1c5e0*/  ISETP.GE.AND P1, PT, R92, RZ, PT ;  /* 0x000000ff5c00720c */ /* 0x008fc60003f26270 */
[----:B------:R-:W3:Y:S04]  /*1c5f0*/  LDL R92, [R1+0xa4c] ;  /* 0x000a4c00015c7983 */ /* 0x000ee80000100800 */
[----:B-1----:R-:W2:Y:S04]  /*1c600*/  LDL.LU R22, [R1+0xe10] ;  /* 0x000e100001167983 */ /* 0x002ea80000300800 */
[----:B------:R-:W3:Y:S01]  /*1c610*/  LDL R7, [R1+0xa88] ;  /* 0x000a880001077983 */ /* 0x000ee20000100800 */
[----:B------:R-:W-:Y:S02]  /*1c620*/  ISETP.GT.U32.AND P4, PT, R3, R20, PT ;  /* 0x000000140300720c */ /* 0x000fe40003f84070 */
[----:B------:R-:W-:-:S11]  /*1c630*/  SEL R17, R38, R17, !P6 ;  /* 0x0000001126117207 */ /* 0x000fd60007000000 */
[----:B------:R-:W-:Y:S01]  /*1c640*/  @!P4 IMAD.IADD R20, R20, 0x1, -R3 ;  /* 0x000000011414c824 */ /* 0x000fe200078e0a03 */
[----:B------:R-:W-:-:S04]  /*1c650*/  ISETP.GT.U32.AND P4, PT, R3, R19, PT ;  /* 0x000000130300720c */ /* 0x000fc80003f84070 */
[----:B------:R-:W-:Y:S01]  /*1c660*/  ISETP.GT.U32.AND P2, PT, R3, R20, PT ;  /* 0x000000140300720c */ /* 0x000fe20003f44070 */
[----:B------:R-:W-:Y:S01]  /*1c670*/  IMAD R17, R17, UR9, RZ ;  /* 0x0000000911117c24 */ /* 0x000fe2000f8e02ff */
[----:B------:R-:W-:Y:S02]  /*1c680*/  ISETP.GT.U32.AND P3, PT, R3, R21, PT ;  /* 0x000000150300720c */ /* 0x000fe40003f64070 */
[----:B------:R-:W-:-:S05]  /*1c690*/  PRMT R73, RZ, 0x7610, R73 ;  /* 0x00007610ff497816 */ /* 0x000fca0000000049 */
[--C-:B------:R-:W-:Y:S01]  /*1c6a0*/  @!P4 IMAD.IADD R19, R19, 0x1, -R3.reuse ;  /* 0x000000011313c824 */ /* 0x100fe200078e0a03 */
[----:B------:R1:W4:Y:S03]  /*1c6b0*/  @P0 LDG.E.U8 R73, desc[UR22][R40.64] ;  /* 0x0000001628490981 */ /* 0x000326000c1e1100 */
[----:B------:R-:W-:Y:S01]  /*1c6c0*/  @!P2 IMAD.IADD R20, R20, 0x1, -R3 ;  /* 0x000000011414a824 */ /* 0x000fe200078e0a03 */
[----:B------:R-:W-:Y:S01]  /*1c6d0*/  IADD3 R8, P2, PT, R17, R2, RZ ;  /* 0x0000000211087210 */ /* 0x000fe20007f5e0ff */
[----:B------:R-:W-:-:S03]  /*1c6e0*/  @!P1 IMAD.MOV R19, RZ, RZ, -R19 ;  /* 0x000000ffff139224 */ /* 0x000fc600078e0a13 */
[----:B0-----:R-:W-:Y:S01]  /*1c6f0*/  LEA.HI.X.SX32 R6, R17, R0, 0x1, P2 ;  /* 0x0000000011067211 */ /* 0x001fe200010f0eff */
[----:B------:R-:W-:Y:S01]  /*1c700*/  @!P3 IMAD.IADD R21, R21, 0x1, -R3 ;  /* 0x000000011515b824 */ /* 0x000fe200078e0a03 */
[----:B------:R-:W-:Y:S01]  /*1c710*/  STL [R1+0x6f0], R8 ;  /* 0x0006f00801007387 */ /* 0x000fe20000100800 */
[----:B------:R-:W-:-:S03]  /*1c720*/  SEL R19, R38, R19, !P6 ;  /* 0x0000001326137207 */ /* 0x000fc60007000000 */
[----:B------:R0:W-:Y:S01]  /*1c730*/  STL [R1+0x6ec], R6 ;  /* 0x0006ec0601007387 */ /* 0x0001e20000100800 */
[----:B-1----:R-:W-:Y:S01]  /*1c740*/  PRMT R41, RZ, 0x7610, R41 ;  /* 0x00007610ff297816 */ /* 0x002fe20000000029 */
[----:B------:R-:W-:Y:S01]  /*1c750*/  IMAD R19, R19, UR9, RZ ;  /* 0x0000000913137c24 */ /* 0x000fe2000f8e02ff */
[----:B------:R-:W-:Y:S02]  /*1c760*/  ISETP.GT.U32.AND P1, PT, R3, R21, PT ;  /* 0x000000150300720c */ /* 0x000fe40003f24070 */
[----:B------:R-:W-:-:S11]  /*1c770*/  PRMT R40, RZ, 0x7610, R40 ;  /* 0x00007610ff287816 */ /* 0x000fd60000000028 */
[--C-:B------:R-:W-:Y:S01]  /*1c780*/  @!P1 IMAD.IADD R21, R21, 0x1, -R3.reuse ;  /* 0x0000000115159824 */ /* 0x100fe200078e0a03 */
[----:B--2---:R-:W-:Y:S02]  /*1c790*/  ISETP.GT.U32.AND P2, PT, R3, R22, PT ;  /* 0x000000160300720c */ /* 0x004fe40003f44070 */
[----:B---3--:R-:W-:Y:S01]  /*1c7a0*/  ISETP.GE.AND P3, PT, R7, RZ, PT ;  /* 0x000000ff0700720c */ /* 0x008fe20003f66270 */
[----:B------:R-:W-:Y:S02]  /*1c7b0*/  @P0 IMAD.MOV.U32 R7, RZ, RZ, R6 ;  /* 0x000000ffff070224 */ /* 0x000fe400078e0006 */
[----:B0-----:R-:W-:Y:S02]  /*1c7c0*/  @P0 IMAD.MOV.U32 R6, RZ, RZ, R8 ;  /* 0x000000ffff060224 */ /* 0x001fe400078e0008 */
[----:B------:R-:W2:Y:S04]  /*1c7d0*/  LDL R8, [R1+0xa80] ;  /* 0x000a800001087983 */ /* 0x000ea80000100800 */
[----:B------:R0:W3:Y:S02]  /*1c7e0*/  @P0 LDG.E.U8 R41, desc[UR22][R6.64] ;  /* 0x0000001606290981 */ /* 0x0000e4000c1e1100 */
[----:B------:R-:W-:-:S02]  /*1c7f0*/  @!P2 IMAD.IADD R22, R22, 0x1, -R3 ;  /* 0x000000011616a824 */ /* 0x000fc400078e0a03 */
[----:B------:R-:W-:Y:S01]  /*1c800*/  @!P3 IMAD.MOV R20, RZ, RZ, -R20 ;  /* 0x000000ffff14b224 */ /* 0x000fe200078e0a14 */
[----:B----4-:R-:W-:Y:S02]  /*1c810*/  ISETP.GE.AND P3, PT, R9, RZ, PT ;  /* 0x000000ff0900720c */ /* 0x010fe40003f66270 */
[----:B0-----:R-:W-:-:S04]  /*1c820*/  IADD3 R6, P2, PT, R19, R2, RZ ;  /* 0x0000000213067210 */ /* 0x001fc80007f5e0ff */
[----:B------:R-:W-:Y:S01]  /*1c830*/  LEA.HI.X.SX32 R7, R19, R0, 0x1, P2 ;  /* 0x0000000013077211 */ /* 0x000fe200010f0eff */
[----:B------:R-:W-:Y:S01]  /*1c840*/  STL [R1+0x708], R6 ;  /* 0x0007080601007387 */ /* 0x000fe20000100800 */
[----:B------:R-:W-:Y:S02]  /*1c850*/  SEL R20, R38, R20, !P6 ;  /* 0x0000001426147207 */ /* 0x000fe40007000000 */
[----:B------:R-:W-:Y:S01]  /*1c860*/  ISETP.GE.AND P1, PT, R92, RZ, PT ;  /* 0x000000ff5c00720c */ /* 0x000fe20003f26270 */
[----:B------:R0:W-:Y:S04]  /*1c870*/  STL [R1+0x704], R7 ;  /* 0x0007040701007387 */ /* 0x0001e80000100800 */
[----:B------:R-:W4:Y:S01]  /*1c880*/  LDL R92, [R1+0xa7c] ;  /* 0x000a7c00015c7983 */ /* 0x000f220000100800 */
[----:B------:R-:W-:-:S02]  /*1c890*/  IMAD R20, R20, UR9, RZ ;  /* 0x0000000914147c24 */ /* 0x000fc4000f8e02ff */
[----:B------:R-:W-:Y:S01]  /*1c8a0*/  @!P3 IMAD.MOV R21, RZ, RZ, -R21 ;  /* 0x000000ffff15b224 */ /* 0x000fe200078e0a15 */
[----:B------:R0:W3:Y:S01]  /*1c8b0*/  @P0 LDG.E.U8 R40, desc[UR22][R6.64] ;  /* 0x0000001606280981 */ /* 0x0000e2000c1e1100 */
[----:B------:R-:W-:Y:S01]  /*1c8c0*/  ISETP.GT.U32.AND P4, PT, R3, R23, PT ;  /* 0x000000170300720c */ /* 0x000fe20003f84070 */
[----:B------:R-:W1:Y:S01]  /*1c8d0*/  LDCU UR9, c[0x0][0x3b0] ;  /* 0x00007600ff0977ac */ /* 0x000e620008000800 */
[----:B------:R-:W-:-:S04]  /*1c8e0*/  IADD3 R9, P3, PT, R20, R2, RZ ;  /* 0x0000000214097210 */ /* 0x000fc80007f7e0ff */
[----:B0-----:R-:W-:Y:S01]  /*1c8f0*/  LEA.HI.X.SX32 R7, R20, R0, 0x1, P3 ;  /* 0x0000000014077211 */ /* 0x001fe200018f0eff */
[----:B------:R0:W-:Y:S01]  /*1c900*/  STL [R1+0x710], R9 ;  /* 0x0007100901007387 */ /* 0x0001e20000100800 */
[----:B------:R-:W-:-:S03]  /*1c910*/  @P0 IMAD.MOV.U32 R6, RZ, RZ, R9 ;  /* 0x000000ffff060224 */ /* 0x000fc600078e0009 */
[----:B------:R1:W-:Y:S04]  /*1c920*/  STL [R1+0x70c], R7 ;  /* 0x00070c0701007387 */ /* 0x0003e80000100800 */
[----:B0-----:R-:W3:Y:S01]  /*1c930*/  LDL R9, [R1+0xa78] ;  /* 0x000a780001097983 */ /* 0x001ee20000100800 */
[----:B------:R-:W-:Y:S01]  /*1c940*/  @!P4 IMAD.IADD R23, R23, 0x1, -R3 ;  /* 0x000000011717c824 */ /* 0x000fe200078e0a03 */
[----:B------:R-:W-:-:S04]  /*1c950*/  ISETP.GT.U32.AND P2, PT, R3, R24, PT ;  /* 0x000000180300720c */ /* 0x000fc80003f44070 */
[C---:B------:R-:W-:Y:S02]  /*1c960*/  ISETP.GT.U32.AND P4, PT, R3.reuse, R23, PT ;  /* 0x000000170300720c */ /* 0x040fe40003f84070 */
[----:B------:R-:W-:Y:S02]  /*1c970*/  ISETP.GT.U32.AND P3, PT, R3, R25, PT ;  /* 0x000000190300720c */ /* 0x000fe40003f64070 */
[----:B------:R-:W-:-:S05]  /*1c980*/  SEL R21, R38, R21, !P6 ;  /* 0x0000001526157207 */ /* 0x000fca0007000000 */
[----:B------:R-:W-:-:S04]  /*1c990*/  @!P2 IMAD.IADD R24, R24, 0x1, -R3 ;  /* 0x000000011818a824 */ /* 0x000fc800078e0a03 */
[----:B------:R-:W-:Y:S01]  /*1c9a0*/  @!P4 IMAD.IADD R23, R23, 0x1, -R3 ;  /* 0x000000011717c824 */ /* 0x000fe200078e0a03 */
[----:B------:R-:W-:-:S03]  /*1c9b0*/  ISETP.GT.U32.AND P4, PT, R3, R22, PT ;  /* 0x000000160300720c */ /* 0x000fc60003f84070 */
[----:B------:R-:W-:Y:S01]  /*1c9c0*/  @!P1 IMAD.MOV R23, RZ, RZ, -R23 ;  /* 0x000000ffff179224 */ /* 0x000fe200078e0a17 */
[----:B------:R-:W-:Y:S02]  /*1c9d0*/  ISETP.GT.U32.AND P1, PT, R3, R24, PT ;  /* 0x000000180300720c */ /* 0x000fe40003f24070 */
[----:B------:R-:W-:Y:S02]  /*1c9e0*/  PRMT R39, RZ, 0x7610, R39 ;  /* 0x00007610ff277816 */ /* 0x000fe40000000027 */
[----:B------:R-:W-:Y:S01]  /*1c9f0*/  SEL R23, R38, R23, !P6 ;  /* 0x0000001726177207 */ /* 0x000fe20007000000 */
[----:B------:R-:W-:Y:S01]  /*1ca00*/  IMAD R21, R21, UR4, RZ ;  /* 0x0000000415157c24 */ /* 0x000fe2000f8e02ff */
[----:B------:R-:W-:Y:S01]  /*1ca10*/  PRMT R55, RZ, 0x7610, R55 ;  /* 0x00007610ff377816 */ /* 0x000fe20000000037 */
[--C-:B------:R-:W-:Y:S01]  /*1ca20*/  @!P3 IMAD.IADD R25, R25, 0x1, -R3.reuse ;  /* 0x000000011919b824 */ /* 0x100fe200078e0a03 */
[----:B------:R0:W3:Y:S01]  /*1ca30*/  @P0 LDG.E.U8 R39, desc[UR22][R6.64] ;  /* 0x0000001606270981 */ /* 0x0000e2000c1e1100 */
[----:B------:R-:W-:Y:S01]  /*1ca40*/  @!P4 IMAD.IADD R22, R22, 0x1, -R3 ;  /* 0x000000011616c824 */ /* 0x000fe200078e0a03 */
[----:B------:R-:W-:Y:S01]  /*1ca50*/  PRMT R35, RZ, 0x7610, R35 ;  /* 0x00007610ff237816 */ /* 0x000fe20000000023 */
[----:B------:R-:W-:Y:S01]  /*1ca60*/  IMAD R23, R23, UR5, RZ ;  /* 0x0000000517177c24 */ /* 0x000fe2000f8e02ff */
[----:B------:R1:W3:Y:S01]  /*1ca70*/  @P0 LDG.E.U8 R55, desc[UR22][R36.64] ;  /* 0x0000001624370981 */ /* 0x0002e2000c1e1100 */
[----:B------:R-:W-:Y:S01]  /*1ca80*/  ISETP.GT.U32.AND P3, PT, R3, R25, PT ;  /* 0x000000190300720c */ /* 0x000fe20003f64070 */
[----:B------:R-:W-:Y:S01]  /*1ca90*/  @!P1 IMAD.IADD R24, R24, 0x1, -R3 ;  /* 0x0000000118189824 */ /* 0x000fe200078e0a03 */
[----:B------:R-:W2:Y:S01]  /*1caa0*/  LDCU UR4, c[0x0][0x3b0] ;  /* 0x00007600ff0477ac */ /* 0x000ea20008000800 */
[----:B0-----:R-:W-:Y:S01]  /*1cab0*/  IADD3 R6, P4, PT, R21, R2, RZ ;  /* 0x0000000215067210 */ /* 0x001fe20007f9e0ff */
[----:B------:R-:W0:Y:S01]  /*1cac0*/  LDCU UR5, c[0x0][0x3b0] ;  /* 0x00007600ff0577ac */ /* 0x000e220008000800 */
[----:B-1----:R-:W-:-:S02]  /*1cad0*/  PRMT R37, RZ, 0x7610, R37 ;  /* 0x00007610ff257816 */ /* 0x002fc40000000025 */
[----:B------:R-:W-:Y:S01]  /*1cae0*/  LEA.HI.X.SX32 R7, R21, R0, 0x1, P4 ;  /* 0x0000000015077211 */ /* 0x000fe200020f0eff */
[----:B------:R1:W-:Y:S01]  /*1caf0*/  STL [R1+0x728], R6 ;  /* 0x0007280601007387 */ /* 0x0003e20000100800 */
[----:B------:R-:W-:-:S03]  /*1cb00*/  PRMT R36, RZ, 0x7610, R36 ;  /* 0x00007610ff247816 */ /* 0x000fc60000000024 */
[----:B------:R1:W3:Y:S01]  /*1cb10*/  @P0 LDG.E.U8 R37, desc[UR22][R6.64] ;  /* 0x0000001606250981 */ /* 0x0002e2000c1e1100 */
[----:B------:R-:W-:Y:S01]  /*1cb20*/  @!P3 IMAD.IADD R25, R25, 0x1, -R3 ;  /* 0x000000011919b824 */ /* 0x000fe200078e0a03 */
[----:B--2---:R-:W-:-:S13]  /*1cb30*/  ISETP.GE.AND P2, PT, R8, RZ, PT ;  /* 0x000000ff0800720c */ /* 0x004fda0003f46270 */
[----:B------:R-:W-:Y:S01]  /*1cb40*/  @!P2 IMAD.MOV R22, RZ, RZ, -R22 ;  /* 0x000000ffff16a224 */ /* 0x000fe200078e0a16 */
[----:B------:R-:W-:-:S04]  /*1cb50*/  IADD3 R8, P2, PT, R23, R2, RZ ;  /* 0x0000000217087210 */ /* 0x000fc80007f5e0ff */
[----:B------:R-:W-:Y:S01]  /*1cb60*/  SEL R22, R38, R22, !P6 ;  /* 0x0000001626167207 */ /* 0x000fe20007000000 */
[----:B------:R-:W-:Y:S01]  /*1cb70*/  STL [R1+0x730], R8 ;  /* 0x0007300801007387 */ /* 0x000fe20000100800 */
[----:B-1----:R-:W-:Y:S01]  /*1cb80*/  @P0 IMAD.MOV.U32 R6, RZ, RZ, R8 ;  /* 0x000000ffff060224 */ /* 0x002fe200078e0008 */
[----:B----4-:R-:W-:Y:S02]  /*1cb90*/  ISETP.GE.AND P1, PT, R92, RZ, PT ;  /* 0x000000ff5c00720c */ /* 0x010fe40003f26270 */
[----:B------:R-:W-:Y:S01]  /*1cba0*/  LEA.HI.X.SX32 R92, R23, R0, 0x1, P2 ;  /* 0x00000000175c7211 */ /* 0x000fe200010f0eff */
[----:B------:R1:W-:Y:S01]  /*1cbb0*/  STL [R1+0x724], R7 ;  /* 0x0007240701007387 */ /* 0x0003e20000100800 */
[----:B------:R-:W-:Y:S01]  /*1cbc0*/  IMAD R22, R22, UR6, RZ ;  /* 0x0000000616167c24 */ /* 0x000fe2000f8e02ff */
[----:B------:R-:W-:Y:S01]  /*1cbd0*/  PRMT R34, RZ, 0x7610, R34 ;  /* 0x00007610ff227816 */ /* 0x000fe20000000022 */
[----:B------:R-:W2:Y:S01]  /*1cbe0*/  LDCU UR6, c[0x0][0x3b0] ;  /* 0x00007600ff0677ac */ /* 0x000ea20008000800 */
[----:B-1----:R-:W-:-:S05]  /*1cbf0*/  @P0 IMAD.MOV.U32 R7, RZ, RZ, R92 ;  /* 0x000000ffff070224 */ /* 0x002fca00078e005c */
[----:B------:R1:W4:Y:S04]  /*1cc00*/  @P0 LDG.E.U8 R36, desc[UR22][R6.64] ;  /* 0x0000001606240981 */ /* 0x000328000c1e1100 */
[----:B------:R-:W-:Y:S01]  /*1cc10*/  STL [R1+0x72c], R92 ;  /* 0x00072c5c01007387 */ /* 0x000fe20000100800 */
[C---:B-1----:R-:W-:Y:S02]  /*1cc20*/  IADD3 R6, P3, PT, R22.reuse, R2, RZ ;  /* 0x0000000216067210 */ /* 0x042fe40007f7e0ff */
[----:B---3--:R-:W-:Y:S02]  /*1cc30*/  ISETP.GE.AND P2, PT, R9, RZ, PT ;  /* 0x000000ff0900720c */ /* 0x008fe40003f46270 */
[----:B------:R-:W-:Y:S01]  /*1cc40*/  LEA.HI.X.SX32 R7, R22, R0, 0x1, P3 ;  /* 0x0000000016077211 */ /* 0x000fe200018f0eff */
[----:B------:R-:W3:Y:S04]  /*1cc50*/  LDL R9, [R1+0xa74] ;  /* 0x000a740001097983 */ /* 0x000ee80000100800 */
[----:B------:R-:W-:Y:S04]  /*1cc60*/  STL [R1+0x748], R6 ;  /* 0x0007480601007387 */ /* 0x000fe80000100800 */
[----:B------:R1:W-:Y:S04]  /*1cc70*/  STL [R1+0x744], R7 ;  /* 0x0007440701007387 */ /* 0x0003e80000100800 */
[----:B------:R0:W2:Y:S04]  /*1cc80*/  @P0 LDG.E.U8 R35, desc[UR22][R6.64] ;  /* 0x0000001606230981 */ /* 0x0000a8000c1e1100 */
[----:B-1----:R-:W2:Y:S01]  /*1cc90*/  LDL R7, [R1+0xa48] ;  /* 0x000a480001077983 */ /* 0x002ea20000100800 */
[----:B------:R-:W-:Y:S01]  /*1cca0*/  @!P1 IMAD.MOV R24, RZ, RZ, -R24 ;  /* 0x000000ffff189224 */ /* 0x000fe200078e0a18 */
[----:B------:R-:W-:-:S04]  /*1ccb0*/  ISETP.GT.U32.AND P1, PT, R3, R27, PT ;  /* 0x0000001b0300720c */ /* 0x000fc80003f24070 */
[----:B------:R-:W-:Y:S01]  /*1ccc0*/  SEL R24, R38, R24, !P6 ;  /* 0x0000001826187207 */ /* 0x000fe20007000000 */
[----:B------:R-:W-:Y:S01]  /*1ccd0*/  @!P2 IMAD.MOV R25, RZ, RZ, -R25 ;  /* 0x000000ffff19a224 */ /* 0x000fe200078e0a19 */
[----:B------:R-:W-:-:S03]  /*1cce0*/  ISETP.GT.U32.AND P3, PT, R3, R28, PT ;  /* 0x0000001c0300720c */ /* 0x000fc60003f64070 */
[----:B------:R-:W-:Y:S01]  /*1ccf0*/  IMAD R24, R24, UR9, RZ ;  /* 0x0000000918187c24 */ /* 0x000fe2000f8e02ff */
[----:B------:R-:W-:Y:S01]  /*1cd00*/  SEL R25, R38, R25, !P6 ;  /* 0x0000001926197207 */ /* 0x000fe20007000000 */
[----:B------:R-:W1:Y:S03]  /*1cd10*/  LDCU UR9, c[0x0][0x3b0] ;  /* 0x00007600ff0977ac */ /* 0x000e660008000800 */
[----:B------:R-:W-:Y:S01]  /*1cd20*/  IADD3 R8, P2, PT, R24, R2, RZ ;  /* 0x0000000218087210 */ /* 0x000fe20007f5e0ff */
[----:B------:R-:W-:-:S03]  /*1cd30*/  @!P1 IMAD.IADD R27, R27, 0x1, -R3 ;  /* 0x000000011b1b9824 */ /* 0x000fc600078e0a03 */
[----:B0-----:R-:W-:Y:S01]  /*1cd40*/  LEA.HI.X.SX32 R6, R24, R0, 0x1, P2 ;  /* 0x0000000018067211 */ /* 0x001fe200010f0eff */
[----:B------:R-:W-:Y:S01]  /*1cd50*/  IMAD R25, R25, UR4, RZ ;  /* 0x0000000419197c24 */ /* 0x000fe2000f8e02ff */
[----:B------:R-:W-:Y:S01]  /*1cd60*/  STL [R1+0x750], R8 ;  /* 0x0007500801007387 */ /* 0x000fe20000100800 */
[----:B------:R-:W-:Y:S01]  /*1cd70*/  @!P3 IMAD.IADD R28, R28, 0x1, -R3 ;  /* 0x000000011c1cb824 */ /* 0x000fe200078e0a03 */
[----:B------:R-:W-:Y:S01]  /*1cd80*/  PRMT R33, RZ, 0x7610, R33 ;  /* 0x00007610ff217816 */ /* 0x000fe20000000021 */
[----:B------:R-:W0:Y:S01]  /*1cd90*/  LDCU UR4, c[0x0][0x3b0] ;  /* 0x00007600ff0477ac */ /* 0x000e220008000800 */
[----:B------:R0:W-:Y:S01]  /*1cda0*/  STL [R1+0x74c], R6 ;  /* 0x00074c0601007387 */ /* 0x0001e20000100800 */
[----:B------:R-:W-:Y:S02]  /*1cdb0*/  ISETP.GT.U32.AND P4, PT, R3, R26, PT ;  /* 0x0000001a0300720c */ /* 0x000fe40003f84070 */
[----:B--2---:R-:W-:Y:S01]  /*1cdc0*/  ISETP.GE.AND P1, PT, R7, RZ, PT ;  /* 0x000000ff0700720c */ /* 0x004fe20003f26270 */
[----:B------:R-:W-:-:S02]  /*1cdd0*/  @P0 IMAD.MOV.U32 R7, RZ, RZ, R6 ;  /* 0x000000ffff070224 */ /* 0x000fc400078e0006 */
[----:B0-----:R-:W-:Y:S01]  /*1cde0*/  @P0 IMAD.MOV.U32 R6, RZ, RZ, R8 ;  /* 0x000000ffff060224 */ /* 0x001fe200078e0008 */
[----:B------:R-:W-:-:S04]  /*1cdf0*/  IADD3 R8, P3, PT, R25, R2, RZ ;  /* 0x0000000219087210 */ /* 0x000fc80007f7e0ff */
[----:B------:R0:W2:Y:S04]  /*1ce00*/  @P0 LDG.E.U8 R34, desc[UR22][R6.64] ;  /* 0x0000001606220981 */ /* 0x0000a8000c1e1100 */
[----:B------:R-:W-:Y:S01]  /*1ce10*/  STL [R1+0x768], R8 ;  /* 0x0007680801007387 */ /* 0x000fe20000100800 */
[----:B0-----:R-:W-:-:S05]  /*1ce20*/  LEA.HI.X.SX32 R6, R25, R0, 0x1, P3 ;  /* 0x0000000019067211 */ /* 0x001fca00018f0eff */
[----:B------:R0:W-:Y:S01]  /*1ce30*/  STL [R1+0x764], R6 ;  /* 0x0007640601007387 */ /* 0x0001e20000100800 */
[----:B------:R-:W-:Y:S02]  /*1ce40*/  @P0 IMAD.MOV.U32 R7, RZ, RZ, R6 ;  /* 0x000000ffff070224 */ /* 0x000fe400078e0006 */
[----:B0-----:R-:W-:Y:S02]  /*1ce50*/  @P0 IMAD.MOV.U32 R6, RZ, RZ, R8 ;  /* 0x000000ffff060224 */ /* 0x001fe400078e0008 */
[----:B------:R-:W-:Y:S01]  /*1ce60*/  @!P4 IMAD.IADD R26, R26, 0x1, -R3 ;  /* 0x000000011a1ac824 */ /* 0x000fe200078e0a03 */
[C---:B------:R-:W-:Y:S01]  /*1ce70*/  ISETP.GT.U32.AND P3, PT, R3.reuse, R31, PT ;  /* 0x0000001f0300720c */ /* 0x040fe20003f64070 */
[----:B------:R-:W2:Y:S04]  /*1ce80*/  LDL R8, [R1+0xa44] ;  /* 0x000a440001087983 */ /* 0x000ea80000100800 */
[----:B------:R0:W2:Y:S04]  /*1ce90*/  @P0 LDG.E.U8 R33, desc[UR22][R6.64] ;  /* 0x0000001606210981 */ /* 0x0000a8000c1e1100 */
[----:B------:R-:W2:Y:S01]  /*1cea0*/  LDL R6, [R1+0xa6c] ;  /* 0x000a6c0001067983 */ /* 0x000ea20000100800 */
[----:B------:R-:W-:-:S13]  /*1ceb0*/  ISETP.GT.U32.AND P4, PT, R3, R26, PT ;  /* 0x0000001a0300720c */ /* 0x000fda0003f84070 */
[----:B------:R-:W-:-:S04]  /*1cec0*/  @!P4 IMAD.IADD R26, R26, 0x1, -R3 ;  /* 0x000000011a1ac824 */ /* 0x000fc800078e0a03 */
[----:B------:R-:W-:Y:S01]  /*1ced0*/  @!P1 IMAD.MOV R26, RZ, RZ, -R26 ;  /* 0x000000ffff1a9224 */ /* 0x000fe200078e0a1a */
[----:B------:R-:W-:-:S04]  /*1cee0*/  ISETP.GT.U32.AND P1, PT, R3, R28, PT ;  /* 0x0000001c0300720c */ /* 0x000fc80003f24070 */
[----:B------:R-:W-:-:S05]  /*1cef0*/  SEL R26, R38, R26, !P6 ;  /* 0x0000001a261a7207 */ /* 0x000fca0007000000 */
[----:B------:R-:W-:Y:S01]  /*1cf00*/  IMAD R26, R26, UR5, RZ ;  /* 0x000000051a1a7c24 */ /* 0x000fe2000f8e02ff */
[----:B---3--:R-:W-:Y:S01]  /*1cf10*/  ISETP.GE.AND P4, PT, R9, RZ, PT ;  /* 0x000000ff0900720c */ /* 0x008fe20003f86270 */
[--C-:B------:R-:W-:Y:S01]  /*1cf20*/  @!P3 IMAD.IADD R31, R31, 0x1, -R3.reuse ;  /* 0x000000011f1fb824 */ /* 0x100fe200078e0a03 */
[----:B------:R-:W3:Y:S01]  /*1cf30*/  LDL R9, [R1+0xa64] ;  /* 0x000a640001097983 */ /* 0x000ee20000100800 */
[----:B------:R-:W-:Y:S01]  /*1cf40*/  @!P1 IMAD.IADD R28, R28, 0x1, -R3 ;  /* 0x000000011c1c9824 */ /* 0x000fe200078e0a03 */
[----:B0-----:R-:W-:Y:S01]  /*1cf50*/  IADD3 R7, P1, PT, R26, R2, RZ ;  /* 0x000000021a077210 */ /* 0x001fe20007f3e0ff */
[----:B------:R-:W0:Y:S04]  /*1cf60*/  LDCU UR5, c[0x0][0x3b0] ;  /* 0x00007600ff0577ac */ /* 0x000e280008000800 */
[----:B------:R0:W-:Y:S01]  /*1cf70*/  STL [R1+0x770], R7 ;  /* 0x0007700701007387 */ /* 0x0001e20000100800 */
[----:B------:R-:W-:-:S02]  /*1cf80*/  ISETP.GT.U32.AND P2, PT, R3, R27, PT ;  /* 0x0000001b0300720c */ /* 0x000fc40003f44070 */
[----:B--2---:R-:W-:Y:S02]  /*1cf90*/  ISETP.GE.AND P3, PT, R6, RZ, PT ;  /* 0x000000ff0600720c */ /* 0x004fe40003f66270 */
[----:B------:R-:W-:Y:S02]  /*1cfa0*/  LEA.HI.X.SX32 R6, R26, R0, 0x1, P1 ;  /* 0x000000001a067211 */ /* 0x000fe400008f0eff */
[----:B------:R-:W2:Y:S07]  /*1cfb0*/  LDL R26, [R1+0xa68] ;  /* 0x000a6800011a7983 */ /* 0x000eae0000100800 */
[----:B------:R-:W-:Y:S01]  /*1cfc0*/  @!P2 IMAD.IADD R27, R27, 0x1, -R3 ;  /* 0x000000011b1ba824 */ /* 0x000fe200078e0a03 */
[----:B------:R-:W-:-:S03]  /*1cfd0*/  ISETP.GT.U32.AND P2, PT, R3, R30, PT ;  /* 0x0000001e0300720c */ /* 0x000fc60003f44070 */
[----:B------:R-:W-:Y:S01]  /*1cfe0*/  @!P4 IMAD.MOV R27, RZ, RZ, -R27 ;  /* 0x000000ffff1bc224 */ /* 0x000fe200078e0a1b */
[----:B------:R-:W-:Y:S02]  /*1cff0*/  ISETP.GT.U32.AND P4, PT, R3, R29, PT ;  /* 0x0000001d0300720c */ /* 0x000fe40003f84070 */
[----:B0-----:R-:W-:Y:S01]  /*1d000*/  @P0 LOP3.LUT R7, R7, R6, RZ, 0x3c, !PT ;  /* 0x0000000607070212 */ /* 0x001fe200078e3cff */
[----:B------:R0:W-:Y:S01]  /*1d010*/  STL [R1+0x76c], R6 ;  /* 0x00076c0601007387 */ /* 0x0001e20000100800 */
[----:B------:R-:W-:-:S05]  /*1d020*/  SEL R27, R38, R27, !P6 ;  /* 0x0000001b261b7207 */ /* 0x000fca0007000000 */
[----:B------:R-:W-:Y:S01]  /*1d030*/  @!P2 IMAD.IADD R30, R30, 0x1, -R3 ;  /* 0x000000011e1ea824 */ /* 0x000fe200078e0a03 */
[----:B------:R-:W-:Y:S02]  /*1d040*/  ISETP.GT.U32.AND P2, PT, R3, R31, PT ;  /* 0x0000001f0300720c */ /* 0x000fe40003f44070 */
[----:B0-----:R-:W-:Y:S02]  /*1d050*/  @P0 LOP3.LUT R6, R7, R6, RZ, 0x3c, !PT ;  /* 0x0000000607060212 */ /* 0x001fe400078e3cff */
[----:B------:R-:W-:Y:S02]  /*1d060*/  ISETP.GT.U32.AND P1, PT, R3, R30, PT ;  /* 0x0000001e0300720c */ /* 0x000fe40003f24070 */
[----:B------:R-:W-:Y:S01]  /*1d070*/  PRMT R25, RZ, 0x7610, R25 ;  /* 0x00007610ff197816 */ /* 0x000fe20000000019 */
[----:B------:R-:W-:Y:S01]  /*1d080*/  IMAD R27, R27, UR4, RZ ;  /* 0x000000041b1b7c24 */ /* 0x000fe2000f8e02ff */
[----:B------:R-:W-:Y:S01]  /*1d090*/  @P0 LOP3.LUT R7, R7, R6, RZ, 0x3c, !PT ;  /* 0x0000000607070212 */ /* 0x000fe200078e3cff */
[----:B------:R-:W-:Y:S01]  /*1d0a0*/  @!P4 IMAD.IADD R29, R29, 0x1, -R3 ;  /* 0x000000011d1dc824 */ /* 0x000fe200078e0a03 */
[----:B------:R-:W0:Y:S01]  /*1d0b0*/  LDCU UR4, c[0x0][0x3b0] ;  /* 0x00007600ff0477ac */ /* 0x000e220008000800 */
[----:B------:R-:W-:-:S02]  /*1d0c0*/  @!P3 IMAD.MOV R28, RZ, RZ, -R28 ;  /* 0x000000ffff1cb224 */ /* 0x000fc400078e0a1c */
[----:B------:R1:W4:Y:S01]  /*1d0d0*/  @P0 LDG.E.U8 R25, desc[UR22][R6.64] ;  /* 0x0000001606190981 */ /* 0x000322000c1e1100 */
[--C-:B------:R-:W-:Y:S01]  /*1d0e0*/  @!P2 IMAD.IADD R31, R31, 0x1, -R3.reuse ;  /* 0x000000011f1fa824 */ /* 0x100fe200078e0a03 */
[----:B------:R-:W-:Y:S02]  /*1d0f0*/  ISETP.GT.U32.AND P3, PT, R3, R29, PT ;  /* 0x0000001d0300720c */ /* 0x000fe40003f64070 */
[----:B------:R-:W-:Y:S01]  /*1d100*/  @!P1 IMAD.IADD R30, R30, 0x1, -R3 ;  /* 0x000000011e1e9824 */ /* 0x000fe200078e0a03 */
[----:B------:R-:W-:Y:S02]  /*1d110*/  ISETP.GE.AND P1, PT, R8, RZ, PT ;  /* 0x000000ff0800720c */ /* 0x000fe40003f26270 */
[----:B-1----:R-:W-:-:S04]  /*1d120*/  IADD3 R6, P2, PT, R27, R2, RZ ;  /* 0x000000021b067210 */ /* 0x002fc80007f5e0ff */
[----:B------:R-:W-:Y:S02]  /*1d130*/  LEA.HI.X.SX32 R7, R27, R0, 0x1, P2 ;  /* 0x000000001b077211 */ /* 0x000fe400010f0eff */
[----:B---3--:R-:W-:Y:S02]  /*1d140*/  ISETP.GE.AND P2, PT, R9, RZ, PT ;  /* 0x000000ff0900720c */ /* 0x008fe40003f46270 */
[----:B------:R-:W-:Y:S01]  /*1d150*/  SEL R28, R38, R28, !P6 ;  /* 0x0000001c261c7207 */ /* 0x000fe20007000000 */
[----:B------:R-:W-:-:S04]  /*1d160*/  @!P3 IMAD.IADD R29, R29, 0x1, -R3 ;  /* 0x000000011d1db824 */ /* 0x000fc800078e0a03 */
[----:B------:R-:W-:Y:S02]  /*1d170*/  IMAD R28, R28, UR5, RZ ;  /* 0x000000051c1c7c24 */ /* 0x000fe4000f8e02ff */
[----:B------:R-:W-:Y:S01]  /*1d180*/  @!P1 IMAD.MOV R30, RZ, RZ, -R30 ;  /* 0x000000ffff1e9224 */ /* 0x000fe200078e0a1e */
[----:B------:R-:W-:Y:S01]  /*1d190*/  PRMT R24, RZ, 0x7610, R24 ;  /* 0x00007610ff187816 */ /* 0x000fe20000000018 */
[----:B------:R1:W-:Y:S01]  /*1d1a0*/  STL [R1+0x788], R6 ;  /* 0x0007880601007387 */ /* 0x0003e20000100800 */
[----:B------:R-:W-:Y:S01]  /*1d1b0*/  ISETP.GT.U32.AND P3, PT, R3, R32, PT ;  /* 0x000000200300720c */ /* 0x000fe20003f64070 */
[----:B------:R-:W-:Y:S01]  /*1d1c0*/  @!P2 IMAD.MOV R29, RZ, RZ, -R29 ;  /* 0x000000ffff1da224 */ /* 0x000fe200078e0a1d */
[C---:B------:R-:W-:Y:S01]  /*1d1d0*/  SEL R30, R38.reuse, R30, !P6 ;  /* 0x0000001e261e7207 */ /* 0x040fe20007000000 */
[----:B------:R3:W-:Y:S01]  /*1d1e0*/  STL [R1+0x784], R7 ;  /* 0x0007840701007387 */ /* 0x0007e20000100800 */
[----:B------:R-:W-:Y:S01]  /*1d1f0*/  PRMT R23, RZ, 0x7610, R23 ;  /* 0x00007610ff177816 */ /* 0x000fe20000000017 */
[----:B------:R-:W1:Y:S01]  /*1d200*/  LDCU UR5, c[0x0][0x3b0] ;  /* 0x00007600ff0577ac */ /* 0x000e620008000800 */
[----:B------:R-:W-:Y:S01]  /*1d210*/  SEL R29, R38, R29, !P6 ;  /* 0x0000001d261d7207 */ /* 0x000fe20007000000 */
[----:B------:R1:W4:Y:S01]  /*1d220*/  @P0 LDG.E.U8 R24, desc[UR22][R6.64] ;  /* 0x0000001606180981 */ /* 0x000322000c1e1100 */
[----:B0-----:R-:W-:Y:S01]  /*1d230*/  IMAD R30, R30, UR4, RZ ;  /* 0x000000041e1e7c24 */ /* 0x001fe2000f8e02ff */
[----:B------:R-:W-:Y:S01]  /*1d240*/  PRMT R22, RZ, 0x7610, R22 ;  /* 0x00007610ff167816 */ /* 0x000fe20000000016 */
[----:B------:R-:W0:Y:S01]  /*1d250*/  LDCU UR4, c[0x0][0x3b0] ;  /* 0x00007600ff0477ac */ /* 0x000e220008000800 */
[----:B------:R-:W-:-:S02]  /*1d260*/  IMAD R29, R29, UR9, RZ ;  /* 0x000000091d1d7c24 */ /* 0x000fc4000f8e02ff */
[----:B------:R-:W-:Y:S01]  /*1d270*/  @!P3 IMAD.IADD R32, R32, 0x1, -R3 ;  /* 0x000000012020b824 */ /* 0x000fe200078e0a03 */
[----:B--2---:R-:W-:-:S13]  /*1d280*/  ISETP.GE.AND P4, PT, R26, RZ, PT ;  /* 0x000000ff1a00720c */ /* 0x004fda0003f86270 */
[----:B------:R-:W-:Y:S01]  /*1d290*/  @!P4 IMAD.MOV R31, RZ, RZ, -R31 ;  /* 0x000000ffff1fc224 */ /* 0x000fe200078e0a1f */
[----:B------:R-:W-:-:S04]  /*1d2a0*/  IADD3 R9, P4, PT, R28, R2, RZ ;  /* 0x000000021c097210 */ /* 0x000fc80007f9e0ff */
[----:B------:R-:W-:Y:S02]  /*1d2b0*/  SEL R31, R38, R31, !P6 ;  /* 0x0000001f261f7207 */ /* 0x000fe40007000000 */
[----:B------:R-:W-:-:S03]  /*1d2c0*/  LEA.HI.X.SX32 R26, R28, R0, 0x1, P4 ;  /* 0x000000001c1a7211 */ /* 0x000fc600020f0eff */
[----:B------:R-:W-:Y:S02]  /*1d2d0*/  IMAD R31, R31, UR6, RZ ;  /* 0x000000061f1f7c24 */ /* 0x000fe4000f8e02ff */
[----:B-1----:R-:W-:Y:S02]  /*1d2e0*/  @P0 IMAD.MOV.U32 R6, RZ, RZ, R9 ;  /* 0x000000ffff060224 */ /* 0x002fe400078e0009 */
[----:B---3--:R-:W-:Y:S01]  /*1d2f0*/  @P0 IMAD.MOV.U32 R7, RZ, RZ, R26 ;  /* 0x000000ffff070224 */ /* 0x008fe200078e001a */
[C---:B------:R-:W-:Y:S01]  /*1d300*/  IADD3 R8, P1, PT, R31.reuse, R2, RZ ;  /* 0x000000021f087210 */ /* 0x040fe20007f3e0ff */
[----:B------:R1:W-:Y:S04]  /*1d310*/  STL [R1+0x790], R9 ;  /* 0x0007900901007387 */ /* 0x0003e80000100800 */
[----:B------:R2:W-:Y:S04]  /*1d320*/  STL [R1+0x78c], R26 ;  /* 0x00078c1a01007387 */ /* 0x0005e80000100800 */
[----:B------:R3:W4:Y:S01]  /*1d330*/  @P0 LDG.E.U8 R23, desc[UR22][R6.64] ;  /* 0x0000001606170981 */ /* 0x000722000c1e1100 */
[----:B-1----:R-:W-:-:S03]  /*1d340*/  LEA.HI.X.SX32 R9, R31, R0, 0x1, P1 ;  /* 0x000000001f097211 */ /* 0x002fc600008f0eff */
[----:B------:R1:W-:Y:S01]  /*1d350*/  STL [R1+0x7a8], R8 ;  /* 0x0007a80801007387 */ /* 0x0003e20000100800 */
[CC--:B--2---:R-:W-:Y:S01]  /*1d360*/  IADD3 R26, P2, PT, R30.reuse, R2.reuse, RZ ;  /* 0x000000021e1a7210 */ /* 0x0c4fe20007f5e0ff */
[----:B---3--:R-:W-:Y:S02]  /*1d370*/  @P0 IMAD.MOV.U32 R6, RZ, RZ, R8 ;  /* 0x000000ffff060224 */ /* 0x008fe400078e0008 */
[----:B------:R2:W-:Y:S01]  /*1d380*/  STL [R1+0x7a4], R9 ;  /* 0x0007a40901007387 */ /* 0x0005e20000100800 */
[C---:B-1----:R-:W-:Y:S01]  /*1d390*/  IADD3 R8, P3, PT, R29.reuse, R2, RZ ;  /* 0x000000021d087210 */ /* 0x042fe20007f7e0ff */
[----:B------:R-:W-:Y:S01]  /*1d3a0*/  @P0 IMAD.MOV.U32 R7, RZ, RZ, R9 ;  /* 0x000000ffff070224 */ /* 0x000fe200078e0009 */
[-C--:B------:R-:W-:Y:S01]  /*1d3b0*/  LEA.HI.X.SX32 R27, R30, R0.reuse, 0x1, P2 ;  /* 0x000000001e1b7211 */ /* 0x080fe200010f0eff */
[----:B------:R-:W-:Y:S01]  /*1d3c0*/  STL [R1+0x7b0], R26 ;  /* 0x0007b01a01007387 */ /* 0x000fe20000100800 */
[----:B--2---:R-:W-:-:S03]  /*1d3d0*/  LEA.HI.X.SX32 R9, R29, R0, 0x1, P3 ;  /* 0x000000001d097211 */ /* 0x004fc600018f0eff */
[----:B------:R-:W-:Y:S01]  /*1d3e0*/  STL [R1+0x7c8], R8 ;  /* 0x0007c80801007387 */ /* 0x000fe20000100800 */
[----:B------:R-:W-:-:S03]  /*1d3f0*/  ISETP.GE.AND P2, PT, R4, RZ, PT ;  /* 0x000000ff0400720c */ /* 0x000fc60003f46270 */
[----:B------:R1:W-:Y:S04]  /*1d400*/  STL [R1+0x7ac], R27 ;  /* 0x0007ac1b01007387 */ /* 0x0003e80000100800 */
[----:B------:R2:W-:Y:S04]  /*1d410*/  STL [R1+0x7c4], R9 ;  /* 0x0007c40901007387 */ /* 0x0005e80000100800 */
[----:B------:R-:W3:Y:S01]  /*1d420*/  LDL.LU R4, [R1+0xe0c] ;  /* 0x000e0c0001047983 */ /* 0x000ee20000300800 */
[----:B------:R-:W-:Y:S02]  /*1d430*/  ISETP.GT.U32.AND P1, PT, R3, R32, PT ;  /* 0x000000200300720c */ /* 0x000fe40003f24070 */
[----:B------:R-:W-:Y:S01]  /*1d440*/  PRMT R21, RZ, 0x7610, R21 ;  /* 0x00007610ff157816 */ /* 0x000fe20000000015 */
[----:B------:R0:W4:Y:S01]  /*1d450*/  @P0 LDG.E.U8 R22, desc[UR22][R6.64] ;  /* 0x0000001606160981 */ /* 0x000122000c1e1100 */
[----:B------:R-:W-:Y:S01]  /*1d460*/  PRMT R20, RZ, 0x7610, R20 ;  /* 0x00007610ff147816 */ /* 0x000fe20000000014 */
[----:B0-----:R-:W-:-:S02]  /*1d470*/  @P0 IMAD.MOV.U32 R6, RZ, RZ, R26 ;  /* 0x000000ffff060224 */ /* 0x001fc400078e001a */
[----:B------:R-:W-:-:S06]  /*1d480*/  @P0 IMAD.MOV.U32 R7, RZ, RZ, R27 ;  /* 0x000000ffff070224 */ /* 0x000fcc00078e001b */
[----:B------:R-:W-:Y:S01]  /*1d490*/  @!P1 IMAD.IADD R32, R32, 0x1, -R3 ;  /* 0x0000000120209824 */ /* 0x000fe200078e0a03 */
[----:B------:R0:W4:Y:S01]  /*1d4a0*/  @P0 LDG.E.U8 R21, desc[UR22][R6.64] ;  /* 0x0000001606150981 */ /* 0x000122000c1e1100 */
[----:B-1----:R-:W-:Y:S02]  /*1d4b0*/  LOP3.LUT R27, R82, 0x1cc, RZ, 0xfc, !PT ;  /* 0x000001cc521b7812 */ /* 0x002fe400078efcff */
[----:B------:R-:W-:Y:S02]  /*1d4c0*/  @!P2 IMAD.MOV R32, RZ, RZ, -R32 ;  /* 0x000000ffff20a224 */ /* 0x000fe400078e0a20 */
[----:B0-----:R-:W-:Y:S02]  /*1d4d0*/  @P0 IMAD.MOV.U32 R6, RZ, RZ, R8 ;  /* 0x000000ffff060224 */ /* 0x001fe400078e0008 */
[----:B------:R-:W-:Y:S01]  /*1d4e0*/  @P0 IMAD.MOV.U32 R7, RZ, RZ, R9 ;  /* 0x000000ffff070224 */ /* 0x000fe200078e0009 */
[----:B------:R-:W-:-:S04]  /*1d4f0*/  SEL R32, R38, R32, !P6 ;  /* 0x0000002026207207 */ /* 0x000fc80007000000 */
[----:B------:R0:W4:Y:S01]  /*1d500*/  @P0 LDG.E.U8 R20, desc[UR22][R6.64] ;  /* 0x0000001606140981 */ /* 0x000122000c1e1100 */
[----:B------:R-:W-:Y:S01]  /*1d510*/  IMAD R32, R32, UR4, RZ ;  /* 0x0000000420207c24 */ /* 0x000fe2000f8e02ff */
[----:B------:R-:W-:Y:S01]  /*1d520*/  PRMT R19, RZ, 0x7610, R19 ;  /* 0x00007610ff137816 */ /* 0x000fe20000000013 */
[----:B------:R-:W1:Y:S01]  /*1d530*/  LDCU UR4, c[0x0][0x3b0] ;  /* 0x00007600ff0477ac */ /* 0x000e620008000800 */
[----:B0-----:R-:W-:-:S05]  /*1d540*/  IABS R6, R27 ;  /* 0x0000001b00067213 */ /* 0x001fca0000000000 */
[----:B------:R-:W-:-:S04]  /*1d550*/  IMAD.HI.U32 R7, R5, R6, RZ ;  /* 0x0000000605077227 */ /* 0x000fc800078e00ff */
[----:B------:R-:W-:Y:S01]  /*1d560*/  IMAD.MOV R7, RZ, RZ, -R7 ;  /* 0x000000ffff077224 */ /* 0x000fe200078e0a07 */
[----:B------:R-:W-:-:S03]  /*1d570*/  IADD3 R8, P1, PT, R32, R2, RZ ;  /* 0x0000000220087210 */ /* 0x000fc60007f3e0ff */
[----:B------:R-:W-:Y:S01]  /*1d580*/  IMAD R6, R3, R7, R6 ;  /* 0x0000000703067224 */ /* 0x000fe200078e0206 */
[----:B--2---:R-:W-:-:S04]  /*1d590*/  LEA.HI.X.SX32 R9, R32, R0, 0x1, P1 ;  /* 0x0000000020097211 */ /* 0x004fc800008f0eff */
[----:B------:R-:W-:Y:S01]  /*1d5a0*/  ISETP.GT.U32.AND P1, PT, R3, R6, PT ;  /* 0x000000060300720c */ /* 0x000fe20003f24070 */
[----:B------:R-:W-:Y:S01]  /*1d5b0*/  STL [R1+0xa2c], R27 ;  /* 0x000a2c1b01007387 */ /* 0x000fe20000100800 */
[----:B------:R-:W-:-:S03]  /*1d5c0*/  ISETP.GE.AND P2, PT, R27, RZ, PT ;  /* 0x000000ff1b00720c */ /* 0x000fc60003f46270 */
[----:B------:R-:W-:Y:S04]  /*1d5d0*/  STL [R1+0x7d0], R8 ;  /* 0x0007d00801007387 */ /* 0x000fe80000100800 */
[----:B------:R0:W2:Y:S04]  /*1d5e0*/  @P0 LDG.E.U8 R19, desc[UR22][R8.64] ;  /* 0x0000001608130981 */ /* 0x0000a8000c1e1100 */
[----:B------:R-:W-:-:S05]  /*1d5f0*/  @!P1 IMAD.IADD R6, R6, 0x1, -R3 ;  /* 0x0000000106069824 */ /* 0x000fca00078e0a03 */
[----:B------:R-:W-:-:S13]  /*1d600*/  ISETP.GT.U32.AND P1, PT, R3, R6, PT ;  /* 0x000000060300720c */ /* 0x000fda0003f24070 */
[----:B------:R-:W-:-:S04]  /*1d610*/  @!P1 IMAD.IADD R6, R6, 0x1, -R3 ;  /* 0x0000000106069824 */ /* 0x000fc800078e0a03 */
[----:B------:R-:W-:-:S05]  /*1d620*/  @!P2 IMAD.MOV R6, RZ, RZ, -R6 ;  /* 0x000000ffff06a224 */ /* 0x000fca00078e0a06 */
[----:B------:R-:W-:Y:S01]  /*1d630*/  SEL R6, R38, R6, !P6 ;  /* 0x0000000626067207 */ /* 0x000fe20007000000 */
[----:B------:R0:W-:Y:S04]  /*1d640*/  STL [R1+0x7cc], R9 ;  /* 0x0007cc0901007387 */ /* 0x0001e80000100800 */
[----:B-1----:R-:W-:Y:S01]  /*1d650*/  IMAD R6, R6, UR4, RZ ;  /* 0x0000000406067c24 */ /* 0x002fe2000f8e02ff */
[----:B------:R-:W1:Y:S04]  /*1d660*/  LDCU UR4, c[0x0][0x3b0] ;  /* 0x00007600ff0477ac */ /* 0x000e680008000800 */
[----:B0-----:R-:W-:-:S04]  /*1d670*/  IADD3 R9, P2, PT, R6, R2, RZ ;  /* 0x0000000206097210 */ /* 0x001fc80007f5e0ff */
[----:B------:R-:W-:Y:S02]  /*1d680*/  LEA.HI.X.SX32 R27, R6, R0, 0x1, P2 ;  /* 0x00000000061b7211 */ /* 0x000fe400010f0eff */
[----:B------:R-:W-:Y:S02]  /*1d690*/  PRMT R18, RZ, 0x7610, R18 ;  /* 0x00007610ff127816 */ /* 0x000fe40000000012 */
[----:B------:R-:W-:Y:S02]  /*1d6a0*/  PRMT R17, RZ, 0x7610, R17 ;  /* 0x00007610ff117816 */ /* 0x000fe40000000011 */
[----:B------:R-:W-:Y:S01]  /*1d6b0*/  PRMT R16, RZ, 0x7610, R16 ;  /* 0x00007610ff107816 */ /* 0x000fe20000000010 */
[----:B---3--:R-:W-:-:S05]  /*1d6c0*/  VIADD R26, R4, 0x1ce ;  /* 0x000001ce041a7836 */ /* 0x008fca0000000000 */
[----:B------:R-:W-:-:S05]  /*1d6d0*/  IABS R7, R26 ;  /* 0x0000001a00077213 */ /* 0x000fca0000000000 */
[----:B------:R-:W-:-:S04]  /*1d6e0*/  IMAD.HI.U32 R8, R5, R7, RZ ;  /* 0x0000000705087227 */ /* 0x000fc800078e00ff */
[----:B------:R-:W-:-:S04]  /*1d6f0*/  IMAD.MOV R8, RZ, RZ, -R8 ;  /* 0x000000ffff087224 */ /* 0x000fc800078e0a08 */
[----:B------:R-:W-:-:S05]  /*1d700*/  IMAD R7, R3, R8, R7 ;  /* 0x0000000803077224 */ /* 0x000fca00078e0207 */
[----:B------:R-:W-:Y:S02]  /*1d710*/  ISETP.GT.U32.AND P1, PT, R3, R7, PT ;  /* 0x000000070300720c */ /* 0x000fe40003f24070 */
[----:B------:R-:W-:-:S11]  /*1d720*/  ISETP.GE.AND P2, PT, R26, RZ, PT ;  /* 0x000000ff1a00720c */ /* 0x000fd60003f46270 */
[----:B------:R-:W-:-:S05]  /*1d730*/  @!P1 IMAD.IADD R7, R7, 0x1, -R3 ;  /* 0x0000000107079824 */ /* 0x000fca00078e0a03 */
[----:B------:R-:W-:Y:S01]  /*1d740*/  ISETP.GT.U32.AND P1, PT, R3, R7, PT ;  /* 0x000000070300720c */ /* 0x000fe20003f24070 */
[----:B------:R-:W-:Y:S01]  /*1d750*/  STL [R1+0xa04], R26 ;  /* 0x000a041a01007387 */ /* 0x000fe20000100800 */
[----:B------:R-:W-:-:S03]  /*1d760*/  @P0 IMAD.MOV.U32 R8, RZ, RZ, R9 ;  /* 0x000000ffff080224 */ /* 0x000fc600078e0009 */
[----:B------:R0:W-:Y:S04]  /*1d770*/  STL [R1+0x7e8], R9 ;  /* 0x0007e80901007387 */ /* 0x0001e80000100800 */
[----:B------:R3:W-:Y:S04]  /*1d780*/  STL [R1+0x7e4], R27 ;  /* 0x0007e41b01007387 */ /* 0x0007e80000100800 */
[----:B------:R-:W-:Y:S02]  /*1d790*/  @!P1 IMAD.IADD R7, R7, 0x1, -R3 ;  /* 0x0000000107079824 */ /* 0x000fe400078e0a03 */
[----:B0-----:R-:W-:-:S02]  /*1d7a0*/  @P0 IMAD.MOV.U32 R9, RZ, RZ, R27 ;  /* 0x000000ffff090224 */ /* 0x001fc400078e001b */
[----:B------:R-:W-:Y:S01]  /*1d7b0*/  @!P2 IMAD.MOV R7, RZ, RZ, -R7 ;  /* 0x000000ffff07a224 */ /* 0x000fe200078e0a07 */
[----:B---3--:R-:W-:Y:S02]  /*1d7c0*/  LOP3.LUT R27, R82, 0x1d4, RZ, 0xfc, !PT ;  /* 0x000001d4521b7812 */ /* 0x008fe400078efcff */
[----:B------:R0:W3:Y:S02]  /*1d7d0*/  @P0 LDG.E.U8 R18, desc[UR22][R8.64] ;  /* 0x0000001608120981 */ /* 0x0000e4000c1e1100 */
[----:B------:R-:W-:Y:S02]  /*1d7e0*/  IABS R6, R27 ;  /* 0x0000001b00067213 */ /* 0x000fe40000000000 */
[----:B0-----:R-:W-:-:S03]  /*1d7f0*/  SEL R8, R38, R7, !P6 ;  /* 0x0000000726087207 */ /* 0x001fc60007000000 */
[----:B------:R-:W-:-:S04]  /*1d800*/  IMAD.HI.U32 R7, R5, R6, RZ ;  /* 0x0000000605077227 */ /* 0x000fc800078e00ff */
[----:B-1----:R-:W-:Y:S01]  /*1d810*/  IMAD R8, R8, UR4, RZ ;  /* 0x0000000408087c24 */ /* 0x002fe2000f8e02ff */
[----:B------:R-:W-:Y:S01]  /*1d820*/  STL [R1+0xa28], R27 ;  /* 0x000a281b01007387 */ /* 0x000fe20000100800 */
[----:B------:R-:W-:Y:S01]  /*1d830*/  IMAD.MOV R7, RZ, RZ, -R7 ;  /* 0x000000ffff077224 */ /* 0x000fe200078e0a07 */
[----:B------:R-:W-:Y:S01]  /*1d840*/  ISETP.GE.AND P2, PT, R27, RZ, PT ;  /* 0x000000ff1b00720c */ /* 0x000fe20003f46270 */
[----:B------:R-:W0:Y:S01]  /*1d850*/  LDCU UR4, c[0x0][0x3b0] ;  /* 0x00007600ff0477ac */ /* 0x000e220008000800 */
[----:B------:R-:W-:Y:S01]  /*1d860*/  IADD3 R9, P1, PT, R8, R2, RZ ;  /* 0x0000000208097210 */ /* 0x000fe20007f3e0ff */
[----:B------:R-:W-:-:S03]  /*1d870*/  IMAD R6, R3, R7, R6 ;  /* 0x0000000703067224 */ /* 0x000fc600078e0206 */
[----:B------:R-:W-:Y:S02]  /*1d880*/  LEA.HI.X.SX32 R26, R8, R0, 0x1, P1 ;  /* 0x00000000081a7211 */ /* 0x000fe400008f0eff */
[----:B------:R-:W-:Y:S01]  /*1d890*/  ISETP.GT.U32.AND P1, PT, R3, R6, PT ;  /* 0x000000060300720c */ /* 0x000fe20003f24070 */
[----:B------:R1:W-:Y:S01]  /*1d8a0*/  STL [R1+0x7f0], R9 ;  /* 0x0007f00901007387 */ /* 0x0003e20000100800 */
[----:B------:R-:W-:-:S03]  /*1d8b0*/  @P0 IMAD.MOV.U32 R8, RZ, RZ, R9 ;  /* 0x000000ffff080224 */ /* 0x000fc600078e0009 */
[----:B------:R0:W-:Y:S01]  /*1d8c0*/  STL [R1+0x7ec], R26 ;  /* 0x0007ec1a01007387 */ /* 0x0001e20000100800 */
[----:B-1----:R-:W-:-:S07]  /*1d8d0*/  @P0 IMAD.MOV.U32 R9, RZ, RZ, R26 ;  /* 0x000000ffff090224 */ /* 0x002fce00078e001a */
[----:B------:R-:W-:Y:S01]  /*1d8e0*/  @!P1 IMAD.IADD R6, R6, 0x1, -R3 ;  /* 0x0000000106069824 */ /* 0x000fe200078e0a03 */
[----:B0-----:R-:W-:Y:S01]  /*1d8f0*/  LOP3.LUT R26, R82, 0x1d6, RZ, 0xfc, !PT ;  /* 0x000001d6521a7812 */ /* 0x001fe200078efcff */
[----:B------:R0:W2:Y:S03]  /*1d900*/  @P0 LDG.E.U8 R17, desc[UR22][R8.64] ;  /* 0x0000001608110981 */ /* 0x0000a6000c1e1100 */
[----:B------:R-:W-:Y:S02]  /*1d910*/  IABS R7, R26 ;  /* 0x0000001a00077213 */ /* 0x000fe40000000000 */
[----:B------:R-:W-:-:S03]  /*1d920*/  ISETP.GT.U32.AND P1, PT, R3, R6, PT ;  /* 0x000000060300720c */ /* 0x000fc60003f24070 */
[----:B0-----:R-:W-:-:S04]  /*1d930*/  IMAD.HI.U32 R8, R5, R7, RZ ;  /* 0x0000000705087227 */ /* 0x001fc800078e00ff */
[----:B------:R-:W-:-:S04]  /*1d940*/  IMAD.MOV R8, RZ, RZ, -R8 ;  /* 0x000000ffff087224 */ /* 0x000fc800078e0a08 */
[----:B------:R-:W-:Y:S02]  /*1d950*/  IMAD R7, R3, R8, R7 ;  /* 0x0000000803077224 */ /* 0x000fe400078e0207 */
[----:B------:R-:W-:-:S03]  /*1d960*/  @!P1 IMAD.IADD R6, R6, 0x1, -R3 ;  /* 0x0000000106069824 */ /* 0x000fc600078e0a03 */
[----:B------:R-:W-:Y:S01]  /*1d970*/  ISETP.GT.U32.AND P1, PT, R3, R7, PT ;  /* 0x000000070300720c */ /* 0x000fe20003f24070 */
[----:B------:R-:W-:-:S05]  /*1d980*/  @!P2 IMAD.MOV R6, RZ, RZ, -R6 ;  /* 0x000000ffff06a224 */ /* 0x000fca00078e0a06 */
[----:B------:R-:W-:-:S05]  /*1d990*/  SEL R6, R38, R6, !P6 ;  /* 0x0000000626067207 */ /* 0x000fca0007000000 */
[----:B------:R-:W-:Y:S01]  /*1d9a0*/  IMAD R6, R6, UR4, RZ ;  /* 0x0000000406067c24 */ /* 0x000fe2000f8e02ff */
[----:B------:R-:W0:Y:S01]  /*1d9b0*/  LDCU UR4, c[0x0][0x3b0] ;  /* 0x00007600ff0477ac */ /* 0x000e220008000800 */
[----:B------:R-:W-:-:S03]  /*1d9c0*/  @!P1 IMAD.IADD R7, R7, 0x1, -R3 ;  /* 0x0000000107079824 */ /* 0x000fc600078e0a03 */
[C---:B------:R-:W-:Y:S02]  /*1d9d0*/  IADD3 R9, P2, PT, R6.reuse, R2, RZ ;  /* 0x0000000206097210 */ /* 0x040fe40007f5e0ff */
[----:B------:R-:W-:Y:S02]  /*1d9e0*/  ISETP.GT.U32.AND P1, PT, R3, R7, PT ;  /* 0x000000070300720c */ /* 0x000fe40003f24070 */
[----:B------:R-:W-:Y:S02]  /*1d9f0*/  LEA.HI.X.SX32 R27, R6, R0, 0x1, P2 ;  /* 0x00000000061b7211 */ /* 0x000fe400010f0eff */
[----:B------:R-:W-:Y:S01]  /*1da00*/  ISETP.GE.AND P2, PT, R26, RZ, PT ;  /* 0x000000ff1a00720c */ /* 0x000fe20003f46270 */
[----:B------:R-:W-:Y:S01]  /*1da10*/  STL [R1+0xa24], R26 ;  /* 0x000a241a01007387 */ /* 0x000fe20000100800 */
[----:B------:R-:W-:-:S03]  /*1da20*/  @P0 IMAD.MOV.U32 R8, RZ, RZ, R9 ;  /* 0x000000ffff080224 */ /* 0x000fc600078e0009 */
[----:B------:R1:W-:Y:S04]  /*1da30*/  STL [R1+0x808], R9 ;  /* 0x0008080901007387 */ /* 0x0003e80000100800 */
[----:B------:R-:W-:Y:S01]  /*1da40*/  @!P1 IMAD.IADD R7, R7, 0x1, -R3 ;  /* 0x0000000107079824 */ /* 0x000fe200078e0a03 */
[----:B------:R0:W-:Y:S01]  /*1da50*/  STL [R1+0x804], R27 ;  /* 0x0008041b01007387 */ /* 0x0001e20000100800 */
[----:B-1----:R-:W-:Y:S02]  /*1da60*/  @P0 IMAD.MOV.U32 R9, RZ, RZ, R27 ;  /* 0x000000ffff090224 */ /* 0x002fe400078e001b */
[----:B------:R-:W-:Y:S01]  /*1da70*/  @!P2 IMAD.MOV R7, RZ, RZ, -R7 ;  /* 0x000000ffff07a224 */ /* 0x000fe200078e0a07 */
[----:B0-----:R-:W-:Y:S02]  /*1da80*/  LOP3.LUT R27, R82, 0x1dc, RZ, 0xfc, !PT ;  /* 0x000001dc521b7812 */ /* 0x001fe400078efcff */
[----:B------:R0:W2:Y:S02]  /*1da90*/  @P0 LDG.E.U8 R16, desc[UR22][R8.64] ;  /* 0x0000001608100981 */ /* 0x0000a4000c1e1100 */
[----:B------:R-:W-:-:S02]  /*1daa0*/  IABS R6, R27 ;  /* 0x0000001b00067213 */ /* 0x000fc40000000000 */
[----:B0-----:R-:W-:-:S03]  /*1dab0*/  SEL R8, R38, R7, !P6 ;  /* 0x0000000726087207 */ /* 0x001fc60007000000 */
[----:B------:R-:W-:-:S04]  /*1dac0*/  IMAD.HI.U32 R7, R5, R6, RZ ;  /* 0x0000000605077227 */ /* 0x000fc800078e00ff */
[----:B------:R-:W-:Y:S01]  /*1dad0*/  IMAD R8, R8, UR4, RZ ;  /* 0x0000000408087c24 */ /* 0x000fe2000f8e02ff */
[----:B------:R-:W-:Y:S01]  /*1dae0*/  STL [R1+0xa20], R27 ;  /* 0x000a201b01007387 */ /* 0x000fe20000100800 */
[----:B------:R-:W-:Y:S01]  /*1daf0*/  IMAD.MOV R7, RZ, RZ, -R7 ;  /* 0x000000ffff077224 */ /* 0x000fe200078e0a07 */
[----:B------:R-:W-:Y:S01]  /*1db00*/  PRMT R15, RZ, 0x7610, R15 ;  /* 0x00007610ff0f7816 */ /* 0x000fe2000000000f */
[----:B------:R-:W0:Y:S01]  /*1db10*/  LDCU UR4, c[0x0][0x3b0] ;  /* 0x00007600ff0477ac */ /* 0x000e220008000800 */
[----:B------:R-:W-:Y:S01]  /*1db20*/  IADD3 R9, P1, PT, R8, R2, RZ ;  /* 0x0000000208097210 */ /* 0x000fe20007f3e0ff */
[----:B------:R-:W-:-:S03]  /*1db30*/  IMAD R6, R3, R7, R6 ;  /* 0x0000000703067224 */ /* 0x000fc600078e0206 */
[----:B------:R-:W-:Y:S02]  /*1db40*/  LEA.HI.X.SX32 R26, R8, R0, 0x1, P1 ;  /* 0x00000000081a7211 */ /* 0x000fe400008f0eff */
[----:B------:R-:W-:Y:S01]  /*1db50*/  ISETP.GT.U32.AND P1, PT, R3, R6, PT ;  /* 0x000000060300720c */ /* 0x000fe20003f24070 */
[----:B------:R1:W-:Y:S01]  /*1db60*/  STL [R1+0x810], R9 ;  /* 0x0008100901007387 */ /* 0x0003e20000100800 */
[----:B------:R-:W-:-:S03]  /*1db70*/  @P0 IMAD.MOV.U32 R8, RZ, RZ, R9 ;  /* 0x000000ffff080224 */ /* 0x000fc600078e0009 */
[----:B------:R1:W-:Y:S02]  /*1db80*/  STL [R1+0x80c], R26 ;  /* 0x00080c1a01007387 */ /* 0x0003e40000100800 */
[----:B-1----:R-:W-:Y:S02]  /*1db90*/  @P0 IMAD.MOV.U32 R9, RZ, RZ, R26 ;  /* 0x000000ffff090224 */ /* 0x002fe400078e001a */
[----:B------:R-:W-:-:S03]  /*1dba0*/  VIADD R26, R4, 0x1de ;  /* 0x000001de041a7836 */ /* 0x000fc60000000000 */
[----:B------:R1:W2:Y:S01]  /*1dbb0*/  @P0 LDG.E.U8 R15, desc[UR22][R8.64] ;  /* 0x00000016080f0981 */ /* 0x0002a2000c1e1100 */
[----:B------:R-:W-:Y:S01]  /*1dbc0*/  @!P1 IMAD.IADD R6, R6, 0x1, -R3 ;  /* 0x0000000106069824 */ /* 0x000fe200078e0a03 */
[----:B------:R-:W-:-:S04]  /*1dbd0*/  IABS R7, R26 ;  /* 0x0000001a00077213 */ /* 0x000fc80000000000 */
[----:B------:R-:W-:Y:S02]  /*1dbe0*/  ISETP.GT.U32.AND P1, PT, R3, R6, PT ;  /* 0x000000060300720c */ /* 0x000fe40003f24070 */
[----:B------:R-:W-:Y:S01]  /*1dbf0*/  ISETP.GE.AND P2, PT, R27, RZ, PT ;  /* 0x000000ff1b00720c */ /* 0x000fe20003f46270 */
[----:B-1----:R-:W-:-:S04]  /*1dc00*/  IMAD.HI.U32 R8, R5, R7, RZ ;  /* 0x0000000705087227 */ /* 0x002fc800078e00ff */
[----:B------:R-:W-:-:S04]  /*1dc10*/  IMAD.MOV R8, RZ, RZ, -R8 ;  /* 0x000000ffff087224 */ /* 0x000fc800078e0a08 */
[----:B------:R-:W-:Y:S02]  /*1dc20*/  IMAD R7, R3, R8, R7 ;  /* 0x0000000803077224 */ /* 0x000fe400078e0207 */
[----:B------:R-:W-:-:S03]  /*1dc30*/  @!P1 IMAD.IADD R6, R6, 0x1, -R3 ;  /* 0x0000000106069824 */ /* 0x000fc600078e0a03 */
[----:B------:R-:W-:Y:S01]  /*1dc40*/  ISETP.GT.U32.AND P1, PT, R3, R7, PT ;  /* 0x000000070300720c */ /* 0x000fe20003f24070 */
[----:B------:R-:W-:-:S05]  /*1dc50*/  @!P2 IMAD.MOV R6, RZ, RZ, -R6 ;  /* 0x000000ffff06a224 */ /* 0x000fca00078e0a06 */
[----:B------:R-:W-:-:S05]  /*1dc60*/  SEL R6, R38, R6, !P6 ;  /* 0x0000000626067207 */ /* 0x000fca0007000000 */
[----:B0-----:R-:W-:Y:S01]  /*1dc70*/  IMAD R6, R6, UR4, RZ ;  /* 0x0000000406067c24 */ /* 0x001fe2000f8e02ff */
[----:B------:R-:W0:Y:S01]  /*1dc80*/  LDCU UR4, c[0x0][0x3b0] ;  /* 0x00007600ff0477ac */ /* 0x000e220008000800 */
[----:B------:R-:W-:-:S03]  /*1dc90*/  @!P1 IMAD.IADD R7, R7, 0x1, -R3 ;  /* 0x0000000107079824 */ /* 0x000fc600078e0a03 */
[C---:B------:R-:W-:Y:S02]  /*1dca0*/  IADD3 R9, P2, PT, R6.reuse, R2, RZ ;  /* 0x0000000206097210 */ /* 0x040fe40007f5e0ff */
[----:B------:R-:W-:Y:S02]  /*1dcb0*/  ISETP.GT.U32.AND P1, PT, R3, R7, PT ;  /* 0x000000070300720c */ /* 0x000fe40003f24070 */
[----:B------:R-:W-:Y:S02]  /*1dcc0*/  LEA.HI.X.SX32 R27, R6, R0, 0x1, P2 ;  /* 0x00000000061b7211 */ /* 0x000fe400010f0eff */
[----:B------:R-:W-:Y:S01]  /*1dcd0*/  ISETP.GE.AND P2, PT, R26, RZ, PT ;  /* 0x000000ff1a00720c */ /* 0x000fe20003f46270 */
[----:B------:R-:W-:Y:S01]  /*1dce0*/  STL [R1+0xa00], R26 ;  /* 0x000a001a01007387 */ /* 0x000fe20000100800 */
[----:B------:R-:W-:Y:S01]  /*1dcf0*/  @P0 IMAD.MOV.U32 R8, RZ, RZ, R9 ;  /* 0x000000ffff080224 */ /* 0x000fe200078e0009 */
[----:B------:R-:W-:Y:S02]  /*1dd00*/  PRMT R14, RZ, 0x7610, R14 ;  /* 0x00007610ff0e7816 */ /* 0x000fe4000000000e */
[----:B------:R1:W-:Y:S04]  /*1dd10*/  STL [R1+0x828], R9 ;  /* 0x0008280901007387 */ /* 0x0003e80000100800 */
[----:B------:R-:W-:Y:S01]  /*1dd20*/  @!P1 IMAD.IADD R7, R7, 0x1, -R3 ;  /* 0x0000000107079824 */ /* 0x000fe200078e0a03 */
[----:B------:R0:W-:Y:S01]  /*1dd30*/  STL [R1+0x824], R27 ;  /* 0x0008241b01007387 */ /* 0x0001e20000100800 */
[----:B-1----:R-:W-:-:S02]  /*1dd40*/  @P0 IMAD.MOV.U32 R9, RZ, RZ, R27 ;  /* 0x000000ffff090224 */ /* 0x002fc400078e001b */
[----:B------:R-:W-:Y:S01]  /*1dd50*/  @!P2 IMAD.MOV R7, RZ, RZ, -R7 ;  /* 0x000000ffff07a224 */ /* 0x000fe200078e0a07 */
[----:B0-----:R-:W-:Y:S02]  /*1dd60*/  LOP3.LUT R27, R82, 0x1e4, RZ, 0xfc, !PT ;  /* 0x000001e4521b7812 */ /* 0x001fe400078efcff */
[----:B------:R0:W2:Y:S02]  /*1dd70*/  @P0 LDG.E.U8 R14, desc[UR22][R8.64] ;  /* 0x00000016080e0981 */ /* 0x0000a4000c1e1100 */
[----:B------:R-:W-:Y:S02]  /*1dd80*/  IABS R6, R27 ;  /* 0x0000001b00067213 */ /* 0x000fe40000000000 */
        /* <DEDUP_REMOVED lines=19> */
[----:B------:R-:W-:Y:S02]  /*1dec0*/  ISETP.GT.U32.AND P1, PT, R3, R6, PT ;  /* 0x000000060300720c */ /* 0x000fe40003f24070 */
[----:B------:R-:W-:Y:S01]  /*1ded0*/  ISETP.GE.AND P2, PT, R27, RZ, PT ;  /* 0x000000ff1b00720c */ /* 0x000fe20003f46270 */
        /* <DEDUP_REMOVED lines=61> */
[----:B------:R-:W-:Y:S01]  /*1e2b0*/  PRMT R10, RZ, 0x7610, R10 ;  /* 0x00007610ff0a7816 */ /* 0x000fe2000000000a */
[----:B------:R-:W-:Y:S01]  /*1e2c0*/  @P0 IMAD.MOV.U32 R8, RZ, RZ, R9 ;  /* 0x000000ffff080224 */ /* 0x000fe200078e0009 */
[----:B------:R-:W-:Y:S01]  /*1e2d0*/  LOP3.LUT R31, R82, 0x1e6, RZ, 0xfc, !PT ;  /* 0x000001e6521f7812 */ /* 0x000fe200078efcff */
[----:B------:R1:W-:Y:S04]  /*1e2e0*/  STL [R1+0x878], R9 ;  /* 0x0008780901007387 */ /* 0x0003e80000100800 */
[----:B------:R-:W-:Y:S01]  /*1e2f0*/  @!P1 IMAD.IADD R7, R7, 0x1, -R3 ;  /* 0x0000000107079824 */ /* 0x000fe200078e0a03 */
[----:B------:R-:W-:-:S03]  /*1e300*/  IABS R6, R31 ;  /* 0x0000001f00067213 */ /* 0x000fc60000000000 */
[----:B------:R-:W-:Y:S02]  /*1e310*/  @!P2 IMAD.MOV R7, RZ, RZ, -R7 ;  /* 0x000000ffff07a224 */ /* 0x000fe400078e0a07 */
[----:B-1----:R-:W-:-:S05]  /*1e320*/  @P0 IMAD.MOV.U32 R9, RZ, RZ, R27 ;  /* 0x000000ffff090224 */ /* 0x002fca00078e001b */
[----:B------:R1:W2:Y:S02]  /*1e330*/  @P0 LDG.E.U8 R10, desc[UR22][R8.64] ;  /* 0x00000016080a0981 */ /* 0x0002a4000c1e1100 */
[----:B-1----:R-:W-:Y:S01]  /*1e340*/  SEL R8, R38, R7, !P6 ;  /* 0x0000000726087207 */ /* 0x002fe20007000000 */
[----:B------:R-:W-:-:S04]  /*1e350*/  IMAD.HI.U32 R7, R5, R6, RZ ;  /* 0x0000000605077227 */ /* 0x000fc800078e00ff */
[----:B0-----:R-:W-:Y:S01]  /*1e360*/  IMAD R8, R8, UR4, RZ ;  /* 0x0000000408087c24 */ /* 0x001fe2000f8e02ff */
[----:B------:R0:W-:Y:S01]  /*1e370*/  STL [R1+0x874], R27 ;  /* 0x0008741b01007387 */ /* 0x0001e20000100800 */
[----:B------:R-:W-:Y:S02]  /*1e380*/  IMAD.MOV R7, RZ, RZ, -R7 ;  /* 0x000000ffff077224 */ /* 0x000fe400078e0a07 */
[----:B------:R-:W-:Y:S01]  /*1e390*/  VIADD R30, R4, 0x1ee ;  /* 0x000001ee041e7836 */ /* 0x000fe20000000000 */
[----:B------:R-:W-:Y:S01]  /*1e3a0*/  IADD3 R26, P1, PT, R8, R2, RZ ;  /* 0x00000002081a7210 */ /* 0x000fe20007f3e0ff */
[----:B------:R-:W-:Y:S01]  /*1e3b0*/  IMAD R7, R3, R7, R6 ;  /* 0x0000000703077224 */ /* 0x000fe200078e0206 */
[----:B------:R-:W-:Y:S01]  /*1e3c0*/  PRMT R9, RZ, 0x7610, R9 ;  /* 0x00007610ff097816 */ /* 0x000fe20000000009 */
[----:B------:R-:W-:Y:S01]  /*1e3d0*/  VIADD R29, R4, 0x1fe ;  /* 0x000001fe041d7836 */ /* 0x000fe20000000000 */
[----:B------:R-:W-:Y:S01]  /*1e3e0*/  LOP3.LUT R28, R82, 0x1f6, RZ, 0xfc, !PT ;  /* 0x000001f6521c7812 */ /* 0x000fe200078efcff */
[----:B------:R-:W1:Y:S01]  /*1e3f0*/  LDCU UR4, c[0x0][0x3b0] ;  /* 0x00007600ff0477ac */ /* 0x000e620008000800 */
[----:B0-----:R-:W-:-:S02]  /*1e400*/  LEA.HI.X.SX32 R27, R8, R0, 0x1, P1 ;  /* 0x00000000081b7211 */ /* 0x001fc400008f0eff */
[----:B------:R-:W-:Y:S02]  /*1e410*/  ISETP.GT.U32.AND P1, PT, R3, R7, PT ;  /* 0x000000070300720c */ /* 0x000fe40003f24070 */
[----:B------:R-:W-:Y:S01]  /*1e420*/  IABS R6, R30 ;  /* 0x0000001e00067213 */ /* 0x000fe20000000000 */
[----:B------:R-:W-:Y:S01]  /*1e430*/  STL [R1+0xa0c], R31 ;  /* 0x000a0c1f01007387 */ /* 0x000fe20000100800 */
[----:B------:R-:W-:-:S03]  /*1e440*/  IABS R4, R29 ;  /* 0x0000001d00047213 */ /* 0x000fc60000000000 */
[----:B------:R0:W-:Y:S04]  /*1e450*/  STL [R1+0x890], R26 ;  /* 0x0008901a01007387 */ /* 0x0001e80000100800 */
[----:B------:R0:W2:Y:S02]  /*1e460*/  @P0 LDG.E.U8 R9, desc[UR22][R26.64] ;  /* 0x000000161a090981 */ /* 0x0000a4000c1e1100 */
[----:B------:R-:W-:Y:S02]  /*1e470*/  @!P1 IMAD.IADD R7, R7, 0x1, -R3 ;  /* 0x0000000107079824 */ /* 0x000fe400078e0a03 */
[----:B------:R1:W-:Y:S03]  /*1e480*/  STL [R1+0x88c], R27 ;  /* 0x00088c1b01007387 */ /* 0x0003e60000100800 */
[----:B------:R-:W-:-:S02]  /*1e490*/  ISETP.GT.U32.AND P2, PT, R3, R7, PT ;  /* 0x000000070300720c */ /* 0x000fc40003f44070 */
[----:B------:R-:W-:Y:S01]  /*1e4a0*/  ISETP.GE.AND P1, PT, R31, RZ, PT ;  /* 0x000000ff1f00720c */ /* 0x000fe20003f26270 */
[----:B0-----:R-:W-:-:S04]  /*1e4b0*/  IMAD.HI.U32 R26, R5, R4, RZ ;  /* 0x00000004051a7227 */ /* 0x001fc800078e00ff */
[----:B-1----:R-:W-:Y:S01]  /*1e4c0*/  IMAD.HI.U32 R27, R5, R6, RZ ;  /* 0x00000006051b7227 */ /* 0x002fe200078e00ff */
[----:B------:R-:W-:-:S03]  /*1e4d0*/  IABS R8, R28 ;  /* 0x0000001c00087213 */ /* 0x000fc60000000000 */
[----:B------:R-:W-:Y:S02]  /*1e4e0*/  IMAD.MOV R27, RZ, RZ, -R27 ;  /* 0x000000ffff1b7224 */ /* 0x000fe400078e0a1b */
[----:B------:R-:W-:Y:S02]  /*1e4f0*/  IMAD.MOV R26, RZ, RZ, -R26 ;  /* 0x000000ffff1a7224 */ /* 0x000fe400078e0a1a */
[----:B------:R-:W-:Y:S02]  /*1e500*/  IMAD R6, R3, R27, R6 ;  /* 0x0000001b03067224 */ /* 0x000fe400078e0206 */
[----:B------:R-:W-:-:S04]  /*1e510*/  IMAD.HI.U32 R5, R5, R8, RZ ;  /* 0x0000000805057227 */ /* 0x000fc800078e00ff */
[----:B------:R-:W-:Y:S01]  /*1e520*/  @!P2 IMAD.IADD R7, R7, 0x1, -R3 ;  /* 0x000000010707a824 */ /* 0x000fe200078e0a03 */
[C---:B------:R-:W-:Y:S01]  /*1e530*/  ISETP.GT.U32.AND P2, PT, R3.reuse, R6, PT ;  /* 0x000000060300720c */ /* 0x040fe20003f44070 */
[C---:B------:R-:W-:Y:S02]  /*1e540*/  IMAD R4, R3.reuse, R26, R4 ;  /* 0x0000001a03047224 */ /* 0x040fe400078e0204 */
[----:B------:R-:W-:Y:S02]  /*1e550*/  IMAD.MOV R5, RZ, RZ, -R5 ;  /* 0x000000ffff057224 */ /* 0x000fe400078e0a05 */
[----:B------:R-:W-:Y:S01]  /*1e560*/  @!P1 IMAD.MOV R7, RZ, RZ, -R7 ;  /* 0x000000ffff079224 */ /* 0x000fe200078e0a07 */
[C---:B------:R-:W-:Y:S01]  /*1e570*/  ISETP.GT.U32.AND P4, PT, R3.reuse, R4, PT ;  /* 0x000000040300720c */ /* 0x040fe20003f84070 */
[----:B------:R-:W-:-:S03]  /*1e580*/  IMAD R5, R3, R5, R8 ;  /* 0x0000000503057224 */ /* 0x000fc600078e0208 */
[----:B------:R-:W-:Y:S02]  /*1e590*/  SEL R7, R38, R7, !P6 ;  /* 0x0000000726077207 */ /* 0x000fe40007000000 */
[----:B------:R-:W-:Y:S01]  /*1e5a0*/  ISETP.GT.U32.AND P3, PT, R3, R5, PT ;  /* 0x000000050300720c */ /* 0x000fe20003f64070 */
[--C-:B------:R-:W-:Y:S02]  /*1e5b0*/  @!P2 IMAD.IADD R6, R6, 0x1, -R3.reuse ;  /* 0x000000010606a824 */ /* 0x100fe400078e0a03 */
[----:B------:R-:W-:Y:S01]  /*1e5c0*/  IMAD R7, R7, UR4, RZ ;  /* 0x0000000407077c24 */ /* 0x000fe2000f8e02ff */
[----:B------:R-:W0:Y:S03]  /*1e5d0*/  LDCU UR4, c[0x0][0x3b0] ;  /* 0x00007600ff0477ac */ /* 0x000e260008000800 */
[----:B------:R-:W-:Y:S01]  /*1e5e0*/  @!P4 IMAD.IADD R4, R4, 0x1, -R3 ;  /* 0x000000010404c824 */ /* 0x000fe200078e0a03 */
[----:B------:R-:W-:-:S02]  /*1e5f0*/  IADD3 R26, P1, PT, R7, R2, RZ ;  /* 0x00000002071a7210 */ /* 0x000fc40007f3e0ff */
[----:B------:R-:W-:Y:S02]  /*1e600*/  ISETP.GT.U32.AND P4, PT, R3, R6, PT ;  /* 0x000000060300720c */ /* 0x000fe40003f84070 */
[----:B------:R-:W-:Y:S01]  /*1e610*/  LEA.HI.X.SX32 R27, R7, R0, 0x1, P1 ;  /* 0x00000000071b7211 */ /* 0x000fe200008f0eff */
[----:B------:R-:W-:Y:S01]  /*1e620*/  @!P3 IMAD.IADD R5, R5, 0x1, -R3 ;  /* 0x000000010505b824 */ /* 0x000fe200078e0a03 */
[C---:B------:R-:W-:Y:S02]  /*1e630*/  ISETP.GT.U32.AND P2, PT, R3.reuse, R4, PT ;  /* 0x000000040300720c */ /* 0x040fe40003f44070 */
[----:B------:R-:W-:Y:S02]  /*1e640*/  ISETP.GE.AND P1, PT, R30, RZ, PT ;  /* 0x000000ff1e00720c */ /* 0x000fe40003f26270 */
[----:B------:R-:W-:-:S05]  /*1e650*/  ISETP.GT.U32.AND P3, PT, R3, R5, PT ;  /* 0x000000050300720c */ /* 0x000fca0003f64070 */
[----:B------:R-:W-:-:S04]  /*1e660*/  @!P4 IMAD.IADD R6, R6, 0x1, -R3 ;  /* 0x000000010606c824 */ /* 0x000fc800078e0a03 */
[--C-:B------:R-:W-:Y:S01]  /*1e670*/  @!P2 IMAD.IADD R4, R4, 0x1, -R3.reuse ;  /* 0x000000010404a824 */ /* 0x100fe200078e0a03 */
[----:B------:R-:W-:Y:S01]  /*1e680*/  ISETP.GE.AND P2, PT, R28, RZ, PT ;  /* 0x000000ff1c00720c */ /* 0x000fe20003f46270 */
[----:B------:R-:W-:Y:S02]  /*1e690*/  @!P1 IMAD.MOV R6, RZ, RZ, -R6 ;  /* 0x000000ffff069224 */ /* 0x000fe400078e0a06 */
[----:B------:R-:W-:Y:S01]  /*1e6a0*/  @!P3 IMAD.IADD R5, R5, 0x1, -R3 ;  /* 0x000000010505b824 */ /* 0x000fe200078e0a03 */
[----:B------:R-:W-:Y:S02]  /*1e6b0*/  ISETP.GE.AND P3, PT, R29, RZ, PT ;  /* 0x000000ff1d00720c */ /* 0x000fe40003f66270 */
[----:B------:R-:W-:-:S05]  /*1e6c0*/  SEL R6, R38, R6, !P6 ;  /* 0x0000000626067207 */ /* 0x000fca0007000000 */
[----:B0-----:R-:W-:Y:S01]  /*1e6d0*/  IMAD R6, R6, UR4, RZ ;  /* 0x0000000406067c24 */ /* 0x001fe2000f8e02ff */
[----:B------:R-:W0:Y:S01]  /*1e6e0*/  LDCU UR4, c[0x0][0x3b0] ;  /* 0x00007600ff0477ac */ /* 0x000e220008000800 */
[----:B------:R-:W-:Y:S01]  /*1e6f0*/  @!P2 IMAD.MOV R5, RZ, RZ, -R5 ;  /* 0x000000ffff05a224 */ /* 0x000fe200078e0a05 */
[----:B------:R-:W-:-:S03]  /*1e700*/  PRMT R7, RZ, 0x7610, R7 ;  /* 0x00007610ff077816 */ /* 0x000fc60000000007 */
[----:B------:R-:W-:Y:S01]  /*1e710*/  @!P3 IMAD.MOV R4, RZ, RZ, -R4 ;  /* 0x000000ffff04b224 */ /* 0x000fe200078e0a04 */
[----:B------:R-:W-:Y:S01]  /*1e720*/  SEL R5, R38, R5, !P6 ;  /* 0x0000000526057207 */ /* 0x000fe20007000000 */
[----:B------:R-:W-:Y:S01]  /*1e730*/  STL [R1+0x9fc], R29 ;  /* 0x0009fc1d01007387 */ /* 0x000fe20000100800 */
[----:B------:R-:W-:Y:S02]  /*1e740*/  IADD3 R8, P1, PT, R6, R2, RZ ;  /* 0x0000000206087210 */ /* 0x000fe40007f3e0ff */
[----:B------:R-:W-:Y:S01]  /*1e750*/  SEL R38, R38, R4, !P6 ;  /* 0x0000000426267207 */ /* 0x000fe20007000000 */
[----:B------:R-:W-:Y:S01]  /*1e760*/  STL [R1+0x9f8], R30 ;  /* 0x0009f81e01007387 */ /* 0x000fe20000100800 */
[----:B------:R-:W-:-:S03]  /*1e770*/  IMAD R5, R5, UR5, RZ ;  /* 0x0000000505057c24 */ /* 0x000fc6000f8e02ff */
[----:B------:R-:W-:Y:S04]  /*1e780*/  STL [R1+0xa08], R28 ;  /* 0x000a081c01007387 */ /* 0x000fe80000100800 */
[----:B------:R1:W-:Y:S04]  /*1e790*/  STL [R1+0x1dc], R26 ;  /* 0x0001dc1a01007387 */ /* 0x0003e80000100800 */
[----:B------:R1:W2:Y:S01]  /*1e7a0*/  @P0 LDG.E.U8 R7, desc[UR22][R26.64] ;  /* 0x000000161a070981 */ /* 0x0002a2000c1e1100 */
[----:B0-----:R-:W-:Y:S01]  /*1e7b0*/  IMAD R38, R38, UR4, RZ ;  /* 0x0000000426267c24 */ /* 0x001fe2000f8e02ff */
[----:B------:R-:W-:-:S02]  /*1e7c0*/  PRMT R4, RZ, 0x7610, R4 ;  /* 0x00007610ff047816 */ /* 0x000fc40000000004 */
[----:B------:R0:W-:Y:S01]  /*1e7d0*/  STL [R1+0x1d8], R27 ;  /* 0x0001d81b01007387 */ /* 0x0001e20000100800 */
[----:B-1----:R-:W-:-:S03]  /*1e7e0*/  LEA.HI.X.SX32 R26, R6, R0, 0x1, P1 ;  /* 0x00000000061a7211 */ /* 0x002fc600008f0eff */
[----:B------:R-:W-:Y:S01]  /*1e7f0*/  STL [R1+0x1ec], R8 ;  /* 0x0001ec0801007387 */ /* 0x000fe20000100800 */
[----:B------:R-:W-:-:S03]  /*1e800*/  IADD3 R6, P1, PT, R5, R2, RZ ;  /* 0x0000000205067210 */ /* 0x000fc60007f3e0ff */
[----:B------:R1:W-:Y:S01]  /*1e810*/  STL [R1+0x1e0], R26 ;  /* 0x0001e01a01007387 */ /* 0x0003e20000100800 */
[----:B0-----:R-:W-:Y:S01]  /*1e820*/  @P0 IMAD.MOV.U32 R27, RZ, RZ, R26 ;  /* 0x000000ffff1b0224 */ /* 0x001fe200078e001a */
[----:B------:R-:W-:Y:S01]  /*1e830*/  PRMT R3, RZ, 0x7610, R3 ;  /* 0x00007610ff037816 */ /* 0x000fe20000000003 */
[----:B-1----:R-:W-:Y:S01]  /*1e840*/  @P0 IMAD.MOV.U32 R26, RZ, RZ, R8 ;  /* 0x000000ffff1a0224 */ /* 0x002fe200078e0008 */
[----:B------:R-:W-:Y:S02]  /*1e850*/  LEA.HI.X.SX32 R8, R5, R0, 0x1, P1 ;  /* 0x0000000005087211 */ /* 0x000fe400008f0eff */
[C---:B------:R-:W-:Y:S02]  /*1e860*/  IADD3 R2, P1, PT, R38.reuse, R2, RZ ;  /* 0x0000000226027210 */ /* 0x040fe40007f3e0ff */
[----:B------:R0:W2:Y:S02]  /*1e870*/  @P0 LDG.E.U8 R4, desc[UR22][R26.64] ;  /* 0x000000161a040981 */ /* 0x0000a4000c1e1100 */
[----:B------:R-:W-:-:S02]  /*1e880*/  LEA.HI.X.SX32 R5, R38, R0, 0x1, P1 ;  /* 0x0000000026057211 */ /* 0x000fc400008f0eff */
[----:B------:R-:W-:Y:S01]  /*1e890*/  STL [R1+0x1f4], R6 ;  /* 0x0001f40601007387 */ /* 0x000fe20000100800 */
[----:B0-----:R-:W-:Y:S02]  /*1e8a0*/  @P0 IMAD.MOV.U32 R26, RZ, RZ, R6 ;  /* 0x000000ffff1a0224 */ /* 0x001fe400078e0006 */
[----:B------:R-:W-:Y:S01]  /*1e8b0*/  @P0 IMAD.MOV.U32 R27, RZ, RZ, R8 ;  /* 0x000000ffff1b0224 */ /* 0x000fe200078e0008 */
[----:B------:R-:W-:Y:S04]  /*1e8c0*/  STL [R1+0x1f0], R8 ;  /* 0x0001f00801007387 */ /* 0x000fe80000100800 */
[----:B------:R0:W-:Y:S04]  /*1e8d0*/  STL [R1+0x1e8], R2 ;  /* 0x0001e80201007387 */ /* 0x0001e80000100800 */
[----:B------:R1:W2:Y:S04]  /*1e8e0*/  @P0 LDG.E.U8 R3, desc[UR22][R26.64] ;  /* 0x000000161a030981 */ /* 0x0002a8000c1e1100 */
[----:B------:R3:W-:Y:S01]  /*1e8f0*/  STL [R1+0x1e4], R5 ;  /* 0x0001e40501007387 */ /* 0x0007e20000100800 */
[----:B------:R-:W-:-:S03]  /*1e900*/  PRMT R0, RZ, 0x7610, R0 ;  /* 0x00007610ff007816 */ /* 0x000fc60000000000 */
[----:B------:R-:W2:Y:S01]  /*1e910*/  LDL.LU R38, [R1+0x2c] ;  /* 0x00002c0001267983 */ /* 0x000ea20000300800 */
[----:B-1----:R-:W-:Y:S02]  /*1e920*/  @P0 IMAD.MOV.U32 R26, RZ, RZ, R2 ;  /* 0x000000ffff1a0224 */ /* 0x002fe400078e0002 */
[----:B------:R-:W-:Y:S01]  /*1e930*/  @P0 IMAD.MOV.U32 R27, RZ, RZ, R5 ;  /* 0x000000ffff1b0224 */ /* 0x000fe200078e0005 */
[----:B0-----:R-:W2:Y:S04]  /*1e940*/  LDL.LU R2, [R1+0x28] ;  /* 0x0000280001027983 */ /* 0x001ea80000300800 */
[----:B---3--:R-:W3:Y:S04]  /*1e950*/  LDL.LU R5, [R1+0x24] ;  /* 0x0000240001057983 */ /* 0x008ee80000300800 */
[----:B------:R-:W3:Y:S04]  /*1e960*/  LDL.LU R6, [R1+0x20] ;  /* 0x0000200001067983 */ /* 0x000ee80000300800 */
[----:B------:R-:W3:Y:S04]  /*1e970*/  LDL.LU R8, [R1+0x1c] ;  /* 0x00001c0001087983 */ /* 0x000ee80000300800 */
[----:B------:R-:W3:Y:S04]  /*1e980*/  LDL.LU R32, [R1+0x18] ;  /* 0x0000180001207983 */ /* 0x000ee80000300800 */
[----:B------:R-:W3:Y:S04]  /*1e990*/  LDL.LU R29, [R1+0x14] ;  /* 0x00001400011d7983 */ /* 0x000ee80000300800 */
[----:B------:R-:W3:Y:S04]  /*1e9a0*/  LDL.LU R30, [R1+0x10] ;  /* 0x00001000011e7983 */ /* 0x000ee80000300800 */
[----:B------:R-:W3:Y:S04]  /*1e9b0*/  LDL.LU R31, [R1+0xc] ;  /* 0x00000c00011f7983 */ /* 0x000ee80000300800 */
[----:B------:R-:W3:Y:S04]  /*1e9c0*/  LDL.LU R28, [R1+0x8] ;  /* 0x00000800011c7983 */ /* 0x000ee80000300800 */
[----:B------:R0:W3:Y:S02]  /*1e9d0*/  @P0 LDG.E.U8 R0, desc[UR22][R26.64] ;  /* 0x000000161a000981 */ /* 0x0000e4000c1e1100 */
[----:B0-----:R-:W0:Y:S01]  /*1e9e0*/  S2R R27, SR_TID.X ;  /* 0x00000000001b7919 */ /* 0x001e220000002100 */
[----:B------:R-:W1:Y:S01]  /*1e9f0*/  S2R R92, SR_TID.X ;  /* 0x00000000005c7919 */ /* 0x000e620000002100 */
[----:B0-----:R-:W-:-:S04]  /*1ea00*/  LOP3.LUT R27, R27, 0x7f, RZ, 0xc0, !PT ;  /* 0x0000007f1b1b7812 */ /* 0x001fc800078ec0ff */
[----:B------:R-:W-:-:S05]  /*1ea10*/  LOP3.LUT R27, R27, 0x20, RZ, 0x3c, !PT ;  /* 0x000000201b1b7812 */ /* 0x000fca00078e3cff */
[----:B------:R0:W-:Y:S04]  /*1ea20*/  STS.U8 [R27+UR11+0x4f00], R62 ;  /* 0x004f003e1b007988 */ /* 0x0001e8000800000b */
        /* <DEDUP_REMOVED lines=11> */
[----:B------:R0:W-:Y:S01]  /*1eae0*/  STS.U8 [R27+UR11+0x6700], R37 ;  /* 0x006700251b007988 */ /* 0x0001e2000800000b */
[----:B-1----:R-:W-:-:S03]  /*1eaf0*/  LOP3.LUT R92, R92, 0x7f, RZ, 0xc0, !PT ;  /* 0x0000007f5c5c7812 */ /* 0x002fc600078ec0ff */
[----:B------:R0:W-:Y:S04]  /*1eb00*/  STS.U8 [R27+UR11+0x6900], R35 ;  /* 0x006900231b007988 */ /* 0x0001e8000800000b */
[----:B------:R0:W-:Y:S04]  /*1eb10*/  STS.U8 [R27+UR11+0x6b00], R33 ;  /* 0x006b00211b007988 */ /* 0x0001e8000800000b */
[----:B----4-:R0:W-:Y:S04]  /*1eb20*/  STS.U8 [R27+UR11+0x6d00], R24 ;  /* 0x006d00181b007988 */ /* 0x0101e8000800000b */
[----:B------:R0:W-:Y:S01]  /*1eb30*/  STS.U8 [R27+UR11+0x6f00], R22 ;  /* 0x006f00161b007988 */ /* 0x0001e2000800000b */
[----:B------:R-:W-:-:S03]  /*1eb40*/  LOP3.LUT R92, R92, 0x30, RZ, 0x3c, !PT ;  /* 0x000000305c5c7812 */ /* 0x000fc600078e3cff */
[----:B------:R0:W-:Y:S04]  /*1eb50*/  STS.U8 [R27+UR11+0x7100], R20 ;  /* 0x007100141b007988 */ /* 0x0001e8000800000b */
[----:B------:R0:W-:Y:S04]  /*1eb60*/  STS.U8 [R27+UR11+0x7300], R18 ;  /* 0x007300121b007988 */ /* 0x0001e8000800000b */
[----:B--2---:R0:W-:Y:S04]  /*1eb70*/  STS.U8 [R27+UR11+0x7500], R16 ;  /* 0x007500101b007988 */ /* 0x0041e8000800000b */
        /* <DEDUP_REMOVED lines=35> */
[----:B---3--:R0:W-:Y:S04]  /*1edb0*/  STS.U8 [R92+UR11+0x580], R5 ;  /* 0x000580055c007988 */ /* 0x0081e8000800000b */
        /* <DEDUP_REMOVED lines=33> */
[----:B------:R1:W-:Y:S06]  /*1efd0*/  MEMBAR.ALL.CTA ;  /* 0x0000000000007992 */ /* 0x0003ec0000008000 */
[----:B-1----:R-:W1:Y:S01]  /*1efe0*/  FENCE.VIEW.ASYNC.S ;  /* 0x00000000000073c6 */ /* 0x002e620000000000 */
[----:B------:R-:W-:-:S04]  /*1eff0*/  UISETP.NE.U32.AND UP1, UPT, UR7, URZ, UPT ;  /* 0x000000ff0700728c */ /* 0x000fc8000bf25070 */
[----:B------:R-:W-:Y:S02]  /*1f000*/  UISETP.LT.OR UP3, UPT, UR27, 0x40, UP1 ;  /* 0x000000401b00788c */ /* 0x000fe40008f61670 */
[----:B------:R-:W-:Y:S01]  /*1f010*/  UISETP.GE.AND UP2, UPT, UR27, 0x80, UPT ;  /* 0x000000801b00788c */ /* 0x000fe2000bf46270 */
[----:B-1----:R-:W-:Y:S06]  /*1f020*/  BAR.SYNC.DEFER_BLOCKING 0x0 ;  /* 0x0000000000007b1d */ /* 0x002fec0000010000 */
[----:B0-----:R-:W-:Y:S05]  /*1f030*/  BRA.U UP3, `(.L_x_6) ;  /* 0x00000001038c7547 */ /* 0x001fea000b800000 */
[----:B------:R-:W-:Y:S02]  /*1f040*/  USHF.R.U32.HI UR18, URZ, 0x4, UR11 ;  /* 0x00000004ff127899 */ /* 0x000fe4000801160b */
[----:B------:R-:W-:Y:S02]  /*1f050*/  UIADD3 UR5, UPT, UPT, UR11, 0x10000, URZ ;  /* 0x000100000b057890 */ /* 0x000fe4000fffe0ff */
[----:B------:R-:W-:Y:S02]  /*1f060*/  USGXT.U32 UR18, UR18, 0xe ;  /* 0x0000000e1212789a */ /* 0x000fe40008000000 */
[----:B------:R-:W-:Y:S02]  /*1f070*/  USHF.R.U32.HI UR5, URZ, 0x4, UR5 ;  /* 0x00000004ff057899 */ /* 0x000fe40008011605 */
[----:B------:R-:W-:Y:S01]  /*1f080*/  UIADD3 UR28, UP3, UPT, UR18, 0x2, URZ ;  /* 0x00000002121c7890 */ /* 0x000fe2000ff7e0ff */
[----:B------:R-:W-:Y:S01]  /*1f090*/  UMOV UR4, URZ ;  /* 0x000000ff00047c82 */ /* 0x000fe20008000000 */
[----:B------:R-:W-:-:S02]  /*1f0a0*/  USGXT.U32 UR6, UR5, 0xe ;  /* 0x0000000e0506789a */ /* 0x000fc40008000000 */
[----:B------:R-:W-:Y:S01]  /*1f0b0*/  UIADD3.X UR29, UPT, UPT, UR4, -0x7fffbfe0, URZ, UP3, !UPT ;  /* 0x80004020041d7890 */ /* 0x000fe20009ffe4ff */
[----:B------:R-:W-:Y:S01]  /*1f0c0*/  UMOV UR16, 0xffffff80 ;  /* 0xffffff8000107882 */ /* 0x000fe20000000000 */
[----:B------:R-:W-:Y:S01]  /*1f0d0*/  UMOV UR17, 0x7fffbfdf ;  /* 0x7fffbfdf00117882 */ /* 0x000fe20000000000 */
[----:B------:R-:W-:Y:S01]  /*1f0e0*/  UMOV UR7, URZ ;  /* 0x000000ff00077c82 */ /* 0x000fe20008000000 */
[----:B------:R-:W-:Y:S02]  /*1f0f0*/  UIADD3 UR9, UPT, UPT, UR10, 0x100000, URZ ;  /* 0x001000000a097890 */ /* 0x000fe4000fffe0ff */
[----:B------:R-:W-:Y:S02]  /*1f100*/  UIADD3.64 UR16, UPT, UPT, UR6, -UR16, URZ ;  /* 0x8000001006107297 */ /* 0x000fe4000fffe0ff */
[----:B------:R-:W-:Y:S02]  /*1f110*/  UIADD3.64 UR20, UPT, UPT, UR28, 0x3fe, URZ ;  /* 0x000003fe1c147897 */ /* 0x000fe4000fffe0ff */
[----:B------:R-:W-:-:S02]  /*1f120*/  UIADD3 UR13, UPT, UPT, UR10, 0x100000, URZ ;  /* 0x001000000a0d7890 */ /* 0x000fc4000fffe0ff */
[----:B------:R-:W-:Y:S01]  /*1f130*/  UIADD3.64 UR24, UPT, UPT, UR28, 0x400, URZ ;  /* 0x000004001c187897 */ /* 0x000fe2000fffe0ff */
[----:B------:R-:W-:Y:S01]  /*1f140*/  UMOV UR30, 0x0 ;  /* 0x00000000001e7882 */ /* 0x000fe20000000000 */
[----:B------:R-:W-:Y:S01]  /*1f150*/  UMOV UR31, 0x4408010 ;  /* 0x04408010001f7882 */ /* 0x000fe20000000000 */
[----:B------:R-:W-:Y:S01]  /*1f160*/  UMOV UR19, 0x80004020 ;  /* 0x8000402000137882 */ /* 0x000fe20000000000 */
[----:B------:R-:W-:Y:S01]  /*1f170*/  UMOV UR7, 0x80004020 ;  /* 0x8000402000077882 */ /* 0x000fe20000000000 */
[----:B------:R-:W-:Y:S01]  /*1f180*/  UMOV UR32, 0x0 ;  /* 0x0000000000207882 */ /* 0x000fe20000000000 */
[----:B------:R-:W-:Y:S01]  /*1f190*/  UMOV UR33, 0x4408010 ;  /* 0x0440801000217882 */ /* 0x000fe20000000000 */
[----:B------:R-:W-:Y:S01]  /*1f1a0*/  UMOV UR34, 0x0 ;  /* 0x0000000000227882 */ /* 0x000fe20000000000 */
[----:B------:R-:W-:Y:S01]  /*1f1b0*/  UMOV UR35, 0x4408010 ;  /* 0x0440801000237882 */ /* 0x000fe20000000000 */
[----:B------:R-:W-:Y:S01]  /*1f1c0*/  UMOV UR4, UR8 ;  /* 0x0000000800047c82 */ /* 0x000fe20008000000 */
[----:B------:R-:W-:Y:S01]  /*1f1d0*/  UMOV UR5, URZ ;  /* 0x000000ff00057c82 */ /* 0x000fe20008000000 */
[----:B------:R0:W-:Y:S01]  /*1f1e0*/  UTCQMMA gdesc[UR6], gdesc[UR18], tmem[UR10], tmem[UR30], idesc[UR31], !UPT ;  /* 0x00ff1e12060075ea */ /* 0x0001e2000f80030a */
[----:B------:R-:W-:Y:S01]  /*1f1f0*/  UMOV UR36, 0x0 ;  /* 0x0000000000247882 */ /* 0x000fe20000000000 */
[----:B------:R-:W-:Y:S01]  /*1f200*/  UMOV UR37, 0x4408010 ;  /* 0x0440801000257882 */ /* 0x000fe20000000000 */
[----:B------:R0:W-:Y:S01]  /*1f210*/  UTCQMMA gdesc[UR16], gdesc[UR28], tmem[UR10], tmem[UR32], idesc[UR33], UPT ;  /* 0x00ff201c100075ea */ /* 0x0001e2000b80030a */
[----:B------:R-:W-:Y:S01]  /*1f220*/  UMOV UR4, UR4 ;  /* 0x0000000400047c82 */ /* 0x000fe20008000000 */
[----:B------:R0:W-:Y:S01]  /*1f230*/  UTCQMMA gdesc[UR6], gdesc[UR20], tmem[UR9], tmem[UR34], idesc[UR35], !UPT ;  /* 0x00ff2214060075ea */ /* 0x0001e2000f800309 */
[----:B------:R0:W-:Y:S01]  /*1f240*/  UTCQMMA gdesc[UR16], gdesc[UR24], tmem[UR13], tmem[UR36], idesc[UR37], UPT ;  /* 0x00ff2418100075ea */ /* 0x0001e2000b80030d */
[----:B------:R0:W-:Y:S01]  /*1f250*/  UTCBAR [UR4], URZ ;  /* 0x000000ff040073e9 */ /* 0x0001e200080000ff */
[----:B------:R-:W-:Y:S01]  /*1f260*/  NOP ;  /* 0x0000000000007918 */ /* 0x000fe20000000000 */
.L_x_6:
[----:B0-----:R-:W-:Y:S01]  /*1f270*/  UMOV UR4, URZ ;  /* 0x000000ff00047c82 */ /* 0x001fe20008000000 */
[----:B------:R-:W-:Y:S05]  /*1f280*/  BRA.U !UP2, `(.L_x_7) ;  /* 0x000001050a5c7547 */ /* 0x000fea000b800000 */
[----:B------:R-:W-:Y:S01]  /*1f290*/  USHF.R.S32.HI UR4, URZ, 0x1f, UR27 ;  /* 0x0000001fff047899 */ /* 0x000fe2000801141b */
[----:B------:R-:W-:Y:S01]  /*1f2a0*/  IMAD.MOV.U32 R0, RZ, RZ, RZ ;  /* 0x000000ffff007224 */ /* 0x000fe200078e00ff */
[----:B------:R-:W-:Y:S02]  /*1f2b0*/  UIADD3 UR9, UPT, UPT, UR11, 0x8000, URZ ;  /* 0x000080000b097890 */ /* 0x000fe4000fffe0ff */
[----:B------:R-:W-:Y:S02]  /*1f2c0*/  UIADD3 UR6, UPT, UPT, UR11, 0x11000, URZ ;  /* 0x000110000b067890 */ /* 0x000fe4000fffe0ff */
[----:B------:R-:W-:Y:S02]  /*1f2d0*/  ULEA.HI UR4, UR4, UR27, URZ, 0x6 ;  /* 0x0000001b04047291 */ /* 0x000fe4000f8f30ff */
[----:B------:R-:W-:Y:S02]  /*1f2e0*/  USHF.R.U32.HI UR18, URZ, 0x4, UR9 ;  /* 0x00000004ff127899 */ /* 0x000fe40008011609 */
[----:B------:R-:W-:-:S02]  /*1f2f0*/  USHF.R.U32.HI UR9, URZ, 0x4, UR6 ;  /* 0x00000004ff097899 */ /* 0x000fc40008011606 */
[----:B------:R-:W-:Y:S02]  /*1f300*/  USHF.R.S32.HI UR6, URZ, 0x6, UR4 ;  /* 0x00000006ff067899 */ /* 0x000fe40008011404 */
[----:B------:R-:W-:Y:S02]  /*1f310*/  USGXT.U32 UR18, UR18, 0xe ;  /* 0x0000000e1212789a */ /* 0x000fe40008000000 */
[----:B------:R-:W-:Y:S02]  /*1f320*/  UISETP.LT.AND UP3, UPT, UR6, 0x2, UPT ;  /* 0x000000020600788c */ /* 0x000fe4000bf61270 */
[----:B------:R-:W-:Y:S02]  /*1f330*/  UIADD3 UR28, UP2, UPT, UR18, 0x2, URZ ;  /* 0x00000002121c7890 */ /* 0x000fe4000ff5e0ff */
[----:B------:R-:W-:Y:S02]  /*1f340*/  USGXT.U32 UR4, UR9, 0xe ;  /* 0x0000000e0904789a */ /* 0x000fe40008000000 */
[----:B------:R-:W-:Y:S01]  /*1f350*/  USEL UR6, UR6, 0x2, !UP3 ;  /* 0x0000000206067887 */ /* 0x000fe2000d800000 */
[----:B------:R-:W-:Y:S01]  /*1f360*/  UMOV UR5, URZ ;  /* 0x000000ff00057c82 */ /* 0x000fe20008000000 */
[----:B------:R-:W-:-:S02]  /*1f370*/  USHF.L.U32 UR7, UR14, 0x6, URZ ;  /* 0x000000060e077899 */ /* 0x000fc400080006ff */
[----:B------:R-:W-:Y:S02]  /*1f380*/  USHF.L.U32 UR13, UR15, 0x6, URZ ;  /* 0x000000060f0d7899 */ /* 0x000fe400080006ff */
[----:B------:R-:W-:Y:S01]  /*1f390*/  UIADD3.X UR29, UPT, UPT, UR5, -0x7fffbfe0, URZ, UP2, !UPT ;  /* 0x80004020051d7890 */ /* 0x000fe200097fe4ff */
[----:B------:R-:W-:Y:S01]  /*1f3a0*/  UMOV UR14, 0xffffff80 ;  /* 0xffffff80000e7882 */ /* 0x000fe20000000000 */
[----:B------:R-:W-:Y:S01]  /*1f3b0*/  UMOV UR15, 0x7fffbfdf ;  /* 0x7fffbfdf000f7882 */ /* 0x000fe20000000000 */
[----:B------:R-:W-:Y:S01]  /*1f3c0*/  UIADD3 UR24, UPT, UPT, UR6, -0x2, URZ ;  /* 0xfffffffe06187890 */ /* 0x000fe2000fffe0ff */
[----:B------:R-:W0:Y:S01]  /*1f3d0*/  LDCU UR36, c[0x0][0x3a0] ;  /* 0x00007400ff2477ac */ /* 0x000e220008000800 */
[----:B------:R-:W-:Y:S02]  /*1f3e0*/  USHF.R.S32.HI UR34, URZ, 0x1f, UR7 ;  /* 0x0000001fff227899 */ /* 0x000fe40008011407 */
[----:B------:R-:W-:Y:S02]  /*1f3f0*/  USHF.R.S32.HI UR35, URZ, 0x1f, UR13 ;  /* 0x0000001fff237899 */ /* 0x000fe4000801140d */
[----:B------:R-:W-:-:S02]  /*1f400*/  UIADD3.64 UR14, UPT, UPT, UR4, -UR14, URZ ;  /* 0x8000000e040e7297 */ /* 0x000fc4000fffe0ff */
[----:B------:R-:W-:Y:S02]  /*1f410*/  UIADD3.64 UR30, UPT, UPT, UR28, 0x3fe, URZ ;  /* 0x000003fe1c1e7897 */ /* 0x000fe4000fffe0ff */
[----:B------:R-:W-:Y:S01]  /*1f420*/  UIADD3.64 UR32, UPT, UPT, UR28, 0x400, URZ ;  /* 0x000004001c207897 */ /* 0x000fe2000fffe0ff */
[----:B------:R-:W-:Y:S01]  /*1f430*/  UMOV UR25, 0x1 ;  /* 0x0000000100197882 */ /* 0x000fe20000000000 */
[----:B------:R-:W-:Y:S01]  /*1f440*/  UMOV UR6, URZ ;  /* 0x000000ff00067c82 */ /* 0x000fe20008000000 */
[----:B------:R-:W-:Y:S01]  /*1f450*/  UMOV UR16, UR4 ;  /* 0x0000000400107c82 */ /* 0x000fe20008000000 */
[----:B------:R-:W-:-:S08]  /*1f460*/  UMOV UR17, 0x80004020 ;  /* 0x8000402000117882 */ /* 0x000fd00000000000 */
.L_x_10:
[----:B------:R-:W2:Y:S04]  /*1f470*/  LDL.LU R21, [R1+0x1e8] ;  /* 0x0001e80001157983 */ /* 0x000ea80000300800 */
[----:B------:R-:W3:Y:S04]  /*1f480*/  LDL.LU R20, [R1+0x890] ;  /* 0x0008900001147983 */ /* 0x000ee80000300800 */
[----:B------:R-:W4:Y:S04]  /*1f490*/  LDL.LU R19, [R1+0x888] ;  /* 0x0008880001137983 */ /* 0x000f280000300800 */
[----:B-----5:R-:W5:Y:S04]  /*1f4a0*/  LDL.LU R18, [R1+0x880] ;  /* 0x0008800001127983 */ /* 0x020f680000300800 */
[----:B------:R-:W5:Y:S04]  /*1f4b0*/  LDL.LU R17, [R1+0x1f4] ;  /* 0x0001f40001117983 */ /* 0x000f680000300800 */
        /* <DEDUP_REMOVED lines=13> */
[----:B------:R-:W5:Y:S01]  /*1f590*/  LDL.LU R5, [R1+0x850] ;  /* 0x0008500001057983 */ /* 0x000f620000300800 */
[----:B------:R-:W1:Y:S01]  /*1f5a0*/  S2R R2, SR_TID.X ;  /* 0x0000000000027919 */ /* 0x000e620000002100 */
[----:B------:R-:W-:-:S04]  /*1f5b0*/  UIADD3 UR26, UPT, UPT, UR6, 0x1, URZ ;  /* 0x00000001061a7890 */ /* 0x000fc8000fffe0ff */
[----:B0-----:R-:W-:Y:S01]  /*1f5c0*/  UIMAD UR4, UR26, -0x40, UR36 ;  /* 0xffffffc01a0478a4 */ /* 0x001fe2000f8e0224 */
[----:B-1----:R-:W-:-:S04]  /*1f5d0*/  SHF.R.U32.HI R2, RZ, 0x6, R2 ;  /* 0x00000006ff027819 */ /* 0x002fc80000011602 */
[----:B------:R-:W-:-:S04]  /*1f5e0*/  SGXT.U32 R2, R2, 0x1 ;  /* 0x000000010202781a */ /* 0x000fc80000000000 */
[----:B------:R-:W-:Y:S02]  /*1f5f0*/  ISETP.GE.AND P0, PT, R2, UR4, PT ;  /* 0x0000000402007c0c */ /* 0x000fe4000bf06270 */
[----:B--2---:R-:W-:Y:S02]  /*1f600*/  IADD3 R21, P4, PT, R21, UR13, RZ ;  /* 0x0000000d15157c10 */ /* 0x004fe4000ff9e0ff */
[----:B---3--:R-:W-:-:S03]  /*1f610*/  IADD3 R20, P6, PT, R20, UR13, RZ ;  /* 0x0000000d14147c10 */ /* 0x008fc6000ffde0ff */
[----:B------:R-:W-:Y:S01]  /*1f620*/  STL [R1+0x1e8], R21 ;  /* 0x0001e81501007387 */ /* 0x000fe20000100800 */
[----:B----4-:R-:W-:-:S03]  /*1f630*/  IADD3 R19, P1, PT, R19, UR13, RZ ;  /* 0x0000000d13137c10 */ /* 0x010fc6000ff3e0ff */
[----:B------:R-:W-:Y:S01]  /*1f640*/  STL [R1+0x890], R20 ;  /* 0x0008901401007387 */ /* 0x000fe20000100800 */
[----:B-----5:R-:W-:-:S03]  /*1f650*/  IADD3 R18, P2, PT, R18, UR13, RZ ;  /* 0x0000000d12127c10 */ /* 0x020fc6000ff5e0ff */
[----:B------:R-:W-:Y:S01]  /*1f660*/  STL [R1+0x888], R19 ;  /* 0x0008881301007387 */ /* 0x000fe20000100800 */
[----:B------:R-:W-:-:S03]  /*1f670*/  IADD3 R17, P3, PT, R17, UR13, RZ ;  /* 0x0000000d11117c10 */ /* 0x000fc6000ff7e0ff */
[----:B------:R-:W-:Y:S01]  /*1f680*/  STL [R1+0x880], R18 ;  /* 0x0008801201007387 */ /* 0x000fe20000100800 */
[----:B------:R-:W-:-:S03]  /*1f690*/  IADD3.X R16, PT, PT, R16, UR35, RZ, P4, !PT ;  /* 0x0000002310107c10 */ /* 0x000fc6000a7fe4ff */
[----:B------:R-:W-:Y:S01]  /*1f6a0*/  STL [R1+0x1f4], R17 ;  /* 0x0001f41101007387 */ /* 0x000fe20000100800 */
[----:B------:R-:W-:-:S03]  /*1f6b0*/  IADD3 R15, P4, PT, R15, UR13, RZ ;  /* 0x0000000d0f0f7c10 */ /* 0x000fc6000ff9e0ff */
[----:B------:R-:W-:Y:S01]  /*1f6c0*/  STL [R1+0x1e4], R16 ;  /* 0x0001e41001007387 */ /* 0x000fe20000100800 */
[----:B------:R-:W-:-:S03]  /*1f6d0*/  IADD3.X R14, PT, PT, R14, UR35, RZ, P6, !PT ;  /* 0x000000230e0e7c10 */ /* 0x000fc6000b7fe4ff */
[----:B------:R-:W-:Y:S01]  /*1f6e0*/  STL [R1+0x878], R15 ;  /* 0x0008780f01007387 */ /* 0x000fe20000100800 */
[----:B------:R-:W-:-:S05]  /*1f6f0*/  IADD3.X R4, PT, PT, R4, UR35, RZ, P1, !PT ;  /* 0x0000002304047c10 */ /* 0x000fca0008ffe4ff */
[----:B------:R0:W-:Y:S04]  /*1f700*/  STL [R1+0x884], R4 ;  /* 0x0008840401007387 */ /* 0x0001e80000100800 */
[----:B------:R-:W-:Y:S01]  /*1f710*/  STL [R1+0x88c], R14 ;  /* 0x00088c0e01007387 */ /* 0x000fe20000100800 */
[----:B------:R-:W-:-:S03]  /*1f720*/  IADD3 R13, P6, PT, R13, UR13, RZ ;  /* 0x0000000d0d0d7c10 */ /* 0x000fc6000ffde0ff */
[----:B0-----:R-:W2:Y:S01]  /*1f730*/  LDL.LU R4, [R1+0x864] ;  /* 0x0008640001047983 */ /* 0x001ea20000300800 */
[----:B------:R-:W-:Y:S02]  /*1f740*/  IADD3 R12, P1, PT, R12, UR13, RZ ;  /* 0x0000000d0c0c7c10 */ /* 0x000fe4000ff3e0ff */
[----:B------:R-:W-:Y:S02]  /*1f750*/  IADD3.X R11, PT, PT, R11, UR35, RZ, P2, !PT ;  /* 0x000000230b0b7c10 */ /* 0x000fe400097fe4ff */
[----:B------:R-:W-:Y:S01]  /*1f760*/  IADD3 R10, P2, PT, R10, UR13, RZ ;  /* 0x0000000d0a0a7c10 */ /* 0x000fe2000ff5e0ff */
[----:B------:R-:W-:Y:S01]  /*1f770*/  STL [R1+0x870], R13 ;  /* 0x0008700d01007387 */ /* 0x000fe20000100800 */
[----:B------:R-:W-:Y:S02]  /*1f780*/  IADD3.X R9, PT, PT, R9, UR35, RZ, P3, !PT ;  /* 0x0000002309097c10 */ /* 0x000fe40009ffe4ff */
[----:B------:R-:W-:Y:S01]  /*1f790*/  IADD3.X R7, PT, PT, R7, UR35, RZ, P4, !PT ;  /* 0x0000002307077c10 */ /* 0x000fe2000a7fe4ff */
[----:B------:R-:W-:Y:S01]  /*1f7a0*/  STL [R1+0x868], R12 ;  /* 0x0008680c01007387 */ /* 0x000fe20000100800 */
[----:B------:R-:W-:-:S02]  /*1f7b0*/  IADD3 R8, P3, PT, R8, UR13, RZ ;  /* 0x0000000d08087c10 */ /* 0x000fc4000ff7e0ff */
[----:B------:R-:W-:Y:S01]  /*1f7c0*/  IADD3 R3, P4, PT, R3, UR13, RZ ;  /* 0x0000000d03037c10 */ /* 0x000fe2000ff9e0ff */
[----:B------:R-:W-:Y:S04]  /*1f7d0*/  STL [R1+0x87c], R11 ;  /* 0x00087c0b01007387 */ /* 0x000fe80000100800 */
[----:B------:R-:W-:Y:S01]  /*1f7e0*/  STL [R1+0x1ec], R10 ;  /* 0x0001ec0a01007387 */ /* 0x000fe20000100800 */
[----:B------:R-:W-:-:S03]  /*1f7f0*/  IADD3.X R6, PT, PT, R6, UR35, RZ, P6, !PT ;  /* 0x0000002306067c10 */ /* 0x000fc6000b7fe4ff */
[----:B------:R-:W-:Y:S01]  /*1f800*/  STL [R1+0x1f0], R9 ;  /* 0x0001f00901007387 */ /* 0x000fe20000100800 */
[----:B------:R-:W-:-:S03]  /*1f810*/  IADD3 R5, P6, PT, R5, UR13, RZ ;  /* 0x0000000d05057c10 */ /* 0x000fc6000ffde0ff */
[----:B------:R0:W-:Y:S04]  /*1f820*/  STL [R1+0x858], R3 ;  /* 0x0008580301007387 */ /* 0x0001e80000100800 */
[----:B------:R1:W-:Y:S04]  /*1f830*/  STL [R1+0x860], R8 ;  /* 0x0008600801007387 */ /* 0x0003e80000100800 */
[----:B0-----:R-:W3:Y:S04]  /*1f840*/  LDL.LU R3, [R1+0x1dc] ;  /* 0x0001dc0001037983 */ /* 0x001ee80000300800 */
[----:B------:R0:W-:Y:S04]  /*1f850*/  STL [R1+0x874], R7 ;  /* 0x0008740701007387 */ /* 0x0001e80000100800 */
[----:B------:R-:W4:Y:S04]  /*1f860*/  LDL.LU R31, [R1+0x1e0] ;  /* 0x0001e000011f7983 */ /* 0x000f280000300800 */
[----:B------:R-:W5:Y:S04]  /*1f870*/  LDL.LU R30, [R1+0x848] ;  /* 0x00084800011e7983 */ /* 0x000f680000300800 */
[----:B------:R0:W-:Y:S04]  /*1f880*/  STL [R1+0x86c], R6 ;  /* 0x00086c0601007387 */ /* 0x0001e80000100800 */
[----:B------:R-:W5:Y:S04]  /*1f890*/  LDL.LU R29, [R1+0x85c] ;  /* 0x00085c00011d7983 */ /* 0x000f680000300800 */
[----:B------:R-:W-:Y:S04]  /*1f8a0*/  STL [R1+0x850], R5 ;  /* 0x0008500501007387 */ /* 0x000fe80000100800 */
        /* <DEDUP_REMOVED lines=20> */
[----:B--2---:R-:W-:-:S05]  /*1f9f0*/  IADD3.X R4, PT, PT, R4, UR35, RZ, P1, !PT ;  /* 0x0000002304047c10 */ /* 0x004fca0008ffe4ff */
[----:B------:R2:W-:Y:S04]  /*1fa00*/  STL [R1+0x864], R4 ;  /* 0x0008640401007387 */ /* 0x0005e80000100800 */
[----:B-1----:R-:W5:Y:S04]  /*1fa10*/  LDL.LU R8, [R1+0x7f0] ;  /* 0x0007f00001087983 */ /* 0x002f680000300800 */
[----:B0-----:R-:W5:Y:S04]  /*1fa20*/  LDL.LU R7, [R1+0x80c] ;  /* 0x00080c0001077983 */ /* 0x001f680000300800 */
[----:B------:R-:W5:Y:S04]  /*1fa30*/  LDL.LU R6, [R1+0x7e8] ;  /* 0x0007e80001067983 */ /* 0x000f680000300800 */
[----:B--2---:R-:W2:Y:S04]  /*1fa40*/  LDL.LU R4, [R1+0x804] ;  /* 0x0008040001047983 */ /* 0x004ea80000300800 */
[----:B------:R-:W2:Y:S01]  /*1fa50*/  LDL.LU R5, [R1+0x7e0] ;  /* 0x0007e00001057983 */ /* 0x000ea20000300800 */
[----:B---3--:R-:W-:-:S05]  /*1fa60*/  IADD3 R3, P1, PT, R3, UR13, RZ ;  /* 0x0000000d03037c10 */ /* 0x008fca000ff3e0ff */
[----:B------:R0:W-:Y:S01]  /*1fa70*/  STL [R1+0x1dc], R3 ;  /* 0x0001dc0301007387 */ /* 0x0001e20000100800 */
[----:B----4-:R-:W-:Y:S02]  /*1fa80*/  IADD3.X R31, PT, PT, R31, UR35, RZ, P2, !PT ;  /* 0x000000231f1f7c10 */ /* 0x010fe400097fe4ff */
[----:B-----5:R-:W-:Y:S01]  /*1fa90*/  IADD3 R30, P2, PT, R30, UR13, RZ ;  /* 0x0000000d1e1e7c10 */ /* 0x020fe2000ff5e0ff */
[----:B0-----:R-:W3:Y:S01]  /*1faa0*/  LDL.LU R3, [R1+0x7fc] ;  /* 0x0007fc0001037983 */ /* 0x001ee20000300800 */
[----:B------:R-:W-:-:S03]  /*1fab0*/  IADD3.X R29, PT, PT, R29, UR35, RZ, P3, !PT ;  /* 0x000000231d1d7c10 */ /* 0x000fc60009ffe4ff */
[----:B------:R-:W-:Y:S04]  /*1fac0*/  STL [R1+0x1e0], R31 ;  /* 0x0001e01f01007387 */ /* 0x000fe80000100800 */
        /* <DEDUP_REMOVED lines=29> */
[----:B------:R-:W-:Y:S02]  /*1fca0*/  IADD3 R13, P6, PT, R13, UR13, RZ ;  /* 0x0000000d0d0d7c10 */ /* 0x000fe4000ffde0ff */
[----:B------:R-:W-:Y:S02]  /*1fcb0*/  IADD3.X R12, PT, PT, R12, UR35, RZ, P1, !PT ;  /* 0x000000230c0c7c10 */ /* 0x000fe40008ffe4ff */
[----:B------:R-:W-:Y:S01]  /*1fcc0*/  IADD3 R2, P1, PT, R2, UR13, RZ ;  /* 0x0000000d02027c10 */ /* 0x000fe2000ff3e0ff */
[----:B------:R-:W-:Y:S04]  /*1fcd0*/  STL [R1+0x82c], R14 ;  /* 0x00082c0e01007387 */ /* 0x000fe80000100800 */
[----:B------:R0:W-:Y:S04]  /*1fce0*/  STL [R1+0x800], R2 ;  /* 0x0008000201007387 */ /* 0x0001e80000100800 */
[----:B------:R-:W-:Y:S04]  /*1fcf0*/  STL [R1+0x808], R13 ;  /* 0x0008080d01007387 */ /* 0x000fe80000100800 */
[----:B0-----:R-:W4:Y:S01]  /*1fd00*/  LDL.LU R2, [R1+0x7d8] ;  /* 0x0007d80001027983 */ /* 0x001f220000300800 */
[----:B------:R-:W-:-:S02]  /*1fd10*/  IADD3.X R11, PT, PT, R11, UR35, RZ, P2, !PT ;  /* 0x000000230b0b7c10 */ /* 0x000fc400097fe4ff */
[----:B------:R-:W-:Y:S02]  /*1fd20*/  IADD3 R10, P2, PT, R10, UR13, RZ ;  /* 0x0000000d0a0a7c10 */ /* 0x000fe4000ff5e0ff */
[----:B------:R-:W-:Y:S01]  /*1fd30*/  IADD3.X R9, PT, PT, R9, UR35, RZ, P3, !PT ;  /* 0x0000002309097c10 */ /* 0x000fe20009ffe4ff */
[----:B------:R-:W-:Y:S04]  /*1fd40*/  STL [R1+0x824], R12 ;  /* 0x0008240c01007387 */ /* 0x000fe80000100800 */
[----:B------:R-:W-:Y:S04]  /*1fd50*/  STL [R1+0x81c], R11 ;  /* 0x00081c0b01007387 */ /* 0x000fe80000100800 */
[----:B------:R-:W-:Y:S04]  /*1fd60*/  STL [R1+0x7f8], R10 ;  /* 0x0007f80a01007387 */ /* 0x000fe80000100800 */
[----:B------:R-:W-:Y:S01]  /*1fd70*/  STL [R1+0x814], R9 ;  /* 0x0008140901007387 */ /* 0x000fe20000100800 */
[----:B------:R-:W-:-:S02]  /*1fd80*/  IADD3 R8, P3, PT, R8, UR13, RZ ;  /* 0x0000000d08087c10 */ /* 0x000fc4000ff7e0ff */
[----:B------:R-:W-:-:S03]  /*1fd90*/  IADD3.X R7, PT, PT, R7, UR35, RZ, P4, !PT ;  /* 0x0000002307077c10 */ /* 0x000fc6000a7fe4ff */
[----:B------:R-:W-:Y:S01]  /*1fda0*/  STL [R1+0x7f0], R8 ;  /* 0x0007f00801007387 */ /* 0x000fe20000100800 */
[----:B--2---:R-:W-:Y:S02]  /*1fdb0*/  IADD3.X R4, PT, PT, R4, UR35, RZ, P6, !PT ;  /* 0x0000002304047c10 */ /* 0x004fe4000b7fe4ff */
[----:B------:R-:W-:-:S03]  /*1fdc0*/  IADD3 R6, P4, PT, R6, UR13, RZ ;  /* 0x0000000d06067c10 */ /* 0x000fc6000ff9e0ff */
[----:B------:R0:W-:Y:S04]  /*1fdd0*/  STL [R1+0x804], R4 ;  /* 0x0008040401007387 */ /* 0x0001e80000100800 */
[----:B------:R-:W-:Y:S01]  /*1fde0*/  STL [R1+0x80c], R7 ;  /* 0x00080c0701007387 */ /* 0x000fe20000100800 */
[----:B------:R-:W-:-:S03]  /*1fdf0*/  IADD3 R5, P6, PT, R5, UR13, RZ ;  /* 0x0000000d05057c10 */ /* 0x000fc6000ffde0ff */
[----:B0-----:R-:W2:Y:S04]  /*1fe00*/  LDL.LU R4, [R1+0x7f4] ;  /* 0x0007f40001047983 */ /* 0x001ea80000300800 */
[----:B------:R-:W-:Y:S04]  /*1fe10*/  STL [R1+0x7e8], R6 ;  /* 0x0007e80601007387 */ /* 0x000fe80000100800 */
[----:B------:R-:W5:Y:S04]  /*1fe20*/  LDL.LU R31, [R1+0x7d0] ;  /* 0x0007d000011f7983 */ /* 0x000f680000300800 */
[----:B------:R-:W5:Y:S01]  /*1fe30*/  LDL.LU R30, [R1+0x7ec] ;  /* 0x0007ec00011e7983 */ /* 0x000f620000300800 */
[----:B---3--:R-:W-:-:S03]  /*1fe40*/  IADD3.X R3, PT, PT, R3, UR35, RZ, P1, !PT ;  /* 0x0000002303037c10 */ /* 0x008fc60008ffe4ff */
[----:B------:R-:W-:Y:S04]  /*1fe50*/  STL [R1+0x7e0], R5 ;  /* 0x0007e00501007387 */ /* 0x000fe80000100800 */
[----:B------:R-:W3:Y:S04]  /*1fe60*/  LDL.LU R29, [R1+0x7c8] ;  /* 0x0007c800011d7983 */ /* 0x000ee80000300800 */
[----:B------:R0:W-:Y:S04]  /*1fe70*/  STL [R1+0x7fc], R3 ;  /* 0x0007fc0301007387 */ /* 0x0001e80000100800 */
[----:B------:R-:W3:Y:S04]  /*1fe80*/  LDL.LU R27, [R1+0x7e4] ;  /* 0x0007e400011b7983 */ /* 0x000ee80000300800 */
        /* <DEDUP_REMOVED lines=15> */
[----:B0-----:R-:W3:Y:S04]  /*1ff80*/  LDL.LU R3, [R1+0x7a4] ;  /* 0x0007a40001037983 */ /* 0x001ee80000300800 */
[----:B------:R-:W3:Y:S04]  /*1ff90*/  LDL.LU R11, [R1+0x780] ;  /* 0x00078000010b7983 */ /* 0x000ee80000300800 */
[----:B------:R-:W3:Y:S04]  /*1ffa0*/  LDL.LU R10, [R1+0x79c] ;  /* 0x00079c00010a7983 */ /* 0x000ee80000300800 */
[----:B------:R-:W3:Y:S01]  /*1ffb0*/  LDL.LU R9, [R1+0x778] ;  /* 0x0007780001097983 */ /* 0x000ee20000300800 */
[----:B----4-:R-:W-:-:S05]  /*1ffc0*/  IADD3 R2, P1, PT, R2, UR13, RZ ;  /* 0x0000000d02027c10 */ /* 0x010fca000ff3e0ff */
[----:B------:R0:W-:Y:S04]  /*1ffd0*/  STL [R1+0x7d8], R2 ;  /* 0x0007d80201007387 */ /* 0x0001e80000100800 */
[----:B------:R-:W4:Y:S04]  /*1ffe0*/  LDL.LU R8, [R1+0x794] ;  /* 0x0007940001087983 */ /* 0x000f280000300800 */
[----:B------:R-:W4:Y:S04]  /*1fff0*/  LDL.LU R7, [R1+0x770] ;  /* 0x0007700001077983 */ /* 0x000f280000300800 */
[----:B------:R-:W4:Y:S04]  /*20000*/  LDL.LU R6, [R1+0x78c] ;  /* 0x00078c0001067983 */ /* 0x000f280000300800 */
[----:B0-----:R-:W4:Y:S04]  /*20010*/  LDL.LU R2, [R1+0x768] ;  /* 0x0007680001027983 */ /* 0x001f280000300800 */
[----:B------:R-:W4:Y:S01]  /*20020*/  LDL.LU R5, [R1+0x784] ;  /* 0x0007840001057983 */ /* 0x000f220000300800 */
[----:B--2---:R-:W-:-:S05]  /*20030*/  IADD3.X R4, PT, PT, R4, UR35, RZ, P2, !PT ;  /* 0x0000002304047c10 */ /* 0x004fca00097fe4ff */
[----:B------:R0:W-:Y:S01]  /*20040*/  STL [R1+0x7f4], R4 ;  /* 0x0007f40401007387 */ /* 0x0001e20000100800 */
[----:B-----5:R-:W-:-:S03]  /*20050*/  IADD3 R31, P2, PT, R31, UR13, RZ ;  /* 0x0000000d1f1f7c10 */ /* 0x020fc6000ff5e0ff */
[----:B0-----:R-:W2:Y:S01]  /*20060*/  LDL.LU R4, [R1+0x760] ;  /* 0x0007600001047983 */ /* 0x001ea20000300800 */
[----:B------:R-:W-:Y:S02]  /*20070*/  IADD3.X R30, PT, PT, R30, UR35, RZ, P3, !PT ;  /* 0x000000231e1e7c10 */ /* 0x000fe40009ffe4ff */
[----:B---3--:R-:W-:Y:S01]  /*20080*/  IADD3 R29, P3, PT, R29, UR13, RZ ;  /* 0x0000000d1d1d7c10 */ /* 0x008fe2000ff7e0ff */
[----:B------:R-:W-:Y:S04]  /*20090*/  STL [R1+0x7d0], R31 ;  /* 0x0007d01f01007387 */ /* 0x000fe80000100800 */
        /* <DEDUP_REMOVED lines=31> */
[----:B------:R-:W-:Y:S02]  /*20290*/  IADD3.X R3, PT, PT, R3, UR35, RZ, P2, !PT ;  /* 0x0000002303037c10 */ /* 0x000fe400097fe4ff */
[----:B------:R-:W-:-:S03]  /*202a0*/  IADD3 R12, P1, PT, R12, UR13, RZ ;  /* 0x0000000d0c0c7c10 */ /* 0x000fc6000ff3e0ff */
[----:B------:R0:W-:Y:S01]  /*202b0*/  STL [R1+0x7a4], R3 ;  /* 0x0007a40301007387 */ /* 0x0001e20000100800 */
[----:B------:R-:W-:-:S03]  /*202c0*/  IADD3 R11, P2, PT, R11, UR13, RZ ;  /* 0x0000000d0b0b7c10 */ /* 0x000fc6000ff5e0ff */
[----:B------:R-:W-:Y:S01]  /*202d0*/  STL [R1+0x7ac], R13 ;  /* 0x0007ac0d01007387 */ /* 0x000fe20000100800 */
[----:B------:R-:W-:Y:S02]  /*202e0*/  IADD3.X R10, PT, PT, R10, UR35, RZ, P3, !PT ;  /* 0x000000230a0a7c10 */ /* 0x000fe40009ffe4ff */
[----:B------:R-:W-:Y:S01]  /*202f0*/  IADD3 R9, P3, PT, R9, UR13, RZ ;  /* 0x0000000d09097c10 */ /* 0x000fe2000ff7e0ff */
[----:B0-----:R-:W3:Y:S04]  /*20300*/  LDL.LU R3, [R1+0x77c] ;  /* 0x00077c0001037983 */ /* 0x001ee80000300800 */
[----:B------:R-:W-:Y:S01]  /*20310*/  STL [R1+0x788], R12 ;  /* 0x0007880c01007387 */ /* 0x000fe20000100800 */
[----:B----4-:R-:W-:-:S03]  /*20320*/  IADD3.X R8, PT, PT, R8, UR35, RZ, P4, !PT ;  /* 0x0000002308087c10 */ /* 0x010fc6000a7fe4ff */
[----:B------:R-:W-:Y:S01]  /*20330*/  STL [R1+0x780], R11 ;  /* 0x0007800b01007387 */ /* 0x000fe20000100800 */
[----:B------:R-:W-:-:S03]  /*20340*/  IADD3 R7, P4, PT, R7, UR13, RZ ;  /* 0x0000000d07077c10 */ /* 0x000fc6000ff9e0ff */
[----:B------:R-:W-:Y:S01]  /*20350*/  STL [R1+0x79c], R10 ;  /* 0x00079c0a01007387 */ /* 0x000fe20000100800 */
[----:B------:R-:W-:-:S03]  /*20360*/  IADD3.X R6, PT, PT, R6, UR35, RZ, P6, !PT ;  /* 0x0000002306067c10 */ /* 0x000fc6000b7fe4ff */
[----:B------:R-:W-:Y:S01]  /*20370*/  STL [R1+0x778], R9 ;  /* 0x0007780901007387 */ /* 0x000fe20000100800 */
[----:B------:R-:W-:-:S03]  /*20380*/  IADD3 R2, P6, PT, R2, UR13, RZ ;  /* 0x0000000d02027c10 */ /* 0x000fc6000ffde0ff */
[----:B------:R-:W-:Y:S04]  /*20390*/  STL [R1+0x794], R8 ;  /* 0x0007940801007387 */ /* 0x000fe80000100800 */
[----:B------:R0:W-:Y:S04]  /*203a0*/  STL [R1+0x768], R2 ;  /* 0x0007680201007387 */ /* 0x0001e80000100800 */
[----:B------:R-:W-:Y:S04]  /*203b0*/  STL [R1+0x770], R7 ;  /* 0x0007700701007387 */ /* 0x000fe80000100800 */
[----:B0-----:R-:W4:Y:S01]  /*203c0*/  LDL.LU R2, [R1+0x758] ;  /* 0x0007580001027983 */ /* 0x001f220000300800 */
[----:B------:R-:W-:-:S03]  /*203d0*/  IADD3.X R5, PT, PT, R5, UR35, RZ, P1, !PT ;  /* 0x0000002305057c10 */ /* 0x000fc60008ffe4ff */
[----:B------:R-:W-:Y:S04]  /*203e0*/  STL [R1+0x78c], R6 ;  /* 0x00078c0601007387 */ /* 0x000fe80000100800 */
[----:B------:R-:W5:Y:S04]  /*203f0*/  LDL.LU R31, [R1+0x774] ;  /* 0x00077400011f7983 */ /* 0x000f680000300800 */
[----:B------:R-:W5:Y:S04]  /*20400*/  LDL.LU R30, [R1+0x750] ;  /* 0x00075000011e7983 */ /* 0x000f680000300800 */
[----:B------:R-:W-:Y:S04]  /*20410*/  STL [R1+0x784], R5 ;  /* 0x0007840501007387 */ /* 0x000fe80000100800 */
[----:B------:R-:W5:Y:S01]  /*20420*/  LDL.LU R29, [R1+0x76c] ;  /* 0x00076c00011d7983 */ /* 0x000f620000300800 */
[----:B--2---:R-:W-:-:S05]  /*20430*/  IADD3 R4, P1, PT, R4, UR13, RZ ;  /* 0x0000000d04047c10 */ /* 0x004fca000ff3e0ff */
[----:B------:R0:W-:Y:S04]  /*20440*/  STL [R1+0x760], R4 ;  /* 0x0007600401007387 */ /* 0x0001e80000100800 */
[----:B------:R-:W2:Y:S04]  /*20450*/  LDL.LU R27, [R1+0x748] ;  /* 0x00074800011b7983 */ /* 0x000ea80000300800 */
        /* <DEDUP_REMOVED lines=15> */
[----:B0-----:R-:W2:Y:S04]  /*20550*/  LDL.LU R4, [R1+0x708] ;  /* 0x0007080001047983 */ /* 0x001ea80000300800 */
[----:B------:R-:W2:Y:S04]  /*20560*/  LDL.LU R11, [R1+0x724] ;  /* 0x00072400010b7983 */ /* 0x000ea80000300800 */
[----:B------:R-:W2:Y:S04]  /*20570*/  LDL.LU R10, [R1+0x700] ;  /* 0x00070000010a7983 */ /* 0x000ea80000300800 */
[----:B------:R-:W2:Y:S01]  /*20580*/  LDL.LU R9, [R1+0x71c] ;  /* 0x00071c0001097983 */ /* 0x000ea20000300800 */
[----:B---3--:R-:W-:-:S05]  /*20590*/  IADD3.X R3, PT, PT, R3, UR35, RZ, P2, !PT ;  /* 0x0000002303037c10 */ /* 0x008fca00097fe4ff */
[----:B------:R0:W-:Y:S04]  /*205a0*/  STL [R1+0x77c], R3 ;  /* 0x00077c0301007387 */ /* 0x0001e80000100800 */
[----:B------:R-:W3:Y:S04]  /*205b0*/  LDL.LU R8, [R1+0x6f8] ;  /* 0x0006f80001087983 */ /* 0x000ee80000300800 */
[----:B------:R-:W3:Y:S04]  /*205c0*/  LDL.LU R7, [R1+0x714] ;  /* 0x0007140001077983 */ /* 0x000ee80000300800 */
[----:B------:R-:W3:Y:S04]  /*205d0*/  LDL.LU R6, [R1+0x6f0] ;  /* 0x0006f00001067983 */ /* 0x000ee80000300800 */
[----:B0-----:R-:W3:Y:S04]  /*205e0*/  LDL.LU R3, [R1+0x70c] ;  /* 0x00070c0001037983 */ /* 0x001ee80000300800 */
[----:B------:R-:W3:Y:S01]  /*205f0*/  LDL.LU R5, [R1+0x6e8] ;  /* 0x0006e80001057983 */ /* 0x000ee20000300800 */
[----:B----4-:R-:W-:-:S05]  /*20600*/  IADD3 R2, P2, PT, R2, UR13, RZ ;  /* 0x0000000d02027c10 */ /* 0x010fca000ff5e0ff */
[----:B------:R0:W-:Y:S04]  /*20610*/  STL [R1+0x758], R2 ;  /* 0x0007580201007387 */ /* 0x0001e80000100800 */
[----:B0-----:R-:W4:Y:S01]  /*20620*/  LDL.LU R2, [R1+0x704] ;  /* 0x0007040001027983 */ /* 0x001f220000300800 */
[----:B-----5:R-:W-:Y:S02]  /*20630*/  IADD3.X R31, PT, PT, R31, UR35, RZ, P3, !PT ;  /* 0x000000231f1f7c10 */ /* 0x020fe40009ffe4ff */
[----:B------:R-:W-:Y:S02]  /*20640*/  IADD3 R30, P3, PT, R30, UR13, RZ ;  /* 0x0000000d1e1e7c10 */ /* 0x000fe4000ff7e0ff */
[----:B------:R-:W-:Y:S01]  /*20650*/  IADD3.X R29, PT, PT, R29, UR35, RZ, P4, !PT ;  /* 0x000000231d1d7c10 */ /* 0x000fe2000a7fe4ff */
[----:B------:R-:W-:Y:S04]  /*20660*/  STL [R1+0x774], R31 ;  /* 0x0007741f01007387 */ /* 0x000fe80000100800 */
[----:B------:R-:W-:Y:S04]  /*20670*/  STL [R1+0x750], R30 ;  /* 0x0007501e01007387 */ /* 0x000fe80000100800 */
[----:B------:R-:W-:Y:S01]  /*20680*/  STL [R1+0x76c], R29 ;  /* 0x00076c1d01007387 */ /* 0x000fe20000100800 */
[----:B--2---:R-:W-:-:S02]  /*20690*/  IADD3 R27, P4, PT, R27, UR13, RZ ;  /* 0x0000000d1b1b7c10 */ /* 0x004fc4000ff9e0ff */
        /* <DEDUP_REMOVED lines=31> */
[----:B------:R-:W-:Y:S01]  /*20890*/  STL [R1+0x710], R13 ;  /* 0x0007100d01007387 */ /* 0x000fe20000100800 */
[----:B------:R-:W-:-:S03]  /*208a0*/  IADD3.X R11, PT, PT, R11, UR35, RZ, P3, !PT ;  /* 0x000000230b0b7c10 */ /* 0x000fc60009ffe4ff */
[----:B0-----:R-:W2:Y:S01]  /*208b0*/  LDL.LU R4, [R1+0x6e0] ;  /* 0x0006e00001047983 */ /* 0x001ea20000300800 */
[----:B------:R-:W-:Y:S02]  /*208c0*/  IADD3 R10, P3, PT, R10, UR13, RZ ;  /* 0x0000000d0a0a7c10 */ /* 0x000fe4000ff7e0ff */
[----:B------:R-:W-:Y:S01]  /*208d0*/  IADD3.X R9, PT, PT, R9, UR35, RZ, P4, !PT ;  /* 0x0000002309097c10 */ /* 0x000fe2000a7fe4ff */
[----:B------:R-:W-:Y:S04]  /*208e0*/  STL [R1+0x72c], R12 ;  /* 0x00072c0c01007387 */ /* 0x000fe80000100800 */
[----:B------:R-:W-:Y:S01]  /*208f0*/  STL [R1+0x724], R11 ;  /* 0x0007240b01007387 */ /* 0x000fe20000100800 */
[----:B---3--:R-:W-:-:S03]  /*20900*/  IADD3 R8, P4, PT, R8, UR13, RZ ;  /* 0x0000000d08087c10 */ /* 0x008fc6000ff9e0ff */
[----:B------:R-:W-:Y:S01]  /*20910*/  STL [R1+0x700], R10 ;  /* 0x0007000a01007387 */ /* 0x000fe20000100800 */
[----:B------:R-:W-:-:S03]  /*20920*/  IADD3.X R7, PT, PT, R7, UR35, RZ, P6, !PT ;  /* 0x0000002307077c10 */ /* 0x000fc6000b7fe4ff */
[----:B------:R-:W-:Y:S01]  /*20930*/  STL [R1+0x71c], R9 ;  /* 0x00071c0901007387 */ /* 0x000fe20000100800 */
[----:B------:R-:W-:Y:S02]  /*20940*/  IADD3 R6, P6, PT, R6, UR13, RZ ;  /* 0x0000000d06067c10 */ /* 0x000fe4000ffde0ff */
[----:B------:R-:W-:Y:S01]  /*20950*/  IADD3.X R3, PT, PT, R3, UR35, RZ, P1, !PT ;  /* 0x0000002303037c10 */ /* 0x000fe20008ffe4ff */
[----:B------:R-:W-:Y:S01]  /*20960*/  STL [R1+0x6f8], R8 ;  /* 0x0006f80801007387 */ /* 0x000fe20000100800 */
[----:B------:R-:W-:-:S03]  /*20970*/  IADD3 R5, P1, PT, R5, UR13, RZ ;  /* 0x0000000d05057c10 */ /* 0x000fc6000ff3e0ff */
[----:B------:R0:W-:Y:S04]  /*20980*/  STL [R1+0x70c], R3 ;  /* 0x00070c0301007387 */ /* 0x0001e80000100800 */
[----:B------:R-:W-:Y:S04]  /*20990*/  STL [R1+0x714], R7 ;  /* 0x0007140701007387 */ /* 0x000fe80000100800 */
[----:B0-----:R-:W3:Y:S04]  /*209a0*/  LDL.LU R3, [R1+0x6fc] ;  /* 0x0006fc0001037983 */ /* 0x001ee80000300800 */
[----:B------:R-:W-:Y:S04]  /*209b0*/  STL [R1+0x6f0], R6 ;  /* 0x0006f00601007387 */ /* 0x000fe80000100800 */
[----:B------:R-:W5:Y:S04]  /*209c0*/  LDL.LU R31, [R1+0x6d8] ;  /* 0x0006d800011f7983 */ /* 0x000f680000300800 */
[----:B------:R-:W5:Y:S01]  /*209d0*/  LDL.LU R30, [R1+0x6f4] ;  /* 0x0006f400011e7983 */ /* 0x000f620000300800 */
[----:B----4-:R-:W-:-:S03]  /*209e0*/  IADD3.X R2, PT, PT, R2, UR35, RZ, P2, !PT ;  /* 0x0000002302027c10 */ /* 0x010fc600097fe4ff */
[----:B------:R-:W-:Y:S04]  /*209f0*/  STL [R1+0x6e8], R5 ;  /* 0x0006e80501007387 */ /* 0x000fe80000100800 */
[----:B------:R-:W4:Y:S04]  /*20a00*/  LDL.LU R29, [R1+0x6d0] ;  /* 0x0006d000011d7983 */ /* 0x000f280000300800 */
[----:B------:R0:W-:Y:S04]  /*20a10*/  STL [R1+0x704], R2 ;  /* 0x0007040201007387 */ /* 0x0001e80000100800 */
[----:B------:R-:W4:Y:S04]  /*20a20*/  LDL.LU R27, [R1+0x6ec] ;  /* 0x0006ec00011b7983 */ /* 0x000f280000300800 */
        /* <DEDUP_REMOVED lines=15> */
[----:B0-----:R-:W4:Y:S04]  /*20b20*/  LDL.LU R2, [R1+0x6ac] ;  /* 0x0006ac0001027983 */ /* 0x001f280000300800 */
[----:B------:R-:W4:Y:S04]  /*20b30*/  LDL.LU R11, [R1+0x688] ;  /* 0x00068800010b7983 */ /* 0x000f280000300800 */
[----:B------:R-:W4:Y:S04]  /*20b40*/  LDL.LU R10, [R1+0x6a4] ;  /* 0x0006a400010a7983 */ /* 0x000f280000300800 */
[----:B------:R-:W4:Y:S01]  /*20b50*/  LDL.LU R9, [R1+0x680] ;  /* 0x0006800001097983 */ /* 0x000f220000300800 */
[----:B--2---:R-:W-:-:S05]  /*20b60*/  IADD3 R4, P2, PT, R4, UR13, RZ ;  /* 0x0000000d04047c10 */ /* 0x004fca000ff5e0ff */
[----:B------:R0:W-:Y:S04]  /*20b70*/  STL [R1+0x6e0], R4 ;  /* 0x0006e00401007387 */ /* 0x0001e80000100800 */
[----:B------:R-:W2:Y:S04]  /*20b80*/  LDL.LU R8, [R1+0x69c] ;  /* 0x00069c0001087983 */ /* 0x000ea80000300800 */
[----:B------:R-:W2:Y:S04]  /*20b90*/  LDL.LU R7, [R1+0x678] ;  /* 0x0006780001077983 */ /* 0x000ea80000300800 */
[----:B------:R-:W2:Y:S04]  /*20ba0*/  LDL.LU R6, [R1+0x694] ;  /* 0x0006940001067983 */ /* 0x000ea80000300800 */
[----:B0-----:R-:W2:Y:S04]  /*20bb0*/  LDL.LU R4, [R1+0x670] ;  /* 0x0006700001047983 */ /* 0x001ea80000300800 */
[----:B------:R-:W2:Y:S01]  /*20bc0*/  LDL.LU R5, [R1+0x68c] ;  /* 0x00068c0001057983 */ /* 0x000ea20000300800 */
[----:B---3--:R-:W-:-:S05]  /*20bd0*/  IADD3.X R3, PT, PT, R3, UR35, RZ, P3, !PT ;  /* 0x0000002303037c10 */ /* 0x008fca0009ffe4ff */
[----:B------:R0:W-:Y:S01]  /*20be0*/  STL [R1+0x6fc], R3 ;  /* 0x0006fc0301007387 */ /* 0x0001e20000100800 */
[----:B-----5:R-:W-:Y:S02]  /*20bf0*/  IADD3 R31, P3, PT, R31, UR13, RZ ;  /* 0x0000000d1f1f7c10 */ /* 0x020fe4000ff7e0ff */
[----:B------:R-:W-:Y:S01]  /*20c00*/  IADD3.X R30, PT, PT, R30, UR35, RZ, P4, !PT ;  /* 0x000000231e1e7c10 */ /* 0x000fe2000a7fe4ff */
[----:B0-----:R-:W3:Y:S01]  /*20c10*/  LDL.LU R3, [R1+0x668] ;  /* 0x0006680001037983 */ /* 0x001ee20000300800 */
[----:B----4-:R-:W-:-:S03]  /*20c20*/  IADD3 R29, P4, PT, R29, UR13, RZ ;  /* 0x0000000d1d1d7c10 */ /* 0x010fc6000ff9e0ff */
        /* <DEDUP_REMOVED lines=34> */
[----:B------:R-:W-:Y:S04]  /*20e50*/  STL [R1+0x6b4], R13 ;  /* 0x0006b40d01007387 */ /* 0x000fe80000100800 */
[----:B0-----:R-:W4:Y:S01]  /*20e60*/  LDL.LU R2, [R1+0x684] ;  /* 0x0006840001027983 */ /* 0x001f220000300800 */
[----:B------:R-:W-:Y:S02]  /*20e70*/  IADD3 R12, P2, PT, R12, UR13, RZ ;  /* 0x0000000d0c0c7c10 */ /* 0x000fe4000ff5e0ff */
[----:B------:R-:W-:-:S02]  /*20e80*/  IADD3 R11, P3, PT, R11, UR13, RZ ;  /* 0x0000000d0b0b7c10 */ /* 0x000fc4000ff7e0ff */
[----:B------:R-:W-:Y:S02]  /*20e90*/  IADD3.X R10, PT, PT, R10, UR35, RZ, P4, !PT ;  /* 0x000000230a0a7c10 */ /* 0x000fe4000a7fe4ff */
[----:B------:R-:W-:Y:S01]  /*20ea0*/  IADD3 R9, P4, PT, R9, UR13, RZ ;  /* 0x0000000d09097c10 */ /* 0x000fe2000ff9e0ff */
[----:B------:R-:W-:Y:S04]  /*20eb0*/  STL [R1+0x690], R12 ;  /* 0x0006900c01007387 */ /* 0x000fe80000100800 */
[----:B------:R-:W-:Y:S04]  /*20ec0*/  STL [R1+0x688], R11 ;  /* 0x0006880b01007387 */ /* 0x000fe80000100800 */
[----:B------:R-:W-:Y:S04]  /*20ed0*/  STL [R1+0x6a4], R10 ;  /* 0x0006a40a01007387 */ /* 0x000fe80000100800 */
[----:B------:R-:W-:Y:S01]  /*20ee0*/  STL [R1+0x680], R9 ;  /* 0x0006800901007387 */ /* 0x000fe20000100800 */
[----:B--2---:R-:W-:-:S02]  /*20ef0*/  IADD3.X R8, PT, PT, R8, UR35, RZ, P6, !PT ;  /* 0x0000002308087c10 */ /* 0x004fc4000b7fe4ff */
[----:B------:R-:W-:Y:S02]  /*20f00*/  IADD3 R7, P6, PT, R7, UR13, RZ ;  /* 0x0000000d07077c10 */ /* 0x000fe4000ffde0ff */
[----:B------:R-:W-:Y:S02]  /*20f10*/  IADD3.X R6, PT, PT, R6, UR35, RZ, P1, !PT ;  /* 0x0000002306067c10 */ /* 0x000fe40008ffe4ff */
[----:B------:R-:W-:Y:S01]  /*20f20*/  IADD3 R4, P1, PT, R4, UR13, RZ ;  /* 0x0000000d04047c10 */ /* 0x000fe2000ff3e0ff */
[----:B------:R-:W-:Y:S04]  /*20f30*/  STL [R1+0x69c], R8 ;  /* 0x00069c0801007387 */ /* 0x000fe80000100800 */
[----:B------:R0:W-:Y:S04]  /*20f40*/  STL [R1+0x670], R4 ;  /* 0x0006700401007387 */ /* 0x0001e80000100800 */
[----:B------:R-:W-:Y:S01]  /*20f50*/  STL [R1+0x678], R7 ;  /* 0x0006780701007387 */ /* 0x000fe20000100800 */
[----:B------:R-:W-:-:S03]  /*20f60*/  IADD3.X R5, PT, PT, R5, UR35, RZ, P2, !PT ;  /* 0x0000002305057c10 */ /* 0x000fc600097fe4ff */
[----:B0-----:R-:W2:Y:S04]  /*20f70*/  LDL.LU R4, [R1+0x660] ;  /* 0x0006600001047983 */ /* 0x001ea80000300800 */
[----:B------:R-:W-:Y:S04]  /*20f80*/  STL [R1+0x694], R6 ;  /* 0x0006940601007387 */ /* 0x000fe80000100800 */
[----:B------:R-:W5:Y:S04]  /*20f90*/  LDL.LU R31, [R1+0x67c] ;  /* 0x00067c00011f7983 */ /* 0x000f680000300800 */
[----:B------:R-:W5:Y:S04]  /*20fa0*/  LDL.LU R30, [R1+0x658] ;  /* 0x00065800011e7983 */ /* 0x000f680000300800 */
[----:B------:R-:W-:Y:S01]  /*20fb0*/  STL [R1+0x68c], R5 ;  /* 0x00068c0501007387 */ /* 0x000fe20000100800 */
[----:B---3--:R-:W-:-:S03]  /*20fc0*/  IADD3 R3, P2, PT, R3, UR13, RZ ;  /* 0x0000000d03037c10 */ /* 0x008fc6000ff5e0ff */
        /* <DEDUP_REMOVED lines=22> */
[----:B----4-:R-:W-:-:S05]  /*21130*/  IADD3.X R2, PT, PT, R2, UR35, RZ, P3, !PT ;  /* 0x0000002302027c10 */ /* 0x010fca0009ffe4ff */
[----:B------:R0:W-:Y:S04]  /*21140*/  STL [R1+0x684], R2 ;  /* 0x0006840201007387 */ /* 0x0001e80000100800 */
[----:B------:R-:W4:Y:S04]  /*21150*/  LDL.LU R8, [R1+0x600] ;  /* 0x0006000001087983 */ /* 0x000f280000300800 */
[----:B------:R-:W4:Y:S04]  /*21160*/  LDL.LU R7, [R1+0x61c] ;  /* 0x00061c0001077983 */ /* 0x000f280000300800 */
[----:B------:R-:W4:Y:S04]  /*21170*/  LDL.LU R6, [R1+0x5f8] ;  /* 0x0005f80001067983 */ /* 0x000f280000300800 */
[----:B0-----:R-:W4:Y:S04]  /*21180*/  LDL.LU R2, [R1+0x614] ;  /* 0x0006140001027983 */ /* 0x001f280000300800 */
[----:B------:R-:W4:Y:S01]  /*21190*/  LDL.LU R5, [R1+0x5f0] ;  /* 0x0005f00001057983 */ /* 0x000f220000300800 */
[----:B--2---:R-:W-:-:S05]  /*211a0*/  IADD3 R4, P3, PT, R4, UR13, RZ ;  /* 0x0000000d04047c10 */ /* 0x004fca000ff7e0ff */
[----:B------:R0:W-:Y:S01]  /*211b0*/  STL [R1+0x660], R4 ;  /* 0x0006600401007387 */ /* 0x0001e20000100800 */
[----:B-----5:R-:W-:-:S03]  /*211c0*/  IADD3.X R31, PT, PT, R31, UR35, RZ, P4, !PT ;  /* 0x000000231f1f7c10 */ /* 0x020fc6000a7fe4ff */
[----:B0-----:R-:W2:Y:S01]  /*211d0*/  LDL.LU R4, [R1+0x60c] ;  /* 0x00060c0001047983 */ /* 0x001ea20000300800 */
[----:B------:R-:W-:Y:S02]  /*211e0*/  IADD3 R30, P4, PT, R30, UR13, RZ ;  /* 0x0000000d1e1e7c10 */ /* 0x000fe4000ff9e0ff */
[----:B---3--:R-:W-:Y:S01]  /*211f0*/  IADD3.X R29, PT, PT, R29, UR35, RZ, P6, !PT ;  /* 0x000000231d1d7c10 */ /* 0x008fe2000b7fe4ff */
        /* <DEDUP_REMOVED lines=34> */
[----:B------:R0:W-:Y:S01]  /*21420*/  STL [R1+0x610], R3 ;  /* 0x0006100301007387 */ /* 0x0001e20000100800 */
[----:B------:R-:W-:-:S03]  /*21430*/  IADD3.X R11, PT, PT, R11, UR35, RZ, P4, !PT ;  /* 0x000000230b0b7c10 */ /* 0x000fc6000a7fe4ff */
[----:B------:R-:W-:Y:S01]  /*21440*/  STL [R1+0x618], R13 ;  /* 0x0006180d01007387 */ /* 0x000fe20000100800 */
[----:B------:R-:W-:Y:S02]  /*21450*/  IADD3 R10, P4, PT, R10, UR13, RZ ;  /* 0x0000000d0a0a7c10 */ /* 0x000fe4000ff9e0ff */
[----:B------:R-:W-:Y:S01]  /*21460*/  IADD3.X R9, PT, PT, R9, UR35, RZ, P6, !PT ;  /* 0x0000002309097c10 */ /* 0x000fe2000b7fe4ff */
[----:B0-----:R-:W3:Y:S04]  /*21470*/  LDL.LU R3, [R1+0x5e8] ;  /* 0x0005e80001037983 */ /* 0x001ee80000300800 */
[----:B------:R-:W-:Y:S04]  /*21480*/  STL [R1+0x634], R12 ;  /* 0x0006340c01007387 */ /* 0x000fe80000100800 */
[----:B------:R-:W-:Y:S01]  /*21490*/  STL [R1+0x62c], R11 ;  /* 0x00062c0b01007387 */ /* 0x000fe20000100800 */
[----:B----4-:R-:W-:-:S03]  /*214a0*/  IADD3 R8, P6, PT, R8, UR13, RZ ;  /* 0x0000000d08087c10 */ /* 0x010fc6000ffde0ff */
[----:B------:R-:W-:Y:S01]  /*214b0*/  STL [R1+0x608], R10 ;  /* 0x0006080a01007387 */ /* 0x000fe20000100800 */
[----:B------:R-:W-:-:S03]  /*214c0*/  IADD3.X R7, PT, PT, R7, UR35, RZ, P1, !PT ;  /* 0x0000002307077c10 */ /* 0x000fc60008ffe4ff */
[----:B------:R-:W-:Y:S01]  /*214d0*/  STL [R1+0x624], R9 ;  /* 0x0006240901007387 */ /* 0x000fe20000100800 */
[----:B------:R-:W-:-:S03]  /*214e0*/  IADD3.X R2, PT, PT, R2, UR35, RZ, P2, !PT ;  /* 0x0000002302027c10 */ /* 0x000fc600097fe4ff */
[----:B------:R-:W-:Y:S04]  /*214f0*/  STL [R1+0x600], R8 ;  /* 0x0006000801007387 */ /* 0x000fe80000100800 */
[----:B------:R0:W-:Y:S04]  /*21500*/  STL [R1+0x614], R2 ;  /* 0x0006140201007387 */ /* 0x0001e80000100800 */
[----:B------:R-:W-:Y:S04]  /*21510*/  STL [R1+0x61c], R7 ;  /* 0x00061c0701007387 */ /* 0x000fe80000100800 */
[----:B0-----:R-:W4:Y:S01]  /*21520*/  LDL.LU R2, [R1+0x604] ;  /* 0x0006040001027983 */ /* 0x001f220000300800 */
[----:B------:R-:W-:-:S02]  /*21530*/  IADD3 R6, P1, PT, R6, UR13, RZ ;  /* 0x0000000d06067c10 */ /* 0x000fc4000ff3e0ff */
[----:B------:R-:W-:-:S03]  /*21540*/  IADD3 R5, P2, PT, R5, UR13, RZ ;  /* 0x0000000d05057c10 */ /* 0x000fc6000ff5e0ff */
[----:B------:R-:W-:Y:S04]  /*21550*/  STL [R1+0x5f8], R6 ;  /* 0x0005f80601007387 */ /* 0x000fe80000100800 */
[----:B------:R-:W5:Y:S04]  /*21560*/  LDL.LU R31, [R1+0x5e0] ;  /* 0x0005e000011f7983 */ /* 0x000f680000300800 */
[----:B------:R-:W5:Y:S04]  /*21570*/  LDL.LU R30, [R1+0x5fc] ;  /* 0x0005fc00011e7983 */ /* 0x000f680000300800 */
[----:B------:R-:W-:Y:S04]  /*21580*/  STL [R1+0x5f0], R5 ;  /* 0x0005f00501007387 */ /* 0x000fe80000100800 */
[----:B------:R-:W5:Y:S01]  /*21590*/  LDL.LU R29, [R1+0x5d8] ;  /* 0x0005d800011d7983 */ /* 0x000f620000300800 */
[----:B--2---:R-:W-:-:S05]  /*215a0*/  IADD3.X R4, PT, PT, R4, UR35, RZ, P3, !PT ;  /* 0x0000002304047c10 */ /* 0x004fca0009ffe4ff */
        /* <DEDUP_REMOVED lines=21> */
[----:B---3--:R-:W-:-:S05]  /*21700*/  IADD3 R3, P3, PT, R3, UR13, RZ ;  /* 0x0000000d03037c10 */ /* 0x008fca000ff7e0ff */
[----:B------:R0:W-:Y:S04]  /*21710*/  STL [R1+0x5e8], R3 ;  /* 0x0005e80301007387 */ /* 0x0001e80000100800 */
[----:B------:R-:W3:Y:S04]  /*21720*/  LDL.LU R8, [R1+0x5a4] ;  /* 0x0005a40001087983 */ /* 0x000ee80000300800 */
[----:B------:R-:W3:Y:S04]  /*21730*/  LDL.LU R7, [R1+0x580] ;  /* 0x0005800001077983 */ /* 0x000ee80000300800 */
[----:B------:R-:W3:Y:S04]  /*21740*/  LDL.LU R6, [R1+0x59c] ;  /* 0x00059c0001067983 */ /* 0x000ee80000300800 */
[----:B0-----:R-:W3:Y:S04]  /*21750*/  LDL.LU R3, [R1+0x578] ;  /* 0x0005780001037983 */ /* 0x001ee80000300800 */
[----:B------:R-:W3:Y:S01]  /*21760*/  LDL.LU R5, [R1+0x594] ;  /* 0x0005940001057983 */ /* 0x000ee20000300800 */
[----:B----4-:R-:W-:-:S05]  /*21770*/  IADD3.X R2, PT, PT, R2, UR35, RZ, P4, !PT ;  /* 0x0000002302027c10 */ /* 0x010fca000a7fe4ff */
[----:B------:R0:W-:Y:S04]  /*21780*/  STL [R1+0x604], R2 ;  /* 0x0006040201007387 */ /* 0x0001e80000100800 */
[----:B0-----:R-:W4:Y:S01]  /*21790*/  LDL.LU R2, [R1+0x570] ;  /* 0x0005700001027983 */ /* 0x001f220000300800 */
[----:B-----5:R-:W-:Y:S02]  /*217a0*/  IADD3 R31, P4, PT, R31, UR13, RZ ;  /* 0x0000000d1f1f7c10 */ /* 0x020fe4000ff9e0ff */
[----:B------:R-:W-:Y:S02]  /*217b0*/  IADD3.X R30, PT, PT, R30, UR35, RZ, P6, !PT ;  /* 0x000000231e1e7c10 */ /* 0x000fe4000b7fe4ff */
[----:B------:R-:W-:Y:S01]  /*217c0*/  IADD3 R29, P6, PT, R29, UR13, RZ ;  /* 0x0000000d1d1d7c10 */ /* 0x000fe2000ffde0ff */
[----:B------:R-:W-:Y:S04]  /*217d0*/  STL [R1+0x5e0], R31 ;  /* 0x0005e01f01007387 */ /* 0x000fe80000100800 */
[----:B------:R-:W-:Y:S04]  /*217e0*/  STL [R1+0x5fc], R30 ;  /* 0x0005fc1e01007387 */ /* 0x000fe80000100800 */
[----:B------:R-:W-:Y:S01]  /*217f0*/  STL [R1+0x5d8], R29 ;  /* 0x0005d81d01007387 */ /* 0x000fe20000100800 */
[----:B--2---:R-:W-:-:S02]  /*21800*/  IADD3.X R27, PT, PT, R27, UR35, RZ, P1, !PT ;  /* 0x000000231b1b7c10 */ /* 0x004fc40008ffe4ff */
        /* <DEDUP_REMOVED lines=36> */
[----:B------:R-:W-:Y:S04]  /*21a50*/  STL [R1+0x598], R12 ;  /* 0x0005980c01007387 */ /* 0x000fe80000100800 */
[----:B------:R-:W-:Y:S01]  /*21a60*/  STL [R1+0x590], R11 ;  /* 0x0005900b01007387 */ /* 0x000fe20000100800 */
[----:B---3--:R-:W-:-:S03]  /*21a70*/  IADD3.X R8, PT, PT, R8, UR35, RZ, P1, !PT ;  /* 0x0000002308087c10 */ /* 0x008fc60008ffe4ff */
[----:B------:R-:W-:Y:S01]  /*21a80*/  STL [R1+0x5ac], R10 ;  /* 0x0005ac0a01007387 */ /* 0x000fe20000100800 */
[----:B------:R-:W-:Y:S02]  /*21a90*/  IADD3 R7, P1, PT, R7, UR13, RZ ;  /* 0x0000000d07077c10 */ /* 0x000fe4000ff3e0ff */
[----:B------:R-:W-:Y:S01]  /*21aa0*/  IADD3.X R6, PT, PT, R6, UR35, RZ, P2, !PT ;  /* 0x0000002306067c10 */ /* 0x000fe200097fe4ff */
[----:B------:R-:W-:Y:S01]  /*21ab0*/  STL [R1+0x588], R9 ;  /* 0x0005880901007387 */ /* 0x000fe20000100800 */
[----:B------:R-:W-:-:S03]  /*21ac0*/  IADD3 R3, P2, PT, R3, UR13, RZ ;  /* 0x0000000d03037c10 */ /* 0x000fc6000ff5e0ff */
[----:B------:R-:W-:Y:S01]  /*21ad0*/  STL [R1+0x5a4], R8 ;  /* 0x0005a40801007387 */ /* 0x000fe20000100800 */
[----:B------:R-:W-:-:S03]  /*21ae0*/  IADD3.X R5, PT, PT, R5, UR35, RZ, P3, !PT ;  /* 0x0000002305057c10 */ /* 0x000fc60009ffe4ff */
[----:B------:R0:W-:Y:S04]  /*21af0*/  STL [R1+0x578], R3 ;  /* 0x0005780301007387 */ /* 0x0001e80000100800 */
[----:B------:R-:W-:Y:S04]  /*21b00*/  STL [R1+0x580], R7 ;  /* 0x0005800701007387 */ /* 0x000fe80000100800 */
[----:B0-----:R-:W3:Y:S04]  /*21b10*/  LDL.LU R3, [R1+0x568] ;  /* 0x0005680001037983 */ /* 0x001ee80000300800 */
[----:B------:R-:W-:Y:S04]  /*21b20*/  STL [R1+0x59c], R6 ;  /* 0x00059c0601007387 */ /* 0x000fe80000100800 */
[----:B------:R-:W5:Y:S04]  /*21b30*/  LDL.LU R31, [R1+0x584] ;  /* 0x00058400011f7983 */ /* 0x000f680000300800 */
[----:B------:R-:W5:Y:S04]  /*21b40*/  LDL.LU R30, [R1+0x560] ;  /* 0x00056000011e7983 */ /* 0x000f680000300800 */
[----:B------:R-:W-:Y:S01]  /*21b50*/  STL [R1+0x594], R5 ;  /* 0x0005940501007387 */ /* 0x000fe20000100800 */
[----:B----4-:R-:W-:-:S03]  /*21b60*/  IADD3 R2, P3, PT, R2, UR13, RZ ;  /* 0x0000000d02027c10 */ /* 0x010fc6000ff7e0ff */
        /* <DEDUP_REMOVED lines=22> */
[----:B--2---:R-:W-:-:S05]  /*21cd0*/  IADD3.X R4, PT, PT, R4, UR35, RZ, P4, !PT ;  /* 0x0000002304047c10 */ /* 0x004fca000a7fe4ff */
[----:B------:R0:W-:Y:S04]  /*21ce0*/  STL [R1+0x58c], R4 ;  /* 0x00058c0401007387 */ /* 0x0001e80000100800 */
[----:B------:R-:W2:Y:S04]  /*21cf0*/  LDL.LU R8, [R1+0x508] ;  /* 0x0005080001087983 */ /* 0x000ea80000300800 */
[----:B------:R-:W2:Y:S04]  /*21d00*/  LDL.LU R7, [R1+0x524] ;  /* 0x0005240001077983 */ /* 0x000ea80000300800 */
[----:B------:R-:W2:Y:S04]  /*21d10*/  LDL.LU R6, [R1+0x500] ;  /* 0x0005000001067983 */ /* 0x000ea80000300800 */
[----:B0-----:R-:W2:Y:S04]  /*21d20*/  LDL.LU R4, [R1+0x51c] ;  /* 0x00051c0001047983 */ /* 0x001ea80000300800 */
[----:B------:R-:W2:Y:S01]  /*21d30*/  LDL.LU R5, [R1+0x4f8] ;  /* 0x0004f80001057983 */ /* 0x000ea20000300800 */
[----:B---3--:R-:W-:-:S05]  /*21d40*/  IADD3 R3, P4, PT, R3, UR13, RZ ;  /* 0x0000000d03037c10 */ /* 0x008fca000ff9e0ff */
[----:B------:R0:W-:Y:S01]  /*21d50*/  STL [R1+0x568], R3 ;  /* 0x0005680301007387 */ /* 0x0001e20000100800 */
[----:B-----5:R-:W-:Y:S02]  /*21d60*/  IADD3.X R31, PT, PT, R31, UR35, RZ, P6, !PT ;  /* 0x000000231f1f7c10 */ /* 0x020fe4000b7fe4ff */
[----:B------:R-:W-:Y:S01]  /*21d70*/  IADD3 R30, P6, PT, R30, UR13, RZ ;  /* 0x0000000d1e1e7c10 */ /* 0x000fe2000ffde0ff */
[----:B0-----:R-:W3:Y:S01]  /*21d80*/  LDL.LU R3, [R1+0x514] ;  /* 0x0005140001037983 */ /* 0x001ee20000300800 */
[----:B----4-:R-:W-:-:S03]  /*21d90*/  IADD3.X R29, PT, PT, R29, UR35, RZ, P1, !PT ;  /* 0x000000231d1d7c10 */ /* 0x010fc60008ffe4ff */
        /* <DEDUP_REMOVED lines=44> */
[----:B--2---:R-:W-:-:S02]  /*22060*/  IADD3 R8, P1, PT, R8, UR13, RZ ;  /* 0x0000000d08087c10 */ /* 0x004fc4000ff3e0ff */
[----:B------:R-:W-:-:S03]  /*22070*/  IADD3.X R7, PT, PT, R7, UR35, RZ, P2, !PT ;  /* 0x0000002307077c10 */ /* 0x000fc600097fe4ff */
[----:B------:R-:W-:Y:S01]  /*22080*/  STL [R1+0x508], R8 ;  /* 0x0005080801007387 */ /* 0x000fe20000100800 */
[----:B------:R-:W-:Y:S02]  /*22090*/  IADD3.X R4, PT, PT, R4, UR35, RZ, P3, !PT ;  /* 0x0000002304047c10 */ /* 0x000fe40009ffe4ff */
[----:B------:R-:W-:-:S03]  /*220a0*/  IADD3 R6, P2, PT, R6, UR13, RZ ;  /* 0x0000000d06067c10 */ /* 0x000fc6000ff5e0ff */
[----:B------:R0:W-:Y:S04]  /*220b0*/  STL [R1+0x51c], R4 ;  /* 0x00051c0401007387 */ /* 0x0001e80000100800 */
[----:B------:R-:W-:Y:S01]  /*220c0*/  STL [R1+0x524], R7 ;  /* 0x0005240701007387 */ /* 0x000fe20000100800 */
[----:B------:R-:W-:-:S03]  /*220d0*/  IADD3 R5, P3, PT, R5, UR13, RZ ;  /* 0x0000000d05057c10 */ /* 0x000fc6000ff7e0ff */
[----:B0-----:R-:W2:Y:S04]  /*220e0*/  LDL.LU R4, [R1+0x50c] ;  /* 0x00050c0001047983 */ /* 0x001ea80000300800 */
[----:B------:R-:W-:Y:S04]  /*220f0*/  STL [R1+0x500], R6 ;  /* 0x0005000601007387 */ /* 0x000fe80000100800 */
[----:B------:R-:W5:Y:S04]  /*22100*/  LDL.LU R31, [R1+0x4e8] ;  /* 0x0004e800011f7983 */ /* 0x000f680000300800 */
[----:B------:R-:W5:Y:S04]  /*22110*/  LDL.LU R30, [R1+0x504] ;  /* 0x00050400011e7983 */ /* 0x000f680000300800 */
[----:B------:R-:W-:Y:S01]  /*22120*/  STL [R1+0x4f8], R5 ;  /* 0x0004f80501007387 */ /* 0x000fe20000100800 */
[----:B---3--:R-:W-:-:S03]  /*22130*/  IADD3.X R3, PT, PT, R3, UR35, RZ, P4, !PT ;  /* 0x0000002303037c10 */ /* 0x008fc6000a7fe4ff */
        /* <DEDUP_REMOVED lines=75> */
[----:B------:R-:W-:Y:S04]  /*225f0*/  STL [R1+0x4a0], R12 ;  /* 0x0004a00c01007387 */ /* 0x000fe80000100800 */
[----:B------:R-:W-:Y:S01]  /*22600*/  STL [R1+0x498], R11 ;  /* 0x0004980b01007387 */ /* 0x000fe20000100800 */
[----:B----4-:R-:W-:-:S03]  /*22610*/  IADD3.X R8, PT, PT, R8, UR35, RZ, P2, !PT ;  /* 0x0000002308087c10 */ /* 0x010fc600097fe4ff */
[----:B------:R-:W-:Y:S01]  /*22620*/  STL [R1+0x4b4], R10 ;  /* 0x0004b40a01007387 */ /* 0x000fe20000100800 */
[----:B------:R-:W-:Y:S02]  /*22630*/  IADD3 R7, P2, PT, R7, UR13, RZ ;  /* 0x0000000d07077c10 */ /* 0x000fe4000ff5e0ff */
[----:B------:R-:W-:Y:S01]  /*22640*/  IADD3.X R6, PT, PT, R6, UR35, RZ, P3, !PT ;  /* 0x0000002306067c10 */ /* 0x000fe20009ffe4ff */
        /* <DEDUP_REMOVED lines=102> */
[----:B------:R-:W5:Y:S04]  /*22cb0*/  LDL.LU R30, [R1+0x40c] ;  /* 0x00040c00011e7983 */ /* 0x000f680000300800 */
[----:B------:R-:W-:Y:S01]  /*22cc0*/  STL [R1+0x400], R5 ;  /* 0x0004000501007387 */ /* 0x000fe20000100800 */
[----:B----4-:R-:W-:-:S03]  /*22cd0*/  IADD3.X R2, PT, PT, R2, UR35, RZ, P6, !PT ;  /* 0x0000002302027c10 */ /* 0x010fc6000b7fe4ff */
        /* <DEDUP_REMOVED lines=643> */
[----:B------:R-:W-:Y:S04]  /*25510*/  STL [R1+0x958], R7 ;  /* 0x0009580701007387 */ /* 0x000fe80000100800 */
[----:B0-----:R-:W2:Y:S01]  /*25520*/  LDL.LU R4, [R1+0x944] ;  /* 0x0009440001047983 */ /* 0x001ea20000300800 */
[----:B------:R-:W-:-:S03]  /*25530*/  IADD3.X R5, PT, PT, R5, UR35, RZ, P3, !PT ;  /* 0x0000002305057c10 */ /* 0x000fc60009ffe4ff */
        /* <DEDUP_REMOVED lines=35> */
[----:B------:R0:W-:Y:S04]  /*25770*/  STL [R1+0x944], R4 ;  /* 0x0009440401007387 */ /* 0x0001e80000100800 */
[----:B0-----:R-:W2:Y:S01]  /*25780*/  LDL.LU R4, [R1+0x8f0] ;  /* 0x0008f00001047983 */ /* 0x001ea20000300800 */
[----:B-----5:R-:W-:Y:S02]  /*25790*/  IADD3.X R31, PT, PT, R31, UR34, RZ, P6, !PT ;  /* 0x000000221f1f7c10 */ /* 0x020fe4000b7fe4ff */
        /* <DEDUP_REMOVED lines=35> */
[----:B------:R-:W-:Y:S01]  /*259d0*/  STL [R1+0x920], R14 ;  /* 0x0009200e01007387 */ /* 0x000fe20000100800 */
[----:B------:R-:W-:-:S03]  /*259e0*/  IADD3.X R11, PT, PT, R11, UR34, RZ, P6, !PT ;  /* 0x000000220b0b7c10 */ /* 0x000fc6000b7fe4ff */
[----:B------:R0:W-:Y:S01]  /*259f0*/  STL [R1+0x8f4], R3 ;  /* 0x0008f40301007387 */ /* 0x0001e20000100800 */
[----:B------:R-:W-:-:S03]  /*25a00*/  IADD3 R10, P6, PT, R10, UR7, RZ ;  /* 0x000000070a0a7c10 */ /* 0x000fc6000ffde0ff */
[----:B------:R-:W-:Y:S01]  /*25a10*/  STL [R1+0x8fc], R13 ;  /* 0x0008fc0d01007387 */ /* 0x000fe20000100800 */
[----:B------:R-:W-:-:S03]  /*25a20*/  IADD3.X R9, PT, PT, R9, UR34, RZ, P1, !PT ;  /* 0x0000002209097c10 */ /* 0x000fc60008ffe4ff */
        /* <DEDUP_REMOVED lines=14> */
[----:B------:R0:W-:Y:S04]  /*25b10*/  STL [R1+0x95c], R6 ;  /* 0x00095c0601007387 */ /* 0x0001e80000100800 */
[----:B------:R-:W5:Y:S04]  /*25b20*/  LDL.LU R30, [R1+0x8e0] ;  /* 0x0008e000011e7983 */ /* 0x000f680000300800 */
[----:B------:R-:W5:Y:S04]  /*25b30*/  LDL.LU R29, [R1+0x968] ;  /* 0x00096800011d7983 */ /* 0x000f680000300800 */
[----:B------:R1:W-:Y:S04]  /*25b40*/  STL [R1+0x960], R5 ;  /* 0x0009600501007387 */ /* 0x0003e80000100800 */
[----:B------:R-:W5:Y:S01]  /*25b50*/  LDL.LU R27, [R1+0x8dc] ;  /* 0x0008dc00011b7983 */ /* 0x000f620000300800 */
[----:B--2---:R-:W-:-:S05]  /*25b60*/  IADD3.X R4, PT, PT, R4, UR34, RZ, P4, !PT ;  /* 0x0000002204047c10 */ /* 0x004fca000a7fe4ff */
[----:B------:R2:W-:Y:S04]  /*25b70*/  STL [R1+0x8f0], R4 ;  /* 0x0008f00401007387 */ /* 0x0005e80000100800 */
        /* <DEDUP_REMOVED lines=12> */
[----:B0-----:R-:W5:Y:S04]  /*25c40*/  LDL.LU R6, [R1+0x988] ;  /* 0x0009880001067983 */ /* 0x001f680000300800 */
[----:B------:R-:W5:Y:S04]  /*25c50*/  LDL.LU R14, [R1+0x96c] ;  /* 0x00096c00010e7983 */ /* 0x000f680000300800 */
[----:B------:R-:W5:Y:S04]  /*25c60*/  LDL.LU R13, [R1+0xa8] ;  /* 0x0000a800010d7983 */ /* 0x000f680000300800 */
[----:B------:R-:W5:Y:S04]  /*25c70*/  LDL.LU R12, [R1+0xb4] ;  /* 0x0000b400010c7983 */ /* 0x000f680000300800 */
[----:B------:R-:W5:Y:S04]  /*25c80*/  LDL.LU R11, [R1+0xa0] ;  /* 0x0000a000010b7983 */ /* 0x000f680000300800 */
[----:B------:R-:W5:Y:S04]  /*25c90*/  LDL.LU R10, [R1+0xb0] ;  /* 0x0000b000010a7983 */ /* 0x000f680000300800 */
[----:B------:R-:W5:Y:S01]  /*25ca0*/  LDL.LU R7, [R1+0x98] ;  /* 0x0000980001077983 */ /* 0x000f620000300800 */
[----:B---3--:R-:W-:-:S05]  /*25cb0*/  IADD3.X R3, PT, PT, R3, UR34, RZ, P6, !PT ;  /* 0x0000002203037c10 */ /* 0x008fca000b7fe4ff */
[----:B------:R0:W-:Y:S04]  /*25cc0*/  STL [R1+0x8e8], R3 ;  /* 0x0008e80301007387 */ /* 0x0001e80000100800 */
[----:B------:R-:W3:Y:S04]  /*25cd0*/  LDL.LU R9, [R1+0xac] ;  /* 0x0000ac0001097983 */ /* 0x000ee80000300800 */
[----:B------:R-:W3:Y:S04]  /*25ce0*/  LDL.LU R8, [R1+0xa4] ;  /* 0x0000a40001087983 */ /* 0x000ee80000300800 */
[----:B-1----:R-:W3:Y:S04]  /*25cf0*/  LDL.LU R5, [R1+0x9c] ;  /* 0x00009c0001057983 */ /* 0x002ee80000300800 */
[----:B--2---:R-:W2:Y:S04]  /*25d00*/  LDL.LU R4, [R1+0x90] ;  /* 0x0000900001047983 */ /* 0x004ea80000300800 */
[----:B0-----:R-:W2:Y:S01]  /*25d10*/  LDL.LU R3, [R1+0x94] ;  /* 0x0000940001037983 */ /* 0x001ea20000300800 */
        /* <DEDUP_REMOVED lines=9> */
[----:B------:R-:W-:-:S04]  /*25db0*/  IMAD.U32 R0, R0, -0x80000000, RZ ;  /* 0x8000000000007824 */ /* 0x000fc800078e00ff */
[----:B------:R-:W0:Y:S01]  /*25dc0*/  SYNCS.PHASECHK.TRANS64.TRYWAIT P4, [UR8], R0 ;  /* 0x00000000ff0075a7 */ /* 0x000e220008081108 */
[----:B------:R-:W-:Y:S02]  /*25dd0*/  PRMT R28, RZ, 0x7610, R28 ;  /* 0x00007610ff1c7816 */ /* 0x000fe4000000001c */
[----:B------:R-:W-:Y:S02]  /*25de0*/  IADD3 R26, P2, PT, R26, UR7, RZ ;  /* 0x000000071a1a7c10 */ /* 0x000fe4000ff5e0ff */
        /* <DEDUP_REMOVED lines=19> */
[----:B------:R-:W-:Y:S01]  /*25f20*/  IADD3 R6, P6, PT, R6, UR7, RZ ;  /* 0x0000000706067c10 */ /* 0x000fe2000ffde0ff */
[----:B------:R-:W-:Y:S04]  /*25f30*/  STL [R1+0xbc], R17 ;  /* 0x0000bc1101007387 */ /* 0x000fe80000100800 */
[----:B------:R1:W-:Y:S02]  /*25f40*/  STL [R1+0x988], R6 ;  /* 0x0009880601007387 */ /* 0x0003e40000100800 */
[----:B-1----:R-:W1:Y:S01]  /*25f50*/  S2R R6, SR_TID.X ;  /* 0x0000000000067919 */ /* 0x002e620000002100 */
[----:B------:R-:W-:-:S02]  /*25f60*/  IADD3 R16, P3, PT, R16, UR7, RZ ;  /* 0x0000000710107c10 */ /* 0x000fc4000ff7e0ff */
[----:B------:R-:W-:Y:S02]  /*25f70*/  IADD3.X R14, PT, PT, R14, UR34, RZ, P1, !PT ;  /* 0x000000220e0e7c10 */ /* 0x000fe40008ffe4ff */
[----:B------:R-:W-:Y:S02]  /*25f80*/  IADD3.X R12, PT, PT, R12, UR34, RZ, P2, !PT ;  /* 0x000000220c0c7c10 */ /* 0x000fe400097fe4ff */
[----:B------:R-:W-:Y:S02]  /*25f90*/  IADD3 R13, P1, PT, R13, UR7, RZ ;  /* 0x000000070d0d7c10 */ /* 0x000fe4000ff3e0ff */
[----:B------:R-:W-:Y:S01]  /*25fa0*/  IADD3 R11, P2, PT, R11, UR7, RZ ;  /* 0x000000070b0b7c10 */ /* 0x000fe2000ff5e0ff */
[----:B------:R-:W-:Y:S01]  /*25fb0*/  STL [R1+0x984], R16 ;  /* 0x0009841001007387 */ /* 0x000fe20000100800 */
[----:B------:R-:W-:Y:S02]  /*25fc0*/  IADD3.X R10, PT, PT, R10, UR34, RZ, P3, !PT ;  /* 0x000000220a0a7c10 */ /* 0x000fe40009ffe4ff */
[----:B------:R-:W-:Y:S01]  /*25fd0*/  IADD3 R7, P3, PT, R7, UR7, RZ ;  /* 0x0000000707077c10 */ /* 0x000fe2000ff7e0ff */
[----:B------:R-:W-:Y:S04]  /*25fe0*/  STL [R1+0xb8], R15 ;  /* 0x0000b80f01007387 */ /* 0x000fe80000100800 */
[----:B------:R-:W-:Y:S04]  /*25ff0*/  STL [R1+0x96c], R14 ;  /* 0x00096c0e01007387 */ /* 0x000fe80000100800 */
[----:B------:R-:W-:Y:S04]  /*26000*/  STL [R1+0xa8], R13 ;  /* 0x0000a80d01007387 */ /* 0x000fe80000100800 */
[----:B------:R-:W-:Y:S01]  /*26010*/  STL [R1+0xb4], R12 ;  /* 0x0000b40c01007387 */ /* 0x000fe20000100800 */
[----:B---3--:R-:W-:-:S03]  /*26020*/  IADD3.X R9, PT, PT, R9, UR34, RZ, P6, !PT ;  /* 0x0000002209097c10 */ /* 0x008fc6000b7fe4ff */
[----:B------:R3:W-:Y:S01]  /*26030*/  STL [R1+0x98], R7 ;  /* 0x0000980701007387 */ /* 0x0007e20000100800 */
[----:B------:R-:W-:Y:S02]  /*26040*/  IADD3.X R8, PT, PT, R8, UR34, RZ, P1, !PT ;  /* 0x0000002208087c10 */ /* 0x000fe40008ffe4ff */
[----:B------:R-:W-:Y:S01]  /*26050*/  IADD3.X R5, PT, PT, R5, UR34, RZ, P2, !PT ;  /* 0x0000002205057c10 */ /* 0x000fe200097fe4ff */
[----:B------:R0:W-:Y:S01]  /*26060*/  STL [R1+0xa0], R11 ;  /* 0x0000a00b01007387 */ /* 0x0001e20000100800 */
[----:B--2---:R-:W-:-:S03]  /*26070*/  IADD3 R4, P2, PT, R4, UR7, RZ ;  /* 0x0000000704047c10 */ /* 0x004fc6000ff5e0ff */
[----:B------:R2:W-:Y:S01]  /*26080*/  STL [R1+0xb0], R10 ;  /* 0x0000b00a01007387 */ /* 0x0005e20000100800 */
[----:B------:R-:W-:-:S03]  /*26090*/  IADD3.X R3, PT, PT, R3, UR34, RZ, P3, !PT ;  /* 0x0000002203037c10 */ /* 0x000fc60009ffe4ff */
[----:B------:R2:W-:Y:S04]  /*260a0*/  STL [R1+0xac], R9 ;  /* 0x0000ac0901007387 */ /* 0x0005e80000100800 */
[----:B------:R2:W-:Y:S04]  /*260b0*/  STL [R1+0xa4], R8 ;  /* 0x0000a40801007387 */ /* 0x0005e80000100800 */
[----:B------:R2:W-:Y:S04]  /*260c0*/  STL [R1+0x9c], R5 ;  /* 0x00009c0501007387 */ /* 0x0005e80000100800 */
[----:B------:R2:W-:Y:S01]  /*260d0*/  STL [R1+0x90], R4 ;  /* 0x0000900401007387 */ /* 0x0005e20000100800 */
[----:B-1----:R-:W-:-:S02]  /*260e0*/  SHF.R.U32.HI R6, RZ, 0x6, R6 ;  /* 0x00000006ff067819 */ /* 0x002fc40000011606 */
[----:B----4-:R-:W-:-:S05]  /*260f0*/  IADD3.X R2, PT, PT, R2, UR34, RZ, P2, !PT ;  /* 0x0000002202027c10 */ /* 0x010fca00097fe4ff */
[----:B------:R2:W-:Y:S04]  /*26100*/  STL [R1+0x8c], R2 ;  /* 0x00008c0201007387 */ /* 0x0005e80000100800 */
[----:B------:R2:W-:Y:S01]  /*26110*/  STL [R1+0x94], R3 ;  /* 0x0000940301007387 */ /* 0x0005e20000100800 */
[----:B------:R-:W-:-:S04]  /*26120*/  SGXT.U32 R6, R6, 0x1 ;  /* 0x000000010606781a */ /* 0x000fc80000000000 */
[C---:B---3--:R-:W-:Y:S02]  /*26130*/  LOP3.LUT R7, R6.reuse, 0x2, RZ, 0xfc, !PT ;  /* 0x0000000206077812 */ /* 0x048fe400078efcff */
[----:B------:R-:W-:Y:S02]  /*26140*/  LOP3.LUT R6, R6, 0x4, RZ, 0xfc, !PT ;  /* 0x0000000406067812 */ /* 0x000fe400078efcff */
[----:B------:R-:W-:Y:S02]  /*26150*/  ISETP.GE.AND P1, PT, R7, UR4, PT ;  /* 0x0000000407007c0c */ /* 0x000fe4000bf26270 */
[----:B------:R-:W-:Y:S01]  /*26160*/  ISETP.GE.AND P6, PT, R6, UR4, PT ;  /* 0x0000000406007c0c */ /* 0x000fe2000bfc6270 */
[----:B0-2---:R-:W-:-:S12]  /*26170*/  @!P4 BRA `(.L_x_8) ;  /* 0x0000014c00c4c947 */ /* 0x005fd80003800000 */
.L_x_16:
[----:B------:R-:W2:Y:S04]  /*26180*/  LDL R3, [R1+0x8c] ;  /* 0x00008c0001037983 */ /* 0x000ea80000100800 */
[----:B------:R-:W2:Y:S04]  /*26190*/  LDL R2, [R1+0x90] ;  /* 0x0000900001027983 */ /* 0x000ea80000100800 */
[----:B------:R0:W-:Y:S04]  /*261a0*/  STL [R1+0xebc], R84 ;  /* 0x000ebc5401007387 */ /* 0x0001e80000100800 */
[----:B0-----:R-:W3:Y:S04]  /*261b0*/  LDL R84, [R1+0xa0] ;  /* 0x0000a00001547983 */ /* 0x001ee80000100800 */
[----:B------:R-:W-:Y:S04]  /*261c0*/  STL [R1+0xeb8], R86 ;  /* 0x000eb85601007387 */ /* 0x000fe80000100800 */
[----:B------:R-:W-:Y:S04]  /*261d0*/  STL [R1+0xeb4], R87 ;  /* 0x000eb45701007387 */ /* 0x000fe80000100800 */
[----:B------:R0:W-:Y:S04]  /*261e0*/  STL [R1+0xeb0], R89 ;  /* 0x000eb05901007387 */ /* 0x0001e80000100800 */
[----:B0-----:R-:W4:Y:S01]  /*261f0*/  LDL R89, [R1+0x9c] ;  /* 0x00009c0001597983 */ /* 0x001f220000100800 */
[----:B------:R-:W-:-:S03]  /*26200*/  PRMT R21, RZ, 0x7610, R21 ;  /* 0x00007610ff157816 */ /* 0x000fc60000000015 */
        /* <DEDUP_REMOVED lines=30> */
[----:B------:R-:W1:Y:S01]  /*263f0*/  S2R R46, SR_TID.X ;  /* 0x00000000002e7919 */ /* 0x000e620000002100 */
[----:B------:R-:W-:-:S02]  /*26400*/  PRMT R36, RZ, 0x7610, R36 ;  /* 0x00007610ff247816 */ /* 0x000fc40000000024 */
[----:B------:R-:W3:Y:S04]  /*26410*/  LDL R87, [R1+0xa8] ;  /* 0x0000a80001577983 */ /* 0x000ee80000100800 */
[----:B------:R-:W3:Y:S01]  /*26420*/  LDL R86, [R1+0xac] ;  /* 0x0000ac0001567983 */ /* 0x000ee20000100800 */
[----:B-1----:R-:W-:-:S04]  /*26430*/  SHF.R.U32.HI R46, RZ, 0x6, R46 ;  /* 0x00000006ff2e7819 */ /* 0x002fc8000001162e */
[----:B------:R-:W-:-:S04]  /*26440*/  SGXT.U32 R46, R46, 0x1 ;  /* 0x000000012e2e781a */ /* 0x000fc80000000000 */
[----:B------:R-:W-:Y:S02]  /*26450*/  LOP3.LUT R47, R46, 0x6, RZ, 0xfc, !PT ;  /* 0x000000062e2f7812 */ /* 0x000fe400078efcff */
[----:B------:R-:W1:Y:S02]  /*26460*/  S2R R46, SR_TID.X ;  /* 0x00000000002e7919 */ /* 0x000e640000002100 */
[----:B------:R-:W-:Y:S02]  /*26470*/  ISETP.GE.AND P2, PT, R47, UR4, PT ;  /* 0x000000042f007c0c */ /* 0x000fe4000bf46270 */
[----:B------:R-:W3:Y:S04]  /*26480*/  LDL R47, [R1+0x988] ;  /* 0x00098800012f7983 */ /* 0x000ee80000100800 */
[----:B--2---:R2:W2:Y:S04]  /*26490*/  @!P0 LDG.E.U8 R28, desc[UR22][R2.64] ;  /* 0x00000016021c8981 */ /* 0x0044a8000c1e1100 */
[----:B------:R-:W2:Y:S04]  /*264a0*/  LDL R2, [R1+0x94] ;  /* 0x0000940001027983 */ /* 0x000ea80000100800 */
[----:B------:R-:W2:Y:S02]  /*264b0*/  LDL R3, [R1+0x98] ;  /* 0x0000980001037983 */ /* 0x000ea40000100800 */
[----:B--2---:R-:W-:-:S04]  /*264c0*/  @!P1 LOP3.LUT R3, R3, R2, RZ, 0x3c, !PT ;  /* 0x0000000203039212 */ /* 0x004fc800078e3cff */
[----:B------:R-:W-:-:S04]  /*264d0*/  @!P1 LOP3.LUT R2, R3, R2, RZ, 0x3c, !PT ;  /* 0x0000000203029212 */ /* 0x000fc800078e3cff */
[----:B------:R-:W-:-:S05]  /*264e0*/  @!P1 LOP3.LUT R3, R3, R2, RZ, 0x3c, !PT ;  /* 0x0000000203039212 */ /* 0x000fca00078e3cff */
[----:B------:R2:W4:Y:S02]  /*264f0*/  @!P1 LDG.E.U8 R21, desc[UR22][R2.64] ;  /* 0x0000001602159981 */ /* 0x000524000c1e1100 */
[----:B--2---:R-:W2:Y:S01]  /*26500*/  S2R R3, SR_TID.X ;  /* 0x0000000000037919 */ /* 0x004ea20000002100 */
[----:B---3--:R-:W-:Y:S01]  /*26510*/  @!P6 IMAD.MOV.U32 R2, RZ, RZ, R84 ;  /* 0x000000ffff02e224 */ /* 0x008fe200078e0054 */
[----:B-1----:R-:W-:Y:S02]  /*26520*/  SHF.R.U32.HI R46, RZ, 0x6, R46 ;  /* 0x00000006ff2e7819 */ /* 0x002fe4000001162e */
[----:B------:R-:W-:Y:S01]  /*26530*/  PRMT R41, RZ, 0x7610, R41 ;  /* 0x00007610ff297816 */ /* 0x000fe20000000029 */
[----:B------:R-:W3:Y:S01]  /*26540*/  LDL R84, [R1+0x980] ;  /* 0x0009800001547983 */ /* 0x000ee20000100800 */
[----:B--2---:R-:W-:-:S04]  /*26550*/  SHF.R.U32.HI R3, RZ, 0x6, R3 ;  /* 0x00000006ff037819 */ /* 0x004fc80000011603 */
[----:B------:R-:W-:-:S04]  /*26560*/  SGXT.U32 R3, R3, 0x1 ;  /* 0x000000010303781a */ /* 0x000fc80000000000 */
[----:B------:R-:W-:-:S04]  /*26570*/  LOP3.LUT R3, R3, 0xa, RZ, 0xfc, !PT ;  /* 0x0000000a03037812 */ /* 0x000fc800078efcff */
[----:B------:R-:W-:Y:S01]  /*26580*/  ISETP.GE.AND P1, PT, R3, UR4, PT ;  /* 0x0000000403007c0c */ /* 0x000fe2000bf26270 */
[----:B----4-:R-:W-:Y:S01]  /*26590*/  @!P6 IMAD.MOV.U32 R3, RZ, RZ, R89 ;  /* 0x000000ffff03e224 */ /* 0x010fe200078e0059 */
[----:B------:R-:W-:Y:S01]  /*265a0*/  SGXT.U32 R46, R46, 0x1 ;  /* 0x000000012e2e781a */ /* 0x000fe20000000000 */
[----:B------:R-:W2:Y:S04]  /*265b0*/  LDL R89, [R1+0xb4] ;  /* 0x0000b40001597983 */ /* 0x000ea80000100800 */
[----:B------:R1:W4:Y:S04]  /*265c0*/  @!P6 LDG.E.U8 R36, desc[UR22][R2.64] ;  /* 0x000000160224e981 */ /* 0x000328000c1e1100 */
[----:B------:R-:W2:Y:S01]  /*265d0*/  LDL R3, [R1+0xa4] ;  /* 0x0000a40001037983 */ /* 0x000ea20000100800 */
[----:B------:R-:W-:-:S04]  /*265e0*/  LOP3.LUT R46, R46, 0x8, RZ, 0xfc, !PT ;  /* 0x000000082e2e7812 */ /* 0x000fc800078efcff */
[----:B------:R-:W-:Y:S01]  /*265f0*/  ISETP.GE.AND P0, PT, R46, UR4, PT ;  /* 0x000000042e007c0c */ /* 0x000fe2000bf06270 */
[----:B-1----:R-:W-:Y:S01]  /*26600*/  @!P2 IMAD.MOV.U32 R2, RZ, RZ, R87 ;  /* 0x000000ffff02a224 */ /* 0x002fe200078e0057 */
[----:B------:R-:W-:Y:S01]  /*26610*/  PRMT R27, RZ, 0x7610, R27 ;  /* 0x00007610ff1b7816 */ /* 0x000fe2000000001b */
[----:B------:R-:W1:Y:S02]  /*26620*/  S2R R46, SR_TID.X ;  /* 0x00000000002e7919 */ /* 0x000e640000002100 */
[----:B-1----:R-:W-:-:S04]  /*26630*/  SHF.R.U32.HI R46, RZ, 0x6, R46 ;  /* 0x00000006ff2e7819 */ /* 0x002fc8000001162e */
[----:B------:R-:W-:-:S04]  /*26640*/  SGXT.U32 R46, R46, 0x1 ;  /* 0x000000012e2e781a */ /* 0x000fc80000000000 */
[----:B------:R-:W-:-:S04]  /*26650*/  LOP3.LUT R46, R46, 0xc, RZ, 0xfc, !PT ;  /* 0x0000000c2e2e7812 */ /* 0x000fc800078efcff */
[----:B------:R-:W-:Y:S02]  /*26660*/  ISETP.GE.AND P3, PT, R46, UR4, PT ;  /* 0x000000042e007c0c */ /* 0x000fe4000bf66270 */
[----:B------:R-:W1:Y:S01]  /*26670*/  S2R R46, SR_TID.X ;  /* 0x00000000002e7919 */ /* 0x000e620000002100 */
[----:B--2---:R2:W3:Y:S02]  /*26680*/  @!P2 LDG.E.U8 R41, desc[UR22][R2.64] ;  /* 0x000000160229a981 */ /* 0x0044e4000c1e1100 */
[----:B--2---:R-:W-:Y:S02]  /*26690*/  @!P0 IMAD.MOV.U32 R2, RZ, RZ, R47 ;  /* 0x000000ffff028224 */ /* 0x004fe400078e002f */
[----:B------:R-:W-:-:S05]  /*266a0*/  @!P0 IMAD.MOV.U32 R3, RZ, RZ, R86 ;  /* 0x000000ffff038224 */ /* 0x000fca00078e0056 */
[----:B------:R2:W2:Y:S04]  /*266b0*/  @!P0 LDG.E.U8 R27, desc[UR22][R2.64] ;  /* 0x00000016021b8981 */ /* 0x0004a8000c1e1100 */
[----:B------:R-:W2:Y:S04]  /*266c0*/  LDL R2, [R1+0xb0] ;  /* 0x0000b00001027983 */ /* 0x000ea80000100800 */
[----:B------:R-:W2:Y:S01]  /*266d0*/  LDL R3, [R1+0x984] ;  /* 0x0009840001037983 */ /* 0x000ea20000100800 */
[----:B-1----:R-:W-:-:S04]  /*266e0*/  SHF.R.U32.HI R47, RZ, 0x6, R46 ;  /* 0x00000006ff2f7819 */ /* 0x002fc8000001162e */
[----:B------:R-:W-:-:S04]  /*266f0*/  SGXT.U32 R47, R47, 0x1 ;  /* 0x000000012f2f781a */ /* 0x000fc80000000000 */
[----:B------:R-:W-:Y:S02]  /*26700*/  LOP3.LUT R86, R47, 0x10, RZ, 0xfc, !PT ;  /* 0x000000102f567812 */ /* 0x000fe400078efcff */
[----:B------:R-:W1:Y:S01]  /*26710*/  S2R R47, SR_TID.X ;  /* 0x00000000002f7919 */ /* 0x000e620000002100 */
[----:B------:R-:W-:Y:S02]  /*26720*/  PRMT R29, RZ, 0x7610, R29 ;  /* 0x00007610ff1d7816 */ /* 0x000fe4000000001d */
[----:B------:R-:W-:Y:S02]  /*26730*/  PRMT R37, RZ, 0x7610, R37 ;  /* 0x00007610ff257816 */ /* 0x000fe40000000025 */
[----:B-1----:R-:W-:-:S04]  /*26740*/  SHF.R.U32.HI R47, RZ, 0x6, R47 ;  /* 0x00000006ff2f7819 */ /* 0x002fc8000001162f */
[----:B------:R-:W-:Y:S02]  /*26750*/  SGXT.U32 R47, R47, 0x1 ;  /* 0x000000012f2f781a */ /* 0x000fe40000000000 */
[----:B------:R-:W-:Y:S02]  /*26760*/  LEA.HI R87, R46, 0xe, RZ, 0x1a ;  /* 0x0000000e2e577811 */ /* 0x000fe400078fd0ff */
[----:B------:R-:W4:Y:S01]  /*26770*/  LDL R46, [R1+0x97c] ;  /* 0x00097c00012e7983 */ /* 0x000f220000100800 */
[----:B------:R-:W-:Y:S02]  /*26780*/  ISETP.GE.AND P0, PT, R86, UR4, PT ;  /* 0x0000000456007c0c */ /* 0x000fe4000bf06270 */
[----:B------:R-:W-:Y:S01]  /*26790*/  ISETP.GE.AND P2, PT, R87, UR4, PT ;  /* 0x0000000457007c0c */ /* 0x000fe2000bf46270 */
[----:B------:R-:W4:Y:S04]  /*267a0*/  LDL R86, [R1+0x978] ;  /* 0x0009780001567983 */ /* 0x000f280000100800 */
[----:B------:R-:W4:Y:S01]  /*267b0*/  LDL R87, [R1+0xb8] ;  /* 0x0000b80001577983 */ /* 0x000f220000100800 */
[----:B--2---:R-:W-:-:S04]  /*267c0*/  @!P1 LOP3.LUT R3, R3, R2, RZ, 0x3c, !PT ;  /* 0x0000000203039212 */ /* 0x004fc800078e3cff */
[----:B------:R-:W-:-:S04]  /*267d0*/  @!P1 LOP3.LUT R2, R3, R2, RZ, 0x3c, !PT ;  /* 0x0000000203029212 */ /* 0x000fc800078e3cff */
[----:B------:R-:W-:-:S05]  /*267e0*/  @!P1 LOP3.LUT R3, R3, R2, RZ, 0x3c, !PT ;  /* 0x0000000203039212 */ /* 0x000fca00078e3cff */
[----:B------:R1:W2:Y:S02]  /*267f0*/  @!P1 LDG.E.U8 R29, desc[UR22][R2.64] ;  /* 0x00000016021d9981 */ /* 0x0002a4000c1e1100 */
[----:B-1----:R-:W-:Y:S02]  /*26800*/  LOP3.LUT R3, R47, 0x12, RZ, 0xfc, !PT ;  /* 0x000000122f037812 */ /* 0x002fe400078efcff */
[----:B------:R-:W1:Y:S01]  /*26810*/  S2R R47, SR_TID.X ;  /* 0x00000000002f7919 */ /* 0x000e620000002100 */
[----:B---3--:R-:W-:Y:S01]  /*26820*/  @!P3 IMAD.MOV.U32 R2, RZ, RZ, R84 ;  /* 0x000000ffff02b224 */ /* 0x008fe200078e0054 */
[----:B------:R-:W-:Y:S01]  /*26830*/  ISETP.GE.AND P1, PT, R3, UR4, PT ;  /* 0x0000000403007c0c */ /* 0x000fe2000bf26270 */
[----:B------:R-:W-:Y:S01]  /*26840*/  @!P3 IMAD.MOV.U32 R3, RZ, RZ, R89 ;  /* 0x000000ffff03b224 */ /* 0x000fe200078e0059 */
[----:B------:R-:W3:Y:S04]  /*26850*/  LDL R84, [R1+0xbc] ;  /* 0x0000bc0001547983 */ /* 0x000ee80000100800 */
[----:B------:R0:W2:Y:S04]  /*26860*/  @!P3 LDG.E.U8 R37, desc[UR22][R2.64] ;  /* 0x000000160225b981 */ /* 0x0000a8000c1e1100 */
[----:B------:R-:W2:Y:S01]  /*26870*/  LDL R3, [R1+0x96c] ;  /* 0x00096c0001037983 */ /* 0x000ea20000100800 */
[----:B-1----:R-:W-:-:S03]  /*26880*/  SHF.R.U32.HI R89, RZ, 0x6, R47 ;  /* 0x00000006ff597819 */ /* 0x002fc6000001162f */
[----:B------:R-:W3:Y:S01]  /*26890*/  LDL R47, [R1+0x970] ;  /* 0x00097000012f7983 */ /* 0x000ee20000100800 */
[----:B------:R-:W-:-:S04]  /*268a0*/  SGXT.U32 R89, R89, 0x1 ;  /* 0x000000015959781a */ /* 0x000fc80000000000 */
[----:B0-----:R-:W-:Y:S02]  /*268b0*/  LOP3.LUT R2, R89, 0x14, RZ, 0xfc, !PT ;  /* 0x0000001459027812 */ /* 0x001fe400078efcff */
[----:B------:R-:W-:Y:S02]  /*268c0*/  PRMT R40, RZ, 0x7610, R40 ;  /* 0x00007610ff287816 */ /* 0x000fe40000000028 */
[----:B------:R-:W-:Y:S01]  /*268d0*/  ISETP.GE.AND P3, PT, R2, UR4, PT ;  /* 0x0000000402007c0c */ /* 0x000fe2000bf66270 */
[----:B----4-:R-:W-:Y:S01]  /*268e0*/  @!P2 IMAD.MOV.U32 R2, RZ, RZ, R46 ;  /* 0x000000ffff02a224 */ /* 0x010fe200078e002e */
[----:B------:R-:W-:Y:S02]  /*268f0*/  PRMT R26, RZ, 0x7610, R26 ;  /* 0x00007610ff1a7816 */ /* 0x000fe4000000001a */
[----:B------:R-:W-:Y:S02]  /*26900*/  PRMT R30, RZ, 0x7610, R30 ;  /* 0x00007610ff1e7816 */ /* 0x000fe4000000001e */
[----:B--2---:R0:W2:Y:S02]  /*26910*/  @!P2 LDG.E.U8 R40, desc[UR22][R2.64] ;  /* 0x000000160228a981 */ /* 0x0040a4000c1e1100 */
[----:B0-----:R-:W-:-:S02]  /*26920*/  @!P0 IMAD.MOV.U32 R2, RZ, RZ, R86 ;  /* 0x000000ffff028224 */ /* 0x001fc400078e0056 */
[----:B------:R-:W-:Y:S01]  /*26930*/  @!P0 IMAD.MOV.U32 R3, RZ, RZ, R87 ;  /* 0x000000ffff038224 */ /* 0x000fe200078e0057 */
[----:B------:R-:W0:Y:S04]  /*26940*/  S2R R89, SR_TID.X ;  /* 0x0000000000597919 */ /* 0x000e280000002100 */
[----:B------:R3:W4:Y:S01]  /*26950*/  @!P0 LDG.E.U8 R26, desc[UR22][R2.64] ;  /* 0x00000016021a8981 */ /* 0x000722000c1e1100 */
[----:B------:R-:W1:Y:S01]  /*26960*/  S2R R46, SR_TID.X ;  /* 0x00000000002e7919 */ /* 0x000e620000002100 */
[----:B------:R-:W-:Y:S02]  /*26970*/  PRMT R38, RZ, 0x7610, R38 ;  /* 0x00007610ff267816 */ /* 0x000fe40000000026 */
[----:B------:R-:W2:Y:S01]  /*26980*/  LDL R87, [R1+0xc8] ;  /* 0x0000c80001577983 */ /* 0x000ea20000100800 */
[----:B---3--:R-:W-:-:S02]  /*26990*/  @!P1 IMAD.MOV.U32 R2, RZ, RZ, R47 ;  /* 0x000000ffff029224 */ /* 0x008fc400078e002f */
[----:B------:R-:W-:Y:S02]  /*269a0*/  @!P1 IMAD.MOV.U32 R3, RZ, RZ, R84 ;  /* 0x000000ffff039224 */ /* 0x000fe400078e0054 */
[----:B------:R-:W3:Y:S04]  /*269b0*/  LDL R84, [R1+0xcc] ;  /* 0x0000cc0001547983 */ /* 0x000ee80000100800 */
[----:B------:R0:W2:Y:S04]  /*269c0*/  @!P1 LDG.E.U8 R30, desc[UR22][R2.64] ;  /* 0x00000016021e9981 */ /* 0x0000a8000c1e1100 */
[----:B------:R-:W2:Y:S04]  /*269d0*/  LDL R2, [R1+0xc0] ;  /* 0x0000c00001027983 */ /* 0x000ea80000100800 */
[----:B------:R-:W2:Y:S01]  /*269e0*/  LDL R3, [R1+0x974] ;  /* 0x0009740001037983 */ /* 0x000ea20000100800 */
[----:B0-----:R-:W-:-:S04]  /*269f0*/  SHF.R.U32.HI R89, RZ, 0x6, R89 ;  /* 0x00000006ff597819 */ /* 0x001fc80000011659 */
[----:B------:R-:W-:Y:S02]  /*26a00*/  SGXT.U32 R89, R89, 0x1 ;  /* 0x000000015959781a */ /* 0x000fe40000000000 */
[----:B-1----:R-:W-:Y:S02]  /*26a10*/  SHF.R.U32.HI R46, RZ, 0x6, R46 ;  /* 0x00000006ff2e7819 */ /* 0x002fe4000001162e */
[----:B------:R-:W-:Y:S02]  /*26a20*/  LOP3.LUT R89, R89, 0x16, RZ, 0xfc, !PT ;  /* 0x0000001659597812 */ /* 0x000fe400078efcff */
[----:B------:R-:W-:Y:S02]  /*26a30*/  SGXT.U32 R46, R46, 0x1 ;  /* 0x000000012e2e781a */ /* 0x000fe40000000000 */
[----:B------:R-:W-:Y:S02]  /*26a40*/  ISETP.GE.AND P2, PT, R89, UR4, PT ;  /* 0x0000000459007c0c */ /* 0x000fe4000bf46270 */
[----:B------:R-:W3:Y:S01]  /*26a50*/  LDL R89, [R1+0x968] ;  /* 0x0009680001597983 */ /* 0x000ee20000100800 */
[----:B------:R-:W-:-:S02]  /*26a60*/  LOP3.LUT R86, R46, 0x18, RZ, 0xfc, !PT ;  /* 0x000000182e567812 */ /* 0x000fc400078efcff */
[----:B------:R-:W0:Y:S02]  /*26a70*/  S2R R46, SR_TID.X ;  /* 0x00000000002e7919 */ /* 0x000e240000002100 */
[----:B------:R-:W-:Y:S02]  /*26a80*/  ISETP.GE.AND P0, PT, R86, UR4, PT ;  /* 0x0000000456007c0c */ /* 0x000fe4000bf06270 */
[----:B------:R-:W3:Y:S01]  /*26a90*/  LDL R86, [R1+0x964] ;  /* 0x0009640001567983 */ /* 0x000ee20000100800 */
[----:B0-----:R-:W-:-:S04]  /*26aa0*/  SHF.R.U32.HI R46, RZ, 0x6, R46 ;  /* 0x00000006ff2e7819 */ /* 0x001fc8000001162e */
[----:B------:R-:W-:-:S04]  /*26ab0*/  SGXT.U32 R46, R46, 0x1 ;  /* 0x000000012e2e781a */ /* 0x000fc80000000000 */
[----:B------:R-:W-:-:S04]  /*26ac0*/  LOP3.LUT R47, R46, 0x1a, RZ, 0xfc, !PT ;  /* 0x0000001a2e2f7812 */ /* 0x000fc800078efcff */
[----:B------:R-:W-:Y:S02]  /*26ad0*/  ISETP.GE.AND P1, PT, R47, UR4, PT ;  /* 0x000000042f007c0c */ /* 0x000fe4000bf26270 */
[----:B------:R-:W3:Y:S01]  /*26ae0*/  LDL R47, [R1+0x960] ;  /* 0x00096000012f7983 */ /* 0x000ee20000100800 */
[----:B--2---:R-:W-:-:S04]  /*26af0*/  @!P3 LOP3.LUT R3, R3, R2, RZ, 0x3c, !PT ;  /* 0x000000020303b212 */ /* 0x004fc800078e3cff */
[----:B------:R-:W-:-:S04]  /*26b00*/  @!P3 LOP3.LUT R2, R3, R2, RZ, 0x3c, !PT ;  /* 0x000000020302b212 */ /* 0x000fc800078e3cff */
[----:B------:R-:W-:-:S05]  /*26b10*/  @!P3 LOP3.LUT R3, R3, R2, RZ, 0x3c, !PT ;  /* 0x000000020303b212 */ /* 0x000fca00078e3cff */
[----:B------:R0:W2:Y:S04]  /*26b20*/  @!P3 LDG.E.U8 R38, desc[UR22][R2.64] ;  /* 0x000000160226b981 */ /* 0x0000a8000c1e1100 */
[----:B------:R-:W2:Y:S01]  /*26b30*/  LDL R3, [R1+0xc4] ;  /* 0x0000c40001037983 */ /* 0x000ea20000100800 */
[----:B------:R-:W1:Y:S01]  /*26b40*/  S2R R46, SR_TID.X ;  /* 0x00000000002e7919 */ /* 0x000e620000002100 */
[----:B------:R-:W-:Y:S02]  /*26b50*/  PRMT R19, RZ, 0x7610, R19 ;  /* 0x00007610ff137816 */ /* 0x000fe40000000013 */
[----:B-1----:R-:W-:-:S04]  /*26b60*/  SHF.R.U32.HI R46, RZ, 0x6, R46 ;  /* 0x00000006ff2e7819 */ /* 0x002fc8000001162e */
[----:B------:R-:W-:-:S04]  /*26b70*/  SGXT.U32 R46, R46, 0x1 ;  /* 0x000000012e2e781a */ /* 0x000fc80000000000 */
[----:B0-----:R-:W-:-:S04]  /*26b80*/  LOP3.LUT R2, R46, 0x1c, RZ, 0xfc, !PT ;  /* 0x0000001c2e027812 */ /* 0x001fc800078efcff */
[----:B------:R-:W-:Y:S01]  /*26b90*/  ISETP.GE.AND P3, PT, R2, UR4, PT ;  /* 0x0000000402007c0c */ /* 0x000fe2000bf66270 */
[----:B---3--:R-:W-:Y:S01]  /*26ba0*/  @!P2 IMAD.MOV.U32 R2, RZ, RZ, R89 ;  /* 0x000000ffff02a224 */ /* 0x008fe200078e0059 */
[----:B------:R-:W-:Y:S01]  /*26bb0*/  PRMT R25, RZ, 0x7610, R25 ;  /* 0x00007610ff197816 */ /* 0x000fe20000000019 */
[----:B------:R-:W3:Y:S01]  /*26bc0*/  LDL R89, [R1+0x95c] ;  /* 0x00095c0001597983 */ /* 0x000ee20000100800 */
[----:B------:R-:W-:-:S03]  /*26bd0*/  PRMT R31, RZ, 0x7610, R31 ;  /* 0x00007610ff1f7816 */ /* 0x000fc6000000001f */
[----:B--2---:R0:W2:Y:S02]  /*26be0*/  @!P2 LDG.E.U8 R19, desc[UR22][R2.64] ;  /* 0x000000160213a981 */ /* 0x0040a4000c1e1100 */
[----:B0-----:R-:W0:Y:S01]  /*26bf0*/  S2R R3, SR_TID.X ;  /* 0x0000000000037919 */ /* 0x001e220000002100 */
[----:B------:R-:W-:Y:S01]  /*26c00*/  @!P0 IMAD.MOV.U32 R2, RZ, RZ, R86 ;  /* 0x000000ffff028224 */ /* 0x000fe200078e0056 */
[----:B------:R-:W1:Y:S01]  /*26c10*/  S2R R46, SR_TID.X ;  /* 0x00000000002e7919 */ /* 0x000e620000002100 */
[----:B------:R-:W-:Y:S01]  /*26c20*/  PRMT R39, RZ, 0x7610, R39 ;  /* 0x00007610ff277816 */ /* 0x000fe20000000027 */
[----:B------:R-:W2:Y:S01]  /*26c30*/  LDL R86, [R1+0x8ec] ;  /* 0x0008ec0001567983 */ /* 0x000ea20000100800 */
[----:B0-----:R-:W-:-:S04]  /*26c40*/  LEA.HI R3, R3, 0x1e, RZ, 0x1a ;  /* 0x0000001e03037811 */ /* 0x001fc800078fd0ff */
[----:B------:R-:W-:Y:S01]  /*26c50*/  ISETP.GE.AND P2, PT, R3, UR4, PT ;  /* 0x0000000403007c0c */ /* 0x000fe2000bf46270 */
[----:B------:R-:W-:Y:S01]  /*26c60*/  @!P0 IMAD.MOV.U32 R3, RZ, RZ, R87 ;  /* 0x000000ffff038224 */ /* 0x000fe200078e0057 */
[----:B-1----:R-:W-:Y:S01]  /*26c70*/  SHF.R.U32.HI R46, RZ, 0x6, R46 ;  /* 0x00000006ff2e7819 */ /* 0x002fe2000001162e */
[----:B------:R-:W2:Y:S04]  /*26c80*/  LDL R87, [R1+0x8e8] ;  /* 0x0008e80001577983 */ /* 0x000ea80000100800 */
[----:B------:R0:W2:Y:S02]  /*26c90*/  @!P0 LDG.E.U8 R25, desc[UR22][R2.64] ;  /* 0x0000001602198981 */ /* 0x0000a4000c1e1100 */
[----:B0-----:R-:W-:Y:S02]  /*26ca0*/  @!P1 IMAD.MOV.U32 R2, RZ, RZ, R47 ;  /* 0x000000ffff029224 */ /* 0x001fe400078e002f */
[----:B------:R-:W-:Y:S01]  /*26cb0*/  @!P1 IMAD.MOV.U32 R3, RZ, RZ, R84 ;  /* 0x000000ffff039224 */ /* 0x000fe200078e0054 */
[----:B------:R-:W-:Y:S01]  /*26cc0*/  SGXT.U32 R46, R46, 0x1 ;  /* 0x000000012e2e781a */ /* 0x000fe20000000000 */
[----:B------:R-:W2:Y:S04]  /*26cd0*/  LDL R47, [R1+0x8f0] ;  /* 0x0008f000012f7983 */ /* 0x000ea80000100800 */
[----:B------:R0:W2:Y:S04]  /*26ce0*/  @!P1 LDG.E.U8 R31, desc[UR22][R2.64] ;  /* 0x00000016021f9981 */ /* 0x0000a8000c1e1100 */
[----:B------:R-:W2:Y:S01]  /*26cf0*/  LDL R3, [R1+0x8dc] ;  /* 0x0008dc0001037983 */ /* 0x000ea20000100800 */
[----:B------:R-:W-:-:S04]  /*26d00*/  LOP3.LUT R46, R46, 0x20, RZ, 0xfc, !PT ;  /* 0x000000202e2e7812 */ /* 0x000fc800078efcff */
[----:B------:R-:W-:Y:S02]  /*26d10*/  ISETP.GE.AND P0, PT, R46, UR4, PT ;  /* 0x000000042e007c0c */ /* 0x000fe4000bf06270 */
[----:B------:R-:W1:Y:S02]  /*26d20*/  S2R R46, SR_TID.X ;  /* 0x00000000002e7919 */ /* 0x000e640000002100 */
[----:B-1----:R-:W-:Y:S02]  /*26d30*/  SHF.R.U32.HI R84, RZ, 0x6, R46 ;  /* 0x00000006ff547819 */ /* 0x002fe4000001162e */
[----:B------:R-:W4:Y:S02]  /*26d40*/  LDL R46, [R1+0x8f4] ;  /* 0x0008f400012e7983 */ /* 0x000f240000100800 */
[----:B------:R-:W-:-:S04]  /*26d50*/  SGXT.U32 R84, R84, 0x1 ;  /* 0x000000015454781a */ /* 0x000fc80000000000 */
[----:B0-----:R-:W-:-:S04]  /*26d60*/  LOP3.LUT R2, R84, 0x22, RZ, 0xfc, !PT ;  /* 0x0000002254027812 */ /* 0x001fc800078efcff */
[----:B------:R-:W-:Y:S01]  /*26d70*/  ISETP.GE.AND P1, PT, R2, UR4, PT ;  /* 0x0000000402007c0c */ /* 0x000fe2000bf26270 */
[----:B---3--:R-:W-:-:S05]  /*26d80*/  @!P3 IMAD.MOV.U32 R2, RZ, RZ, R89 ;  /* 0x000000ffff02b224 */ /* 0x008fca00078e0059 */
[----:B--2---:R0:W2:Y:S04]  /*26d90*/  @!P3 LDG.E.U8 R39, desc[UR22][R2.64] ;  /* 0x000000160227b981 */ /* 0x0040a8000c1e1100 */
[----:B------:R-:W0:Y:S04]  /*26da0*/  LDL R2, [R1+0x8e0] ;  /* 0x0008e00001027983 */ /* 0x000e280000100800 */
[----:B------:R-:W0:Y:S01]  /*26db0*/  LDL R3, [R1+0x8e4] ;  /* 0x0008e40001037983 */ /* 0x000e220000100800 */
[----:B------:R-:W-:Y:S02]  /*26dc0*/  PRMT R18, RZ, 0x7610, R18 ;  /* 0x00007610ff127816 */ /* 0x000fe40000000012 */
[----:B------:R-:W-:-:S02]  /*26dd0*/  PRMT R24, RZ, 0x7610, R24 ;  /* 0x00007610ff187816 */ /* 0x000fc40000000018 */
[----:B------:R-:W-:Y:S01]  /*26de0*/  PRMT R32, RZ, 0x7610, R32 ;  /* 0x00007610ff207816 */ /* 0x000fe20000000020 */
[----:B------:R-:W1:Y:S01]  /*26df0*/  S2R R84, SR_TID.X ;  /* 0x0000000000547919 */ /* 0x000e620000002100 */
[----:B0-----:R-:W-:-:S04]  /*26e00*/  @!P2 LOP3.LUT R3, R3, R2, RZ, 0x3c, !PT ;  /* 0x000000020303a212 */ /* 0x001fc800078e3cff */
[----:B------:R-:W-:-:S04]  /*26e10*/  @!P2 LOP3.LUT R2, R3, R2, RZ, 0x3c, !PT ;  /* 0x000000020302a212 */ /* 0x000fc800078e3cff */
[----:B------:R-:W-:-:S05]  /*26e20*/  @!P2 LOP3.LUT R3, R3, R2, RZ, 0x3c, !PT ;  /* 0x000000020303a212 */ /* 0x000fca00078e3cff */
[----:B------:R0:W3:Y:S02]  /*26e30*/  @!P2 LDG.E.U8 R18, desc[UR22][R2.64] ;  /* 0x000000160212a981 */ /* 0x0000e4000c1e1100 */
[----:B0-----:R-:W-:Y:S02]  /*26e40*/  @!P0 IMAD.MOV.U32 R2, RZ, RZ, R86 ;  /* 0x000000ffff028224 */ /* 0x001fe400078e0056 */
[----:B------:R-:W-:Y:S01]  /*26e50*/  @!P0 IMAD.MOV.U32 R3, RZ, RZ, R87 ;  /* 0x000000ffff038224 */ /* 0x000fe200078e0057 */
[----:B-1----:R-:W-:Y:S01]  /*26e60*/  SHF.R.U32.HI R84, RZ, 0x6, R84 ;  /* 0x00000006ff547819 */ /* 0x002fe20000011654 */
[----:B------:R-:W2:Y:S04]  /*26e70*/  LDL R86, [R1+0x90c] ;  /* 0x00090c0001567983 */ /* 0x000ea80000100800 */
[----:B------:R4:W2:Y:S01]  /*26e80*/  @!P0 LDG.E.U8 R24, desc[UR22][R2.64] ;  /* 0x0000001602188981 */ /* 0x0008a2000c1e1100 */
[----:B------:R-:W-:-:S03]  /*26e90*/  PRMT R45, RZ, 0x7610, R45 ;  /* 0x00007610ff2d7816 */ /* 0x000fc6000000002d */
[----:B------:R-:W2:Y:S01]  /*26ea0*/  LDL R87, [R1+0x910] ;  /* 0x0009100001577983 */ /* 0x000ea20000100800 */
[----:B----4-:R-:W-:Y:S02]  /*26eb0*/  @!P1 IMAD.MOV.U32 R2, RZ, RZ, R46 ;  /* 0x000000ffff029224 */ /* 0x010fe400078e002e */
[----:B------:R-:W-:Y:S01]  /*26ec0*/  @!P1 IMAD.MOV.U32 R3, RZ, RZ, R47 ;  /* 0x000000ffff039224 */ /* 0x000fe200078e002f */
[----:B------:R-:W-:Y:S01]  /*26ed0*/  SGXT.U32 R84, R84, 0x1 ;  /* 0x000000015454781a */ /* 0x000fe20000000000 */
[----:B------:R-:W0:Y:S03]  /*26ee0*/  S2R R46, SR_TID.X ;  /* 0x00000000002e7919 */ /* 0x000e260000002100 */
[----:B------:R1:W4:Y:S04]  /*26ef0*/  @!P1 LDG.E.U8 R32, desc[UR22][R2.64] ;  /* 0x0000001602209981 */ /* 0x000328000c1e1100 */
[----:B------:R-:W2:Y:S04]  /*26f00*/  LDL R47, [R1+0x914] ;  /* 0x00091400012f7983 */ /* 0x000ea80000100800 */
[----:B------:R-:W1:Y:S04]  /*26f10*/  LDL R2, [R1+0x8f8] ;  /* 0x0008f80001027983 */ /* 0x000e680000100800 */
[----:B------:R-:W1:Y:S01]  /*26f20*/  LDL R3, [R1+0x8fc] ;  /* 0x0008fc0001037983 */ /* 0x000e620000100800 */
[----:B------:R-:W-:-:S02]  /*26f30*/  LOP3.LUT R89, R84, 0x24, RZ, 0xfc, !PT ;  /* 0x0000002454597812 */ /* 0x000fc400078efcff */
[----:B------:R-:W0:Y:S02]  /*26f40*/  S2R R84, SR_TID.X ;  /* 0x0000000000547919 */ /* 0x000e240000002100 */
[----:B------:R-:W-:Y:S02]  /*26f50*/  ISETP.GE.AND P3, PT, R89, UR4, PT ;  /* 0x0000000459007c0c */ /* 0x000fe4000bf66270 */
[--C-:B0-----:R-:W-:Y:S02]  /*26f60*/  SHF.R.U32.HI R89, RZ, 0x6, R84.reuse ;  /* 0x00000006ff597819 */ /* 0x101fe40000011654 */
[----:B------:R-:W-:-:S04]  /*26f70*/  SHF.R.U32.HI R84, RZ, 0x6, R84 ;  /* 0x00000006ff547819 */ /* 0x000fc80000011654 */
[----:B------:R-:W-:-:S04]  /*26f80*/  SGXT.U32 R84, R84, 0x1 ;  /* 0x000000015454781a */ /* 0x000fc80000000000 */
[----:B------:R-:W-:Y:S02]  /*26f90*/  LOP3.LUT R84, R84, 0x28, RZ, 0xfc, !PT ;  /* 0x0000002854547812 */ /* 0x000fe400078efcff */
[----:B------:R-:W-:Y:S02]  /*26fa0*/  SGXT.U32 R89, R89, 0x1 ;  /* 0x000000015959781a */ /* 0x000fe40000000000 */
[----:B------:R-:W-:Y:S02]  /*26fb0*/  ISETP.GE.AND P0, PT, R84, UR4, PT ;  /* 0x0000000454007c0c */ /* 0x000fe4000bf06270 */
[----:B------:R-:W-:Y:S02]  /*26fc0*/  SHF.R.U32.HI R84, RZ, 0x6, R46 ;  /* 0x00000006ff547819 */ /* 0x000fe4000001162e */
[----:B------:R-:W-:Y:S02]  /*26fd0*/  LOP3.LUT R89, R89, 0x26, RZ, 0xfc, !PT ;  /* 0x0000002659597812 */ /* 0x000fe400078efcff */
[----:B------:R-:W-:-:S02]  /*26fe0*/  SGXT.U32 R84, R84, 0x1 ;  /* 0x000000015454781a */ /* 0x000fc40000000000 */
[----:B------:R-:W-:Y:S02]  /*26ff0*/  ISETP.GE.AND P2, PT, R89, UR4, PT ;  /* 0x0000000459007c0c */ /* 0x000fe4000bf46270 */
[----:B------:R-:W-:Y:S01]  /*27000*/  LOP3.LUT R84, R84, 0x2a, RZ, 0xfc, !PT ;  /* 0x0000002a54547812 */ /* 0x000fe200078efcff */
[----:B------:R-:W2:Y:S03]  /*27010*/  LDL R89, [R1+0x904] ;  /* 0x0009040001597983 */ /* 0x000ea60000100800 */
[----:B------:R-:W-:Y:S02]  /*27020*/  ISETP.GE.AND P1, PT, R84, UR4, PT ;  /* 0x0000000454007c0c */ /* 0x000fe4000bf26270 */
[----:B------:R-:W3:Y:S01]  /*27030*/  LDL.LU R84, [R1+0xebc] ;  /* 0x000ebc0001547983 */ /* 0x000ee20000300800 */
[----:B-1----:R-:W-:-:S04]  /*27040*/  @!P3 LOP3.LUT R3, R3, R2, RZ, 0x3c, !PT ;  /* 0x000000020303b212 */ /* 0x002fc800078e3cff */
[----:B------:R-:W-:-:S04]  /*27050*/  @!P3 LOP3.LUT R2, R3, R2, RZ, 0x3c, !PT ;  /* 0x000000020302b212 */ /* 0x000fc800078e3cff */
[----:B------:R-:W-:-:S05]  /*27060*/  @!P3 LOP3.LUT R3, R3, R2, RZ, 0x3c, !PT ;  /* 0x000000020303b212 */ /* 0x000fca00078e3cff */
[----:B------:R2:W3:Y:S04]  /*27070*/  @!P3 LDG.E.U8 R45, desc[UR22][R2.64] ;  /* 0x00000016022db981 */ /* 0x0004e8000c1e1100 */
[----:B------:R-:W3:Y:S01]  /*27080*/  LDL R3, [R1+0x900] ;  /* 0x0009000001037983 */ /* 0x000ee20000100800 */
[----:B------:R-:W-:Y:S01]  /*27090*/  PRMT R17, RZ, 0x7610, R17 ;  /* 0x00007610ff117816 */ /* 0x000fe20000000011 */
[----:B--2---:R-:W-:Y:S01]  /*270a0*/  @!P2 IMAD.MOV.U32 R2, RZ, RZ, R89 ;  /* 0x000000ffff02a224 */ /* 0x004fe200078e0059 */
[----:B------:R-:W-:Y:S01]  /*270b0*/  SHF.R.U32.HI R46, RZ, 0x6, R46 ;  /* 0x00000006ff2e7819 */ /* 0x000fe2000001162e */
[----:B------:R-:W2:Y:S03]  /*270c0*/  LDL R89, [R1+0x91c] ;  /* 0x00091c0001597983 */ /* 0x000ea60000100800 */
[----:B------:R-:W-:-:S04]  /*270d0*/  SGXT.U32 R46, R46, 0x1 ;  /* 0x000000012e2e781a */ /* 0x000fc80000000000 */
[----:B------:R-:W-:Y:S01]  /*270e0*/  LOP3.LUT R46, R46, 0x2c, RZ, 0xfc, !PT ;  /* 0x0000002c2e2e7812 */ /* 0x000fe200078efcff */
[----:B---3--:R0:W3:Y:S04]  /*270f0*/  @!P2 LDG.E.U8 R17, desc[UR22][R2.64] ;  /* 0x000000160211a981 */ /* 0x0080e8000c1e1100 */
[----:B------:R-:W2:Y:S01]  /*27100*/  LDL R3, [R1+0x908] ;  /* 0x0009080001037983 */ /* 0x000ea20000100800 */
[----:B------:R-:W-:Y:S02]  /*27110*/  ISETP.GE.AND P3, PT, R46, UR4, PT ;  /* 0x000000042e007c0c */ /* 0x000fe4000bf66270 */
[----:B------:R-:W0:Y:S01]  /*27120*/  S2R R46, SR_TID.X ;  /* 0x00000000002e7919 */ /* 0x000e220000002100 */
[----:B------:R-:W-:Y:S02]  /*27130*/  PRMT R23, RZ, 0x7610, R23 ;  /* 0x00007610ff177816 */ /* 0x000fe40000000017 */
[----:B------:R-:W-:-:S02]  /*27140*/  PRMT R33, RZ, 0x7610, R33 ;  /* 0x00007610ff217816 */ /* 0x000fc40000000021 */
[----:B0-----:R-:W-:Y:S02]  /*27150*/  LEA.HI R2, R46, 0x2e, RZ, 0x1a ;  /* 0x0000002e2e027811 */ /* 0x001fe400078fd0ff */
[----:B------:R-:W-:Y:S02]  /*27160*/  SHF.R.U32.HI R46, RZ, 0x6, R46 ;  /* 0x00000006ff2e7819 */ /* 0x000fe4000001162e */
[----:B------:R-:W-:Y:S01]  /*27170*/  ISETP.GE.AND P2, PT, R2, UR4, PT ;  /* 0x0000000402007c0c */ /* 0x000fe2000bf46270 */
[----:B------:R-:W-:Y:S01]  /*27180*/  @!P0 IMAD.MOV.U32 R2, RZ, RZ, R86 ;  /* 0x000000ffff028224 */ /* 0x000fe200078e0056 */
[----:B------:R-:W-:Y:S01]  /*27190*/  SGXT.U32 R46, R46, 0x1 ;  /* 0x000000012e2e781a */ /* 0x000fe20000000000 */
[----:B------:R-:W3:Y:S04]  /*271a0*/  LDL R86, [R1+0x924] ;  /* 0x0009240001567983 */ /* 0x000ee80000100800 */
[----:B--2---:R0:W2:Y:S02]  /*271b0*/  @!P0 LDG.E.U8 R23, desc[UR22][R2.64] ;  /* 0x0000001602178981 */ /* 0x0040a4000c1e1100 */
[----:B0-----:R-:W-:Y:S01]  /*271c0*/  LOP3.LUT R3, R46, 0x30, RZ, 0xfc, !PT ;  /* 0x000000302e037812 */ /* 0x001fe200078efcff */
[----:B------:R-:W-:Y:S01]  /*271d0*/  @!P1 IMAD.MOV.U32 R2, RZ, RZ, R47 ;  /* 0x000000ffff029224 */ /* 0x000fe200078e002f */
[----:B------:R-:W0:Y:S02]  /*271e0*/  S2R R46, SR_TID.X ;  /* 0x00000000002e7919 */ /* 0x000e240000002100 */
[----:B------:R-:W-:Y:S01]  /*271f0*/  ISETP.GE.AND P0, PT, R3, UR4, PT ;  /* 0x0000000403007c0c */ /* 0x000fe2000bf06270 */
[----:B------:R-:W-:Y:S01]  /*27200*/  @!P1 IMAD.MOV.U32 R3, RZ, RZ, R87 ;  /* 0x000000ffff039224 */ /* 0x000fe200078e0057 */
[----:B------:R-:W-:Y:S01]  /*27210*/  PRMT R44, RZ, 0x7610, R44 ;  /* 0x00007610ff2c7816 */ /* 0x000fe2000000002c */
[----:B------:R-:W2:Y:S04]  /*27220*/  LDL R87, [R1+0x930] ;  /* 0x0009300001577983 */ /* 0x000ea80000100800 */
[----:B------:R1:W2:Y:S01]  /*27230*/  @!P1 LDG.E.U8 R33, desc[UR22][R2.64] ;  /* 0x0000001602219981 */ /* 0x0002a2000c1e1100 */
[----:B------:R-:W-:-:S03]  /*27240*/  PRMT R16, RZ, 0x7610, R16 ;  /* 0x00007610ff107816 */ /* 0x000fc60000000010 */
[----:B------:R-:W2:Y:S04]  /*27250*/  LDL R47, [R1+0x934] ;  /* 0x00093400012f7983 */ /* 0x000ea80000100800 */
[----:B------:R-:W2:Y:S01]  /*27260*/  LDL R3, [R1+0x918] ;  /* 0x0009180001037983 */ /* 0x000ea20000100800 */
[----:B0-----:R-:W-:-:S04]  /*27270*/  SHF.R.U32.HI R46, RZ, 0x6, R46 ;  /* 0x00000006ff2e7819 */ /* 0x001fc8000001162e */
[----:B------:R-:W-:-:S04]  /*27280*/  SGXT.U32 R46, R46, 0x1 ;  /* 0x000000012e2e781a */ /* 0x000fc80000000000 */
[----:B-1----:R-:W-:-:S04]  /*27290*/  LOP3.LUT R2, R46, 0x32, RZ, 0xfc, !PT ;  /* 0x000000322e027812 */ /* 0x002fc800078efcff */
[----:B------:R-:W-:Y:S01]  /*272a0*/  ISETP.GE.AND P1, PT, R2, UR4, PT ;  /* 0x0000000402007c0c */ /* 0x000fe2000bf26270 */
[----:B------:R-:W-:Y:S01]  /*272b0*/  @!P3 IMAD.MOV.U32 R2, RZ, RZ, R89 ;  /* 0x000000ffff02b224 */ /* 0x000fe200078e0059 */
[----:B------:R-:W0:Y:S01]  /*272c0*/  S2R R46, SR_TID.X ;  /* 0x00000000002e7919 */ /* 0x000e220000002100 */
[----:B------:R-:W-:Y:S02]  /*272d0*/  PRMT R22, RZ, 0x7610, R22 ;  /* 0x00007610ff167816 */ /* 0x000fe40000000016 */
[----:B------:R-:W-:Y:S01]  /*272e0*/  PRMT R34, RZ, 0x7610, R34 ;  /* 0x00007610ff227816 */ /* 0x000fe20000000022 */
[----:B------:R-:W4:Y:S04]  /*272f0*/  LDL R89, [R1+0x93c] ;  /* 0x00093c0001597983 */ /* 0x000f280000100800 */
[----:B--2---:R1:W2:Y:S04]  /*27300*/  @!P3 LDG.E.U8 R44, desc[UR22][R2.64] ;  /* 0x00000016022cb981 */ /* 0x0042a8000c1e1100 */
[----:B------:R-:W2:Y:S01]  /*27310*/  LDL R3, [R1+0x920] ;  /* 0x0009200001037983 */ /* 0x000ea20000100800 */
[----:B0-----:R-:W-:-:S04]  /*27320*/  SHF.R.U32.HI R46, RZ, 0x6, R46 ;  /* 0x00000006ff2e7819 */ /* 0x001fc8000001162e */
[----:B------:R-:W-:-:S04]  /*27330*/  SGXT.U32 R46, R46, 0x1 ;  /* 0x000000012e2e781a */ /* 0x000fc80000000000 */
[----:B-1----:R-:W-:-:S04]  /*27340*/  LOP3.LUT R2, R46, 0x34, RZ, 0xfc, !PT ;  /* 0x000000342e027812 */ /* 0x002fc800078efcff */
[----:B------:R-:W-:Y:S01]  /*27350*/  ISETP.GE.AND P3, PT, R2, UR4, PT ;  /* 0x0000000402007c0c */ /* 0x000fe2000bf66270 */
[----:B---3--:R-:W-:-:S05]  /*27360*/  @!P2 IMAD.MOV.U32 R2, RZ, RZ, R86 ;  /* 0x000000ffff02a224 */ /* 0x008fca00078e0056 */
[----:B--2---:R0:W2:Y:S04]  /*27370*/  @!P2 LDG.E.U8 R16, desc[UR22][R2.64] ;  /* 0x000000160210a981 */ /* 0x0040a8000c1e1100 */
[----:B------:R-:W0:Y:S04]  /*27380*/  LDL R2, [R1+0x928] ;  /* 0x0009280001027983 */ /* 0x000e280000100800 */
[----:B------:R-:W0:Y:S01]  /*27390*/  LDL R3, [R1+0x92c] ;  /* 0x00092c0001037983 */ /* 0x000e220000100800 */
[----:B------:R-:W1:Y:S02]  /*273a0*/  S2R R46, SR_TID.X ;  /* 0x00000000002e7919 */ /* 0x000e640000002100 */
[----:B-1----:R-:W-:-:S04]  /*273b0*/  SHF.R.U32.HI R46, RZ, 0x6, R46 ;  /* 0x00000006ff2e7819 */ /* 0x002fc8000001162e */
[----:B------:R-:W-:-:S04]  /*273c0*/  SGXT.U32 R46, R46, 0x1 ;  /* 0x000000012e2e781a */ /* 0x000fc80000000000 */
[----:B------:R-:W-:-:S04]  /*273d0*/  LOP3.LUT R86, R46, 0x36, RZ, 0xfc, !PT ;  /* 0x000000362e567812 */ /* 0x000fc800078efcff */
[----:B------:R-:W-:Y:S02]  /*273e0*/  ISETP.GE.AND P2, PT, R86, UR4, PT ;  /* 0x0000000456007c0c */ /* 0x000fe4000bf46270 */
[----:B------:R-:W3:Y:S01]  /*273f0*/  LDL.LU R86, [R1+0xeb8] ;  /* 0x000eb80001567983 */ /* 0x000ee20000300800 */
[----:B0-----:R-:W-:-:S04]  /*27400*/  @!P0 LOP3.LUT R3, R3, R2, RZ, 0x3c, !PT ;  /* 0x0000000203038212 */ /* 0x001fc800078e3cff */
[----:B------:R-:W-:-:S04]  /*27410*/  @!P0 LOP3.LUT R2, R3, R2, RZ, 0x3c, !PT ;  /* 0x0000000203028212 */ /* 0x000fc800078e3cff */
[----:B------:R-:W-:-:S05]  /*27420*/  @!P0 LOP3.LUT R3, R3, R2, RZ, 0x3c, !PT ;  /* 0x0000000203038212 */ /* 0x000fca00078e3cff */
[----:B------:R0:W2:Y:S02]  /*27430*/  @!P0 LDG.E.U8 R22, desc[UR22][R2.64] ;  /* 0x0000001602168981 */ /* 0x0000a4000c1e1100 */
[----:B0-----:R-:W0:Y:S01]  /*27440*/  S2R R3, SR_TID.X ;  /* 0x0000000000037919 */ /* 0x001e220000002100 */
[----:B------:R-:W-:Y:S01]  /*27450*/  @!P1 IMAD.MOV.U32 R2, RZ, RZ, R47 ;  /* 0x000000ffff029224 */ /* 0x000fe200078e002f */
[----:B------:R-:W-:Y:S01]  /*27460*/  PRMT R43, RZ, 0x7610, R43 ;  /* 0x00007610ff2b7816 */ /* 0x000fe2000000002b */
[----:B------:R-:W1:Y:S01]  /*27470*/  S2R R46, SR_TID.X ;  /* 0x00000000002e7919 */ /* 0x000e620000002100 */
[----:B------:R-:W-:Y:S01]  /*27480*/  PRMT R15, RZ, 0x7610, R15 ;  /* 0x00007610ff0f7816 */ /* 0x000fe2000000000f */
[----:B------:R-:W2:Y:S01]  /*27490*/  LDL R47, [R1+0x8d0] ;  /* 0x0008d000012f7983 */ /* 0x000ea20000100800 */
[----:B0-----:R-:W-:-:S04]  /*274a0*/  SHF.R.U32.HI R3, RZ, 0x6, R3 ;  /* 0x00000006ff037819 */ /* 0x001fc80000011603 */
[----:B------:R-:W-:-:S04]  /*274b0*/  SGXT.U32 R3, R3, 0x1 ;  /* 0x000000010303781a */ /* 0x000fc80000000000 */
[----:B------:R-:W-:-:S04]  /*274c0*/  LOP3.LUT R3, R3, 0x38, RZ, 0xfc, !PT ;  /* 0x0000003803037812 */ /* 0x000fc800078efcff */
[----:B------:R-:W-:Y:S01]  /*274d0*/  ISETP.GE.AND P0, PT, R3, UR4, PT ;  /* 0x0000000403007c0c */ /* 0x000fe2000bf06270 */
[----:B------:R-:W-:-:S05]  /*274e0*/  @!P1 IMAD.MOV.U32 R3, RZ, RZ, R87 ;  /* 0x000000ffff039224 */ /* 0x000fca00078e0057 */
[----:B------:R4:W2:Y:S04]  /*274f0*/  @!P1 LDG.E.U8 R34, desc[UR22][R2.64] ;  /* 0x0000001602229981 */ /* 0x0008a8000c1e1100 */
[----:B------:R-:W2:Y:S01]  /*27500*/  LDL R3, [R1+0x938] ;  /* 0x0009380001037983 */ /* 0x000ea20000100800 */
[----:B----4-:R-:W-:Y:S01]  /*27510*/  @!P3 IMAD.MOV.U32 R2, RZ, RZ, R89 ;  /* 0x000000ffff02b224 */ /* 0x010fe200078e0059 */
[----:B------:R-:W0:Y:S04]  /*27520*/  S2R R87, SR_TID.X ;  /* 0x0000000000577919 */ /* 0x000e280000002100 */
[----:B--2---:R2:W4:Y:S04]  /*27530*/  @!P3 LDG.E.U8 R43, desc[UR22][R2.64] ;  /* 0x00000016022bb981 */ /* 0x004528000c1e1100 */
[----:B------:R-:W2:Y:S04]  /*27540*/  LDL R2, [R1+0x940] ;  /* 0x0009400001027983 */ /* 0x000ea80000100800 */
[----:B------:R-:W2:Y:S01]  /*27550*/  LDL R3, [R1+0x944] ;  /* 0x0009440001037983 */ /* 0x000ea20000100800 */
[----:B-1----:R-:W-:-:S04]  /*27560*/  SHF.R.U32.HI R46, RZ, 0x6, R46 ;  /* 0x00000006ff2e7819 */ /* 0x002fc8000001162e */
[----:B------:R-:W-:Y:S02]  /*27570*/  SGXT.U32 R46, R46, 0x1 ;  /* 0x000000012e2e781a */ /* 0x000fe40000000000 */
[----:B0-----:R-:W-:Y:S02]  /*27580*/  SHF.R.U32.HI R89, RZ, 0x6, R87 ;  /* 0x00000006ff597819 */ /* 0x001fe40000011657 */
[----:B------:R-:W-:Y:S02]  /*27590*/  LOP3.LUT R46, R46, 0x3a, RZ, 0xfc, !PT ;  /* 0x0000003a2e2e7812 */ /* 0x000fe400078efcff */
[----:B------:R-:W-:Y:S02]  /*275a0*/  LEA.HI R87, R87, 0x3e, RZ, 0x1a ;  /* 0x0000003e57577811 */ /* 0x000fe400078fd0ff */
[----:B------:R-:W-:Y:S02]  /*275b0*/  ISETP.GE.AND P1, PT, R46, UR4, PT ;  /* 0x000000042e007c0c */ /* 0x000fe4000bf26270 */
[----:B------:R-:W3:Y:S01]  /*275c0*/  LDL R46, [R1+0x958] ;  /* 0x00095800012e7983 */ /* 0x000ee20000100800 */
[----:B------:R-:W-:-:S03]  /*275d0*/  ISETP.GE.AND P4, PT, R87, UR4, PT ;  /* 0x0000000457007c0c */ /* 0x000fc6000bf86270 */
[----:B------:R-:W3:Y:S01]  /*275e0*/  LDL.LU R87, [R1+0xeb4] ;  /* 0x000eb40001577983 */ /* 0x000ee20000300800 */
[----:B------:R-:W-:Y:S02]  /*275f0*/  SGXT.U32 R89, R89, 0x1 ;  /* 0x000000015959781a */ /* 0x000fe40000000000 */
[----:B--2---:R-:W-:-:S04]  /*27600*/  @!P2 LOP3.LUT R3, R3, R2, RZ, 0x3c, !PT ;  /* 0x000000020303a212 */ /* 0x004fc800078e3cff */
[----:B------:R-:W-:-:S04]  /*27610*/  @!P2 LOP3.LUT R2, R3, R2, RZ, 0x3c, !PT ;  /* 0x000000020302a212 */ /* 0x000fc800078e3cff */
[----:B------:R-:W-:-:S05]  /*27620*/  @!P2 LOP3.LUT R3, R3, R2, RZ, 0x3c, !PT ;  /* 0x000000020303a212 */ /* 0x000fca00078e3cff */
[----:B------:R0:W2:Y:S04]  /*27630*/  @!P2 LDG.E.U8 R15, desc[UR22][R2.64] ;  /* 0x00000016020fa981 */ /* 0x0000a8000c1e1100 */
[----:B------:R-:W0:Y:S04]  /*27640*/  LDL R2, [R1+0x948] ;  /* 0x0009480001027983 */ /* 0x000e280000100800 */
[----:B------:R-:W0:Y:S01]  /*27650*/  LDL R3, [R1+0x94c] ;  /* 0x00094c0001037983 */ /* 0x000e220000100800 */
[----:B------:R-:W-:-:S04]  /*27660*/  LOP3.LUT R89, R89, 0x3c, RZ, 0xfc, !PT ;  /* 0x0000003c59597812 */ /* 0x000fc800078efcff */
[----:B------:R-:W-:Y:S02]  /*27670*/  ISETP.GE.AND P3, PT, R89, UR4, PT ;  /* 0x0000000459007c0c */ /* 0x000fe4000bf66270 */
[----:B------:R-:W1:Y:S01]  /*27680*/  S2R R89, SR_TID.X ;  /* 0x0000000000597919 */ /* 0x000e620000002100 */
[----:B------:R-:W-:Y:S02]  /*27690*/  PRMT R20, RZ, 0x7610, R20 ;  /* 0x00007610ff147816 */ /* 0x000fe40000000014 */
[----:B-1----:R-:W-:-:S04]  /*276a0*/  LOP3.LUT R89, R89, 0x3f, RZ, 0xc0, !PT ;  /* 0x0000003f59597812 */ /* 0x002fc800078ec0ff */
[----:B------:R-:W-:Y:S02]  /*276b0*/  ISETP.GE.AND P2, PT, R89, UR4, PT ;  /* 0x0000000459007c0c */ /* 0x000fe4000bf46270 */
[----:B------:R-:W2:Y:S01]  /*276c0*/  LDL.LU R89, [R1+0xeb0] ;  /* 0x000eb00001597983 */ /* 0x000ea20000300800 */
[----:B0-----:R-:W-:-:S04]  /*276d0*/  @!P0 LOP3.LUT R3, R3, R2, RZ, 0x3c, !PT ;  /* 0x0000000203038212 */ /* 0x001fc800078e3cff */
[----:B------:R-:W-:-:S04]  /*276e0*/  @!P0 LOP3.LUT R2, R3, R2, RZ, 0x3c, !PT ;  /* 0x0000000203028212 */ /* 0x000fc800078e3cff */
[----:B------:R-:W-:-:S05]  /*276f0*/  @!P0 LOP3.LUT R3, R3, R2, RZ, 0x3c, !PT ;  /* 0x0000000203038212 */ /* 0x000fca00078e3cff */
[----:B------:R0:W2:Y:S04]  /*27700*/  @!P0 LDG.E.U8 R20, desc[UR22][R2.64] ;  /* 0x0000001602148981 */ /* 0x0000a8000c1e1100 */
[----:B------:R-:W0:Y:S04]  /*27710*/  LDL R2, [R1+0x950] ;  /* 0x0009500001027983 */ /* 0x000e280000100800 */
[----:B------:R-:W0:Y:S01]  /*27720*/  LDL R3, [R1+0x954] ;  /* 0x0009540001037983 */ /* 0x000e220000100800 */
[----:B------:R-:W-:Y:S02]  /*27730*/  PRMT R35, RZ, 0x7610, R35 ;  /* 0x00007610ff237816 */ /* 0x000fe40000000023 */
[----:B------:R-:W-:-:S02]  /*27740*/  PRMT R42, RZ, 0x7610, R42 ;  /* 0x00007610ff2a7816 */ /* 0x000fc4000000002a */
[----:B0-----:R-:W-:-:S04]  /*27750*/  @!P1 LOP3.LUT R3, R3, R2, RZ, 0x3c, !PT ;  /* 0x0000000203039212 */ /* 0x001fc800078e3cff */
[----:B------:R-:W-:-:S04]  /*27760*/  @!P1 LOP3.LUT R2, R3, R2, RZ, 0x3c, !PT ;  /* 0x0000000203029212 */ /* 0x000fc800078e3cff */
[----:B------:R-:W-:-:S05]  /*27770*/  @!P1 LOP3.LUT R3, R3, R2, RZ, 0x3c, !PT ;  /* 0x0000000203039212 */ /* 0x000fca00078e3cff */
[----:B------:R3:W2:Y:S02]  /*27780*/  @!P1 LDG.E.U8 R35, desc[UR22][R2.64] ;  /* 0x0000001602239981 */ /* 0x0006a4000c1e1100 */
[----:B---3--:R-:W-:Y:S02]  /*27790*/  @!P3 IMAD.MOV.U32 R2, RZ, RZ, R46 ;  /* 0x000000ffff02b224 */ /* 0x008fe400078e002e */
[----:B------:R-:W-:Y:S01]  /*277a0*/  @!P3 IMAD.MOV.U32 R3, RZ, RZ, R47 ;  /* 0x000000ffff03b224 */ /* 0x000fe200078e002f */
[----:B------:R-:W-:Y:S01]  /*277b0*/  PRMT R14, RZ, 0x7610, R14 ;  /* 0x00007610ff0e7816 */ /* 0x000fe2000000000e */
[----:B------:R-:W3:Y:S04]  /*277c0*/  LDL R47, [R1+0x150] ;  /* 0x00015000012f7983 */ /* 0x000ee80000100800 */
[----:B------:R0:W2:Y:S01]  /*277d0*/  @!P3 LDG.E.U8 R42, desc[UR22][R2.64] ;  /* 0x00000016022ab981 */ /* 0x0000a2000c1e1100 */
[----:B------:R-:W-:-:S02]  /*277e0*/  PRMT R13, RZ, 0x7610, R13 ;  /* 0x00007610ff0d7816 */ /* 0x000fc4000000000d */
[----:B------:R-:W-:Y:S01]  /*277f0*/  PRMT R12, RZ, 0x7610, R12 ;  /* 0x00007610ff0c7816 */ /* 0x000fe2000000000c */
[----:B------:R-:W2:Y:S04]  /*27800*/  LDL R46, [R1+0x154] ;  /* 0x00015400012e7983 */ /* 0x000ea80000100800 */
[----:B------:R-:W0:Y:S04]  /*27810*/  LDL R2, [R1+0x8d4] ;  /* 0x0008d40001027983 */ /* 0x000e280000100800 */
[----:B------:R-:W0:Y:S02]  /*27820*/  LDL R3, [R1+0x8d8] ;  /* 0x0008d80001037983 */ /* 0x000e240000100800 */
[----:B0-----:R-:W-:-:S04]  /*27830*/  @!P4 LOP3.LUT R3, R3, R2, RZ, 0x3c, !PT ;  /* 0x000000020303c212 */ /* 0x001fc800078e3cff */
[----:B------:R-:W-:-:S04]  /*27840*/  @!P4 LOP3.LUT R2, R3, R2, RZ, 0x3c, !PT ;  /* 0x000000020302c212 */ /* 0x000fc800078e3cff */
[----:B------:R-:W-:-:S05]  /*27850*/  @!P4 LOP3.LUT R3, R3, R2, RZ, 0x3c, !PT ;  /* 0x000000020303c212 */ /* 0x000fca00078e3cff */
[----:B------:R0:W2:Y:S04]  /*27860*/  @!P4 LDG.E.U8 R14, desc[UR22][R2.64] ;  /* 0x00000016020ec981 */ /* 0x0000a8000c1e1100 */
[----:B------:R-:W0:Y:S04]  /*27870*/  LDL R2, [R1+0xd0] ;  /* 0x0000d00001027983 */ /* 0x000e280000100800 */
[----:B------:R-:W0:Y:S01]  /*27880*/  LDL R3, [R1+0xd4] ;  /* 0x0000d40001037983 */ /* 0x000e220000100800 */
[----:B------:R-:W-:Y:S01]  /*27890*/  BAR.SYNC.DEFER_BLOCKING 0x0 ;  /* 0x0000000000007b1d */ /* 0x000fe20000010000 */
[----:B0-----:R-:W-:-:S04]  /*278a0*/  @!P2 LOP3.LUT R3, R3, R2, RZ, 0x3c, !PT ;  /* 0x000000020303a212 */ /* 0x001fc800078e3cff */
[----:B------:R-:W-:-:S04]  /*278b0*/  @!P2 LOP3.LUT R2, R3, R2, RZ, 0x3c, !PT ;  /* 0x000000020302a212 */ /* 0x000fc800078e3cff */
[----:B------:R-:W-:-:S05]  /*278c0*/  @!P2 LOP3.LUT R3, R3, R2, RZ, 0x3c, !PT ;  /* 0x000000020303a212 */ /* 0x000fca00078e3cff */
[----:B------:R0:W2:Y:S04]  /*278d0*/  @!P2 LDG.E.U8 R13, desc[UR22][R2.64] ;  /* 0x00000016020da981 */ /* 0x0000a8000c1e1100 */
        /* <DEDUP_REMOVED lines=8> */
[----:B------:R-:W-:Y:S02]  /*27960*/  PRMT R11, RZ, 0x7610, R11 ;  /* 0x00007610ff0b7816 */ /* 0x000fe4000000000b */
        /* <DEDUP_REMOVED lines=11> */
[----:B------:R2:W4:Y:S02]  /*27a20*/  @!P2 LDG.E.U8 R10, desc[UR22][R2.64] ;  /* 0x00000016020aa981 */ /* 0x000524000c1e1100 */
[----:B--2---:R-:W-:Y:S02]  /*27a30*/  @!P2 IMAD.MOV.U32 R2, RZ, RZ, R46 ;  /* 0x000000ffff02a224 */ /* 0x004fe400078e002e */
[----:B---3--:R-:W-:Y:S01]  /*27a40*/  @!P2 IMAD.MOV.U32 R3, RZ, RZ, R47 ;  /* 0x000000ffff03a224 */ /* 0x008fe200078e002f */
[----:B------:R-:W-:Y:S01]  /*27a50*/  PRMT R8, RZ, 0x7610, R8 ;  /* 0x00007610ff087816 */ /* 0x000fe20000000008 */
[----:B------:R-:W2:Y:S04]  /*27a60*/  LDL R47, [R1+0x230] ;  /* 0x00023000012f7983 */ /* 0x000ea80000100800 */
[----:B------:R0:W3:Y:S01]  /*27a70*/  @!P2 LDG.E.U8 R9, desc[UR22][R2.64] ;  /* 0x000000160209a981 */ /* 0x0000e2000c1e1100 */
        /* <DEDUP_REMOVED lines=35> */
[----:B------:R2:W3:Y:S02]  /*27cb0*/  @!P2 LDG.E.U8 R62, desc[UR22][R2.64] ;  /* 0x00000016023ea981 */ /* 0x0004e4000c1e1100 */
[----:B--2---:R-:W-:Y:S02]  /*27cc0*/  @!P2 IMAD.MOV.U32 R2, RZ, RZ, R46 ;  /* 0x000000ffff02a224 */ /* 0x004fe400078e002e */
[----:B------:R-:W-:Y:S01]  /*27cd0*/  @!P2 IMAD.MOV.U32 R3, RZ, RZ, R47 ;  /* 0x000000ffff03a224 */ /* 0x000fe200078e002f */
[----:B------:R-:W-:Y:S01]  /*27ce0*/  PRMT R60, RZ, 0x7610, R60 ;  /* 0x00007610ff3c7816 */ /* 0x000fe2000000003c */
[----:B------:R-:W2:Y:S04]  /*27cf0*/  LDL R47, [R1+0x2e4] ;  /* 0x0002e400012f7983 */ /* 0x000ea80000100800 */
        /* <DEDUP_REMOVED lines=35> */
[----:B------:R0:W3:Y:S02]  /*27f30*/  @!P2 LDG.E.U8 R4, desc[UR22][R2.64] ;  /* 0x000000160204a981 */ /* 0x0000e4000c1e1100 */
[----:B0-----:R-:W-:-:S06]  /*27f40*/  PRMT R3, RZ, 0x7610, R3 ;  /* 0x00007610ff037816 */ /* 0x001fcc0000000003 */
[----:B--2---:R0:W2:Y:S04]  /*27f50*/  @!P2 LDG.E.U8 R3, desc[UR22][R46.64] ;  /* 0x000000162e03a981 */ /* 0x0040a8000c1e1100 */
        /* <DEDUP_REMOVED lines=209> */
[----:B------:R-:W2:Y:S04]  /*28c70*/  @!P2 LDG.E.U8 R92, desc[UR22][R46.64] ;  /* 0x000000162e5ca981 */ /* 0x000ea8000c1e1100 */
[----:B--2---:R0:W-:Y:S04]  /*28c80*/  STL [R1+0xc], R92 ;  /* 0x00000c5c01007387 */ /* 0x0041e80000100800 */
[----:B0-----:R-:W2:Y:S04]  /*28c90*/  LDL.LU R92, [R1+0xeac] ;  /* 0x000eac00015c7983 */ /* 0x001ea80000300800 */
[----:B------:R-:W3:Y:S04]  /*28ca0*/  LDL R46, [R1+0x694] ;  /* 0x00069400012e7983 */ /* 0x000ee80000100800 */
[----:B------:R-:W3:Y:S01]  /*28cb0*/  LDL R47, [R1+0x698] ;  /* 0x00069800012f7983 */ /* 0x000ee20000100800 */
[----:B--2---:R-:W-:-:S02]  /*28cc0*/  PRMT R92, RZ, 0x7610, R92 ;  /* 0x00007610ff5c7816 */ /* 0x004fc4000000005c */
[----:B---3--:R-:W-:-:S04]  /*28cd0*/  @!P2 LOP3.LUT R47, R47, R46, RZ, 0x3c, !PT ;  /* 0x0000002e2f2fa212 */ /* 0x008fc800078e3cff */
        /* <DEDUP_REMOVED lines=90> */
[----:B------:R-:W3:Y:S04]  /*29280*/  @!P2 LDG.E.U8 R93, desc[UR22][R46.64] ;  /* 0x000000162e5da981 */ /* 0x000ee8000c1e1100 */
[----:B--2---:R0:W-:Y:S04]  /*29290*/  STL [R1+0x40], R92 ;  /* 0x0000405c01007387 */ /* 0x0041e80000100800 */
[----:B0-----:R-:W2:Y:S04]  /*292a0*/  LDL R92, [R1+0x868] ;  /* 0x00086800015c7983 */ /* 0x001ea80000100800 */
[----:B---3--:R0:W-:Y:S04]  /*292b0*/  STL [R1+0x44], R93 ;  /* 0x0000445d01007387 */ /* 0x0081e80000100800 */
[----:B0-----:R-:W3:Y:S04]  /*292c0*/  LDL.LU R93, [R1+0xe84] ;  /* 0x000e8400015d7983 */ /* 0x001ee80000300800 */
[----:B------:R-:W2:Y:S04]  /*292d0*/  LDL R46, [R1+0x7f4] ;  /* 0x0007f400012e7983 */ /* 0x000ea80000100800 */
[----:B------:R-:W2:Y:S01]  /*292e0*/  LDL R47, [R1+0x7f8] ;  /* 0x0007f800012f7983 */ /* 0x000ea20000100800 */
[----:B---3--:R-:W-:-:S02]  /*292f0*/  PRMT R93, RZ, 0x7610, R93 ;  /* 0x00007610ff5d7816 */ /* 0x008fc4000000005d */
[----:B--2---:R-:W-:-:S04]  /*29300*/  @!P2 LOP3.LUT R47, R47, R46, RZ, 0x3c, !PT ;  /* 0x0000002e2f2fa212 */ /* 0x004fc800078e3cff */
        /* <DEDUP_REMOVED lines=32> */
[----:B------:R-:W3:Y:S01]  /*29510*/  LDL R47, [R1+0x864] ;  /* 0x00086400012f7983 */ /* 0x000ee20000100800 */
[----:B------:R-:W-:Y:S01]  /*29520*/  @!P2 IMAD.MOV.U32 R46, RZ, RZ, R92 ;  /* 0x000000ffff2ea224 */ /* 0x000fe200078e005c */
[----:B--2---:R-:W-:-:S06]  /*29530*/  PRMT R93, RZ, 0x7610, R93 ;  /* 0x00007610ff5d7816 */ /* 0x004fcc000000005d */
[----:B---3--:R-:W2:Y:S04]  /*29540*/  @!P2 LDG.E.U8 R93, desc[UR22][R46.64] ;  /* 0x000000162e5da981 */ /* 0x008ea8000c1e1100 */
        /* <DEDUP_REMOVED lines=22> */
[----:B------:R-:W0:Y:S01]  /*296b0*/  S2R R92, SR_TID.X ;  /* 0x00000000005c7919 */ /* 0x000e220000002100 */
[----:B--2---:R-:W-:-:S02]  /*296c0*/  PRMT R93, RZ, 0x7610, R93 ;  /* 0x00007610ff5d7816 */ /* 0x004fc4000000005d */
[----:B---3--:R-:W-:-:S04]  /*296d0*/  @!P2 LOP3.LUT R47, R47, R46, RZ, 0x3c, !PT ;  /* 0x0000002e2f2fa212 */ /* 0x008fc800078e3cff */
[----:B------:R-:W-:-:S04]  /*296e0*/  @!P2 LOP3.LUT R46, R47, R46, RZ, 0x3c, !PT ;  /* 0x0000002e2f2ea212 */ /* 0x000fc800078e3cff */
[----:B------:R-:W-:-:S05]  /*296f0*/  @!P2 LOP3.LUT R47, R47, R46, RZ, 0x3c, !PT ;  /* 0x0000002e2f2fa212 */ /* 0x000fca00078e3cff */
[----:B------:R-:W2:Y:S01]  /*29700*/  @!P2 LDG.E.U8 R93, desc[UR22][R46.64] ;  /* 0x000000162e5da981 */ /* 0x000ea2000c1e1100 */
[----:B0-----:R-:W-:-:S05]  /*29710*/  LOP3.LUT R92, R92, 0x7f, RZ, 0xc0, !PT ;  /* 0x0000007f5c5c7812 */ /* 0x001fca00078ec0ff */
[----:B------:R-:W-:Y:S04]  /*29720*/  STS.U8 [R92+UR11+0x11000], R28 ;  /* 0x0110001c5c007988 */ /* 0x000fe8000800000b */
[----:B------:R0:W-:Y:S04]  /*29730*/  STS.U8 [R92+UR11+0x11200], R27 ;  /* 0x0112001b5c007988 */ /* 0x0001e8000800000b */
[----:B------:R-:W-:Y:S04]  /*29740*/  STS.U8 [R92+UR11+0x11400], R26 ;  /* 0x0114001a5c007988 */ /* 0x000fe8000800000b */
[----:B0-----:R-:W3:Y:S04]  /*29750*/  LDL R27, [R1+0x11c] ;  /* 0x00011c00011b7983 */ /* 0x001ee80000100800 */
[----:B--2---:R0:W-:Y:S04]  /*29760*/  STL [R1+0x80], R93 ;  /* 0x0000805d01007387 */ /* 0x0041e80000100800 */
[----:B0-----:R-:W2:Y:S04]  /*29770*/  LDL.LU R93, [R1+0xe64] ;  /* 0x000e6400015d7983 */ /* 0x001ea80000300800 */
[----:B------:R-:W3:Y:S01]  /*29780*/  LDL R26, [R1+0x118] ;  /* 0x00011800011a7983 */ /* 0x000ee20000100800 */
[----:B------:R-:W-:-:S03]  /*29790*/  PRMT R91, RZ, 0x7610, R91 ;  /* 0x00007610ff5b7816 */ /* 0x000fc6000000005b */
[----:B------:R-:W2:Y:S01]  /*297a0*/  LDL R47, [R1+0x15c] ;  /* 0x00015c00012f7983 */ /* 0x000ea20000100800 */
[----:B---3--:R-:W-:-:S04]  /*297b0*/  @!P2 LOP3.LUT R27, R27, R26, RZ, 0x3c, !PT ;  /* 0x0000001a1b1ba212 */ /* 0x008fc800078e3cff */
[----:B------:R-:W-:-:S04]  /*297c0*/  @!P2 LOP3.LUT R26, R27, R26, RZ, 0x3c, !PT ;  /* 0x0000001a1b1aa212 */ /* 0x000fc800078e3cff */
[----:B------:R-:W-:-:S05]  /*297d0*/  @!P2 LOP3.LUT R27, R27, R26, RZ, 0x3c, !PT ;  /* 0x0000001a1b1ba212 */ /* 0x000fca00078e3cff */
[----:B------:R-:W3:Y:S04]  /*297e0*/  @!P2 LDG.E.U8 R91, desc[UR22][R26.64] ;  /* 0x000000161a5ba981 */ /* 0x000ee8000c1e1100 */
[----:B------:R-:W-:Y:S04]  /*297f0*/  STS.U8 [R92+UR11+0x11600], R25 ;  /* 0x011600195c007988 */ /* 0x000fe8000800000b */
[----:B---3--:R0:W-:Y:S04]  /*29800*/  STL [R1+0x7c], R91 ;  /* 0x00007c5b01007387 */ /* 0x0081e80000100800 */
[----:B0-----:R-:W3:Y:S04]  /*29810*/  LDL.LU R91, [R1+0xe60] ;  /* 0x000e6000015b7983 */ /* 0x001ee80000300800 */
[----:B------:R-:W3:Y:S04]  /*29820*/  LDL R26, [R1+0x138] ;  /* 0x00013800011a7983 */ /* 0x000ee80000100800 */
[----:B------:R-:W3:Y:S04]  /*29830*/  LDL R27, [R1+0x13c] ;  /* 0x00013c00011b7983 */ /* 0x000ee80000100800 */
[----:B------:R-:W4:Y:S01]  /*29840*/  LDL R25, [R1+0x158] ;  /* 0x0001580001197983 */ /* 0x000f220000100800 */
[----:B------:R-:W-:-:S02]  /*29850*/  PRMT R90, RZ, 0x7610, R90 ;  /* 0x00007610ff5a7816 */ /* 0x000fc4000000005a */
[----:B------:R-:W-:Y:S01]  /*29860*/  PRMT R88, RZ, 0x7610, R88 ;  /* 0x00007610ff587816 */ /* 0x000fe20000000058 */
[----:B------:R2:W-:Y:S02]  /*29870*/  STS.U8 [R92+UR11+0x11800], R24 ;  /* 0x011800185c007988 */ /* 0x0005e4000800000b */
[----:B--2---:R-:W-:Y:S01]  /*29880*/  @!P2 IMAD.MOV.U32 R24, RZ, RZ, R47 ;  /* 0x000000ffff18a224 */ /* 0x004fe200078e002f */
[----:B---3--:R-:W-:-:S04]  /*29890*/  @!P2 LOP3.LUT R27, R27, R26, RZ, 0x3c, !PT ;  /* 0x0000001a1b1ba212 */ /* 0x008fc800078e3cff */
[C---:B------:R-:W-:Y:S01]  /*298a0*/  @!P2 LOP3.LUT R26, R27.reuse, R26, RZ, 0x3c, !PT ;  /* 0x0000001a1b1aa212 */ /* 0x040fe200078e3cff */
[----:B----4-:R-:W2:Y:S03]  /*298b0*/  @!P2 LDG.E.U8 R88, desc[UR22][R24.64] ;  /* 0x000000161858a981 */ /* 0x010ea6000c1e1100 */
[----:B------:R-:W-:-:S05]  /*298c0*/  @!P2 LOP3.LUT R27, R27, R26, RZ, 0x3c, !PT ;  /* 0x0000001a1b1ba212 */ /* 0x000fca00078e3cff */
[----:B------:R-:W3:Y:S04]  /*298d0*/  @!P2 LDG.E.U8 R90, desc[UR22][R26.64] ;  /* 0x000000161a5aa981 */ /* 0x000ee8000c1e1100 */
[----:B---3--:R0:W-:Y:S04]  /*298e0*/  STL [R1+0x78], R90 ;  /* 0x0000785a01007387 */ /* 0x0081e80000100800 */
[----:B0-----:R-:W3:Y:S04]  /*298f0*/  LDL.LU R90, [R1+0xe5c] ;  /* 0x000e5c00015a7983 */ /* 0x001ee80000300800 */
[----:B------:R-:W4:Y:S04]  /*29900*/  LDL R47, [R1+0x1fc] ;  /* 0x0001fc00012f7983 */ /* 0x000f280000100800 */
[----:B--2---:R0:W-:Y:S04]  /*29910*/  STL [R1+0x74], R88 ;  /* 0x0000745801007387 */ /* 0x0041e80000100800 */
[----:B0-----:R-:W2:Y:S04]  /*29920*/  LDL.LU R88, [R1+0xe58] ;  /* 0x000e580001587983 */ /* 0x001ea80000300800 */
[----:B------:R-:W2:Y:S04]  /*29930*/  LDL R24, [R1+0x178] ;  /* 0x0001780001187983 */ /* 0x000ea80000100800 */
[----:B------:R-:W2:Y:S01]  /*29940*/  LDL R25, [R1+0x17c] ;  /* 0x00017c0001197983 */ /* 0x000ea20000100800 */
[----:B------:R-:W-:-:S02]  /*29950*/  PRMT R85, RZ, 0x7610, R85 ;  /* 0x00007610ff557816 */ /* 0x000fc40000000055 */
[----:B--2---:R-:W-:-:S04]  /*29960*/  @!P2 LOP3.LUT R25, R25, R24, RZ, 0x3c, !PT ;  /* 0x000000181919a212 */ /* 0x004fc800078e3cff */
[----:B------:R-:W-:-:S04]  /*29970*/  @!P2 LOP3.LUT R24, R25, R24, RZ, 0x3c, !PT ;  /* 0x000000181918a212 */ /* 0x000fc800078e3cff */
[----:B------:R-:W-:-:S05]  /*29980*/  @!P2 LOP3.LUT R25, R25, R24, RZ, 0x3c, !PT ;  /* 0x000000181919a212 */ /* 0x000fca00078e3cff */
[----:B------:R-:W2:Y:S04]  /*29990*/  @!P2 LDG.E.U8 R85, desc[UR22][R24.64] ;  /* 0x000000161855a981 */ /* 0x000ea8000c1e1100 */
[----:B------:R0:W-:Y:S04]  /*299a0*/  STS.U8 [R92+UR11+0x11a00], R23 ;  /* 0x011a00175c007988 */ /* 0x0001e8000800000b */
[----:B------:R-:W-:Y:S04]  /*299b0*/  STS.U8 [R92+UR11+0x11c00], R22 ;  /* 0x011c00165c007988 */ /* 0x000fe8000800000b */
[----:B0-----:R-:W3:Y:S04]  /*299c0*/  LDL R23, [R1+0x19c] ;  /* 0x00019c0001177983 */ /* 0x001ee80000100800 */
[----:B--2---:R0:W-:Y:S04]  /*299d0*/  STL [R1+0x70], R85 ;  /* 0x0000705501007387 */ /* 0x0041e80000100800 */
[----:B0-----:R-:W2:Y:S04]  /*299e0*/  LDL.LU R85, [R1+0xe54] ;  /* 0x000e540001557983 */ /* 0x001ea80000300800 */
[----:B------:R-:W3:Y:S01]  /*299f0*/  LDL R22, [R1+0x198] ;  /* 0x0001980001167983 */ /* 0x000ee20000100800 */
[----:B------:R-:W-:-:S02]  /*29a00*/  PRMT R79, RZ, 0x7610, R79 ;  /* 0x00007610ff4f7816 */ /* 0x000fc4000000004f */
[----:B---3--:R-:W-:-:S04]  /*29a10*/  @!P2 LOP3.LUT R23, R23, R22, RZ, 0x3c, !PT ;  /* 0x000000161717a212 */ /* 0x008fc800078e3cff */
[----:B------:R-:W-:-:S04]  /*29a20*/  @!P2 LOP3.LUT R22, R23, R22, RZ, 0x3c, !PT ;  /* 0x000000161716a212 */ /* 0x000fc800078e3cff */
[----:B------:R-:W-:-:S05]  /*29a30*/  @!P2 LOP3.LUT R23, R23, R22, RZ, 0x3c, !PT ;  /* 0x000000161717a212 */ /* 0x000fca00078e3cff */
[----:B------:R-:W3:Y:S04]  /*29a40*/  @!P2 LDG.E.U8 R79, desc[UR22][R22.64] ;  /* 0x00000016164fa981 */ /* 0x000ee8000c1e1100 */
[----:B------:R-:W-:Y:S04]  /*29a50*/  STS.U8 [R92+UR11+0x11e00], R20 ;  /* 0x011e00145c007988 */ /* 0x000fe8000800000b */
[----:B---3--:R0:W-:Y:S04]  /*29a60*/  STL [R1+0x6c], R79 ;  /* 0x00006c4f01007387 */ /* 0x0081e80000100800 */
[----:B0-----:R-:W3:Y:S04]  /*29a70*/  LDL.LU R79, [R1+0xe50] ;  /* 0x000e5000014f7983 */ /* 0x001ee80000300800 */
[----:B------:R-:W2:Y:S04]  /*29a80*/  LDL R22, [R1+0x1b8] ;  /* 0x0001b80001167983 */ /* 0x000ea80000100800 */
[----:B------:R-:W2:Y:S04]  /*29a90*/  LDL R23, [R1+0x1bc] ;  /* 0x0001bc0001177983 */ /* 0x000ea80000100800 */
[----:B------:R-:W3:Y:S01]  /*29aa0*/  LDL R20, [R1+0x1f8] ;  /* 0x0001f80001147983 */ /* 0x000ee20000100800 */
[----:B------:R-:W-:-:S02]  /*29ab0*/  LOP3.LUT R92, R92, 0x10, RZ, 0x3c, !PT ;  /* 0x000000105c5c7812 */ /* 0x000fc400078e3cff */
[----:B------:R-:W-:Y:S02]  /*29ac0*/  PRMT R77, RZ, 0x7610, R77 ;  /* 0x00007610ff4d7816 */ /* 0x000fe4000000004d */
[----:B------:R-:W-:Y:S01]  /*29ad0*/  PRMT R75, RZ, 0x7610, R75 ;  /* 0x00007610ff4b7816 */ /* 0x000fe2000000004b */
[----:B------:R3:W-:Y:S01]  /*29ae0*/  STS.U8 [R92+UR11+0x11080], R21 ;  /* 0x011080155c007988 */ /* 0x0007e2000800000b */
[----:B--2---:R-:W-:-:S04]  /*29af0*/  @!P2 LOP3.LUT R23, R23, R22, RZ, 0x3c, !PT ;  /* 0x000000161717a212 */ /* 0x004fc800078e3cff */
[----:B------:R-:W-:Y:S01]  /*29b00*/  @!P2 LOP3.LUT R22, R23, R22, RZ, 0x3c, !PT ;  /* 0x000000161716a212 */ /* 0x000fe200078e3cff */
[----:B---3--:R-:W-:-:S03]  /*29b10*/  @!P2 IMAD.MOV.U32 R21, RZ, RZ, R20 ;  /* 0x000000ffff15a224 */ /* 0x008fc600078e0014 */
[----:B------:R-:W-:Y:S01]  /*29b20*/  @!P2 LOP3.LUT R23, R23, R22, RZ, 0x3c, !PT ;  /* 0x000000161717a212 */ /* 0x000fe200078e3cff */
[----:B----4-:R-:W-:-:S04]  /*29b30*/  @!P2 IMAD.MOV.U32 R20, RZ, RZ, R47 ;  /* 0x000000ffff14a224 */ /* 0x010fc800078e002f */
[----:B------:R-:W2:Y:S04]  /*29b40*/  @!P2 LDG.E.U8 R77, desc[UR22][R22.64] ;  /* 0x00000016164da981 */ /* 0x000ea8000c1e1100 */
[----:B------:R-:W3:Y:S04]  /*29b50*/  @!P2 LDG.E.U8 R75, desc[UR22][R20.64] ;  /* 0x00000016144ba981 */ /* 0x000ee8000c1e1100 */
[----:B--2---:R0:W-:Y:S04]  /*29b60*/  STL [R1+0x68], R77 ;  /* 0x0000684d01007387 */ /* 0x0041e80000100800 */
[----:B0-----:R-:W2:Y:S04]  /*29b70*/  LDL.LU R77, [R1+0xe4c] ;  /* 0x000e4c00014d7983 */ /* 0x001ea80000300800 */
[----:B------:R-:W4:Y:S04]  /*29b80*/  LDL R47, [R1+0x27c] ;  /* 0x00027c00012f7983 */ /* 0x000f280000100800 */
[----:B---3--:R0:W-:Y:S04]  /*29b90*/  STL [R1+0x58], R75 ;  /* 0x0000584b01007387 */ /* 0x0081e80000100800 */
[----:B0-----:R-:W3:Y:S04]  /*29ba0*/  LDL.LU R75, [R1+0xe48] ;  /* 0x000e4800014b7983 */ /* 0x001ee80000300800 */
[----:B------:R-:W2:Y:S04]  /*29bb0*/  LDL R20, [R1+0x218] ;  /* 0x0002180001147983 */ /* 0x000ea80000100800 */
[----:B------:R-:W2:Y:S01]  /*29bc0*/  LDL R21, [R1+0x21c] ;  /* 0x00021c0001157983 */ /* 0x000ea20000100800 */
[----:B------:R-:W-:-:S02]  /*29bd0*/  PRMT R73, RZ, 0x7610, R73 ;  /* 0x00007610ff497816 */ /* 0x000fc40000000049 */
[----:B--2---:R-:W-:-:S04]  /*29be0*/  @!P2 LOP3.LUT R21, R21, R20, RZ, 0x3c, !PT ;  /* 0x000000141515a212 */ /* 0x004fc800078e3cff */
[----:B------:R-:W-:-:S04]  /*29bf0*/  @!P2 LOP3.LUT R20, R21, R20, RZ, 0x3c, !PT ;  /* 0x000000141514a212 */ /* 0x000fc800078e3cff */
[----:B------:R-:W-:-:S05]  /*29c00*/  @!P2 LOP3.LUT R21, R21, R20, RZ, 0x3c, !PT ;  /* 0x000000141515a212 */ /* 0x000fca00078e3cff */
[----:B------:R-:W2:Y:S04]  /*29c10*/  @!P2 LDG.E.U8 R73, desc[UR22][R20.64] ;  /* 0x000000161449a981 */ /* 0x000ea8000c1e1100 */
        /* <DEDUP_REMOVED lines=20> */
[----:B------:R-:W2:Y:S01]  /*29d60*/  LDL R21, [R1+0x278] ;  /* 0x0002780001157983 */ /* 0x000ea20000100800 */
[----:B------:R-:W-:Y:S01]  /*29d70*/  PRMT R68, RZ, 0x7610, R68 ;  /* 0x00007610ff447816 */ /* 0x000fe20000000044 */
[----:B----4-:R-:W-:-:S02]  /*29d80*/  @!P2 IMAD.MOV.U32 R20, RZ, RZ, R47 ;  /* 0x000000ffff14a224 */ /* 0x010fc400078e002f */
[----:B------:R-:W4:Y:S04]  /*29d90*/  LDL R47, [R1+0x2d0] ;  /* 0x0002d000012f7983 */ /* 0x000f280000100800 */
[----:B--2---:R-:W2:Y:S04]  /*29da0*/  @!P2 LDG.E.U8 R68, desc[UR22][R20.64] ;  /* 0x000000161444a981 */ /* 0x004ea8000c1e1100 */
        /* <DEDUP_REMOVED lines=8> */
[----:B------:R0:W2:Y:S02]  /*29e30*/  @!P2 LDG.E.U8 R82, desc[UR22][R20.64] ;  /* 0x000000161452a981 */ /* 0x0000a4000c1e1100 */
[----:B0-----:R-:W0:Y:S02]  /*29e40*/  S2R R21, SR_TID.X ;  /* 0x0000000000157919 */ /* 0x001e240000002100 */
[----:B0-----:R-:W-:-:S04]  /*29e50*/  LOP3.LUT R21, R21, 0x7f, RZ, 0xc0, !PT ;  /* 0x0000007f15157812 */ /* 0x001fc800078ec0ff */
[----:B------:R-:W-:Y:S02]  /*29e60*/  LOP3.LUT R20, R21, 0x10, RZ, 0x3c, !PT ;  /* 0x0000001015147812 */ /* 0x000fe400078e3cff */
[----:B------:R-:W3:Y:S04]  /*29e70*/  LDL R21, [R1+0x2b4] ;  /* 0x0002b40001157983 */ /* 0x000ee80000100800 */
[----:B------:R-:W-:Y:S04]  /*29e80*/  STS.U8 [R92+UR11+0x11280], R29 ;  /* 0x0112801d5c007988 */ /* 0x000fe8000800000b */
[----:B------:R-:W-:Y:S01]  /*29e90*/  STS.U8 [R92+UR11+0x11480], R30 ;  /* 0x0114801e5c007988 */ /* 0x000fe2000800000b */
[----:B------:R-:W-:-:S03]  /*29ea0*/  PRMT R93, RZ, 0x7610, R93 ;  /* 0x00007610ff5d7816 */ /* 0x000fc6000000005d */
[----:B------:R-:W-:Y:S04]  /*29eb0*/  STS.U8 [R92+UR11+0x11680], R31 ;  /* 0x0116801f5c007988 */ /* 0x000fe8000800000b */
[----:B------:R-:W-:Y:S04]  /*29ec0*/  STS.U8 [R92+UR11+0x11880], R32 ;  /* 0x011880205c007988 */ /* 0x000fe8000800000b */
[----:B------:R-:W-:Y:S04]  /*29ed0*/  STS.U8 [R92+UR11+0x11a80], R33 ;  /* 0x011a80215c007988 */ /* 0x000fe8000800000b */
[----:B------:R0:W-:Y:S02]  /*29ee0*/  STS.U8 [R20+UR11+0x11c80], R34 ;  /* 0x011c802214007988 */ /* 0x0001e4000800000b */
[----:B0-----:R-:W-:-:S02]  /*29ef0*/  @!P2 IMAD.MOV.U32 R20, RZ, RZ, R46 ;  /* 0x000000ffff14a224 */ /* 0x001fc400078e002e */
[----:B--2---:R0:W-:Y:S01]  /*29f00*/  STL [R1+0xe10], R82 ;  /* 0x000e105201007387 */ /* 0x0041e20000100800 */
[----:B------:R-:W-:-:S03]  /*29f10*/  PRMT R91, RZ, 0x7610, R91 ;  /* 0x00007610ff5b7816 */ /* 0x000fc6000000005b */
[----:B------:R-:W2:Y:S04]  /*29f20*/  LDL R46, [R1+0x308] ;  /* 0x00030800012e7983 */ /* 0x000ea80000100800 */
[----:B---3--:R1:W3:Y:S04]  /*29f30*/  @!P2 LDG.E.U8 R93, desc[UR22][R20.64] ;  /* 0x00000016145da981 */ /* 0x0082e8000c1e1100 */
[----:B------:R-:W2:Y:S01]  /*29f40*/  LDL R21, [R1+0x2cc] ;  /* 0x0002cc0001157983 */ /* 0x000ea20000100800 */
[----:B0-----:R-:W1:Y:S02]  /*29f50*/  S2R R82, SR_TID.X ;  /* 0x0000000000527919 */ /* 0x001e640000002100 */
[----:B-1----:R-:W-:-:S04]  /*29f60*/  LOP3.LUT R20, R82, 0x7f, RZ, 0xc0, !PT ;  /* 0x0000007f52147812 */ /* 0x002fc800078ec0ff */
[----:B------:R-:W-:-:S05]  /*29f70*/  LOP3.LUT R20, R20, 0x10, RZ, 0x3c, !PT ;  /* 0x0000001014147812 */ /* 0x000fca00078e3cff */
[----:B------:R4:W-:Y:S02]  /*29f80*/  STS.U8 [R20+UR11+0x11e80], R35 ;  /* 0x011e802314007988 */ /* 0x0009e4000800000b */
[----:B----4-:R-:W-:-:S05]  /*29f90*/  @!P2 IMAD.MOV.U32 R20, RZ, RZ, R47 ;  /* 0x000000ffff14a224 */ /* 0x010fca00078e002f */
[----:B--2---:R-:W2:Y:S04]  /*29fa0*/  @!P2 LDG.E.U8 R91, desc[UR22][R20.64] ;  /* 0x00000016145ba981 */ /* 0x004ea8000c1e1100 */
[----:B---3--:R0:W-:Y:S04]  /*29fb0*/  STL [R1+0xe14], R93 ;  /* 0x000e145d01007387 */ /* 0x0081e80000100800 */
[----:B------:R-:W3:Y:S04]  /*29fc0*/  LDL R47, [R1+0x320] ;  /* 0x00032000012f7983 */ /* 0x000ee80000100800 */
[----:B------:R-:W4:Y:S04]  /*29fd0*/  LDL R21, [R1+0x2ec] ;  /* 0x0002ec0001157983 */ /* 0x000f280000100800 */
[----:B0-----:R-:W3:Y:S04]  /*29fe0*/  LDL R93, [R1+0x2f0] ;  /* 0x0002f000015d7983 */ /* 0x001ee80000100800 */
[----:B--2---:R0:W-:Y:S04]  /*29ff0*/  STL [R1+0xe18], R91 ;  /* 0x000e185b01007387 */ /* 0x0041e80000100800 */
[----:B0-----:R-:W2:Y:S01]  /*2a000*/  LDL R91, [R1+0x304] ;  /* 0x00030400015b7983 */ /* 0x001ea20000100800 */
[----:B------:R-:W-:Y:S01]  /*2a010*/  PRMT R90, RZ, 0x7610, R90 ;  /* 0x00007610ff5a7816 */ /* 0x000fe2000000005a */
[----:B---3--:R-:W-:Y:S01]  /*2a020*/  @!P2 IMAD.MOV.U32 R20, RZ, RZ, R93 ;  /* 0x000000ffff14a224 */ /* 0x008fe200078e005d */
[----:B------:R-:W-:Y:S01]  /*2a030*/  PRMT R88, RZ, 0x7610, R88 ;  /* 0x00007610ff587816 */ /* 0x000fe20000000058 */
[----:B------:R-:W3:Y:S04]  /*2a040*/  LDL R93, [R1+0x340] ;  /* 0x00034000015d7983 */ /* 0x000ee80000100800 */
[----:B----4-:R0:W4:Y:S02]  /*2a050*/  @!P2 LDG.E.U8 R90, desc[UR22][R20.64] ;  /* 0x00000016145aa981 */ /* 0x010124000c1e1100 */
[----:B0-----:R-:W-:-:S02]  /*2a060*/  @!P2 IMAD.MOV.U32 R20, RZ, RZ, R46 ;  /* 0x000000ffff14a224 */ /* 0x001fc400078e002e */
[----:B--2---:R-:W-:-:S05]  /*2a070*/  @!P2 IMAD.MOV.U32 R21, RZ, RZ, R91 ;  /* 0x000000ffff15a224 */ /* 0x004fca00078e005b */
[----:B------:R-:W2:Y:S04]  /*2a080*/  @!P2 LDG.E.U8 R88, desc[UR22][R20.64] ;  /* 0x000000161458a981 */ /* 0x000ea8000c1e1100 */
[----:B----4-:R0:W-:Y:S04]  /*2a090*/  STL [R1+0xe1c], R90 ;  /* 0x000e1c5a01007387 */ /* 0x0101e80000100800 */
[----:B------:R-:W4:Y:S04]  /*2a0a0*/  LDL R91, [R1+0x354] ;  /* 0x00035400015b7983 */ /* 0x000f280000100800 */
[----:B------:R-:W3:Y:S04]  /*2a0b0*/  LDL R46, [R1+0x358] ;  /* 0x00035800012e7983 */ /* 0x000ee80000100800 */
[----:B0-----:R-:W3:Y:S04]  /*2a0c0*/  LDL R90, [R1+0x31c] ;  /* 0x00031c00015a7983 */ /* 0x001ee80000100800 */
[----:B--2---:R0:W-:Y:S04]  /*2a0d0*/  STL [R1+0xe20], R88 ;  /* 0x000e205801007387 */ /* 0x0041e80000100800 */
[----:B0-----:R-:W2:Y:S01]  /*2a0e0*/  LDL R88, [R1+0x33c] ;  /* 0x00033c0001587983 */ /* 0x001ea20000100800 */
[----:B------:R-:W-:Y:S01]  /*2a0f0*/  PRMT R85, RZ, 0x7610, R85 ;  /* 0x00007610ff557816 */ /* 0x000fe20000000055 */
[----:B------:R-:W-:Y:S01]  /*2a100*/  @!P2 IMAD.MOV.U32 R20, RZ, RZ, R47 ;  /* 0x000000ffff14a224 */ /* 0x000fe200078e002f */
[----:B------:R-:W-:Y:S01]  /*2a110*/  PRMT R79, RZ, 0x7610, R79 ;  /* 0x00007610ff4f7816 */ /* 0x000fe2000000004f */
[----:B------:R-:W4:Y:S01]  /*2a120*/  LDL R47, [R1+0x370] ;  /* 0x00037000012f7983 */ /* 0x000f220000100800 */
[----:B---3--:R-:W-:-:S03]  /*2a130*/  @!P2 IMAD.MOV.U32 R21, RZ, RZ, R90 ;  /* 0x000000ffff15a224 */ /* 0x008fc600078e005a */
[----:B------:R-:W3:Y:S04]  /*2a140*/  LDL R90, [R1+0x36c] ;  /* 0x00036c00015a7983 */ /* 0x000ee80000100800 */
[----:B------:R0:W3:Y:S02]  /*2a150*/  @!P2 LDG.E.U8 R85, desc[UR22][R20.64] ;  /* 0x000000161455a981 */ /* 0x0000e4000c1e1100 */
[----:B0-----:R-:W-:Y:S02]  /*2a160*/  @!P2 IMAD.MOV.U32 R20, RZ, RZ, R93 ;  /* 0x000000ffff14a224 */ /* 0x001fe400078e005d */
[----:B--2---:R-:W-:-:S05]  /*2a170*/  @!P2 IMAD.MOV.U32 R21, RZ, RZ, R88 ;  /* 0x000000ffff15a224 */ /* 0x004fca00078e0058 */
[----:B------:R0:W2:Y:S01]  /*2a180*/  @!P2 LDG.E.U8 R79, desc[UR22][R20.64] ;  /* 0x00000016144fa981 */ /* 0x0000a2000c1e1100 */
[----:B------:R-:W-:-:S03]  /*2a190*/  PRMT R77, RZ, 0x7610, R77 ;  /* 0x00007610ff4d7816 */ /* 0x000fc6000000004d */
[----:B---3--:R1:W-:Y:S04]  /*2a1a0*/  STL [R1+0xe24], R85 ;  /* 0x000e245501007387 */ /* 0x0083e80000100800 */
[----:B------:R-:W3:Y:S01]  /*2a1b0*/  LDL R88, [R1+0x38c] ;  /* 0x00038c0001587983 */ /* 0x000ee20000100800 */
[----:B0-----:R-:W-:-:S03]  /*2a1c0*/  @!P2 IMAD.MOV.U32 R20, RZ, RZ, R46 ;  /* 0x000000ffff14a224 */ /* 0x001fc600078e002e */
[----:B-1----:R-:W3:Y:S01]  /*2a1d0*/  LDL R85, [R1+0x390] ;  /* 0x0003900001557983 */ /* 0x002ee20000100800 */
[----:B----4-:R-:W-:-:S05]  /*2a1e0*/  @!P2 IMAD.MOV.U32 R21, RZ, RZ, R91 ;  /* 0x000000ffff15a224 */ /* 0x010fca00078e005b */
[----:B------:R0:W4:Y:S04]  /*2a1f0*/  @!P2 LDG.E.U8 R77, desc[UR22][R20.64] ;  /* 0x00000016144da981 */ /* 0x000128000c1e1100 */
[----:B--2---:R1:W-:Y:S04]  /*2a200*/  STL [R1+0xe28], R79 ;  /* 0x000e284f01007387 */ /* 0x0043e80000100800 */
[----:B------:R-:W2:Y:S04]  /*2a210*/  LDL R46, [R1+0x3a8] ;  /* 0x0003a800012e7983 */ /* 0x000ea80000100800 */
[----:B-1----:R-:W2:Y:S01]  /*2a220*/  LDL R79, [R1+0x3a4] ;  /* 0x0003a400014f7983 */ /* 0x002ea20000100800 */
[----:B------:R-:W-:Y:S01]  /*2a230*/  PRMT R75, RZ, 0x7610, R75 ;  /* 0x00007610ff4b7816 */ /* 0x000fe2000000004b */
[----:B0-----:R-:W-:-:S02]  /*2a240*/  @!P2 IMAD.MOV.U32 R20, RZ, RZ, R47 ;  /* 0x000000ffff14a224 */ /* 0x001fc400078e002f */
[----:B------:R-:W-:Y:S01]  /*2a250*/  @!P2 IMAD.MOV.U32 R21, RZ, RZ, R90 ;  /* 0x000000ffff15a224 */ /* 0x000fe200078e005a */
[----:B------:R-:W-:-:S04]  /*2a260*/  PRMT R73, RZ, 0x7610, R73 ;  /* 0x00007610ff497816 */ /* 0x000fc80000000049 */
[----:B------:R3:W2:Y:S01]  /*2a270*/  @!P2 LDG.E.U8 R75, desc[UR22][R20.64] ;  /* 0x00000016144ba981 */ /* 0x0006a2000c1e1100 */
[----:B------:R-:W-:Y:S01]  /*2a280*/  PRMT R71, RZ, 0x7610, R71 ;  /* 0x00007610ff477816 */ /* 0x000fe20000000047 */
[----:B---3--:R-:W-:Y:S02]  /*2a290*/  @!P2 IMAD.MOV.U32 R20, RZ, RZ, R85 ;  /* 0x000000ffff14a224 */ /* 0x008fe400078e0055 */
[----:B------:R-:W-:-:S05]  /*2a2a0*/  @!P2 IMAD.MOV.U32 R21, RZ, RZ, R88 ;  /* 0x000000ffff15a224 */ /* 0x000fca00078e0058 */
[----:B------:R2:W3:Y:S04]  /*2a2b0*/  @!P2 LDG.E.U8 R73, desc[UR22][R20.64] ;  /* 0x000000161449a981 */ /* 0x0004e8000c1e1100 */
[----:B----4-:R-:W-:Y:S04]  /*2a2c0*/  STL [R1+0xe2c], R77 ;  /* 0x000e2c4d01007387 */ /* 0x010fe80000100800 */
[----:B------:R-:W4:Y:S01]  /*2a2d0*/  LDL R47, [R1+0x3bc] ;  /* 0x0003bc00012f7983 */ /* 0x000f220000100800 */
[----:B--2---:R-:W-:Y:S02]  /*2a2e0*/  @!P2 IMAD.MOV.U32 R20, RZ, RZ, R46 ;  /* 0x000000ffff14a224 */ /* 0x004fe400078e002e */
[----:B------:R-:W-:-:S05]  /*2a2f0*/  @!P2 IMAD.MOV.U32 R21, RZ, RZ, R79 ;  /* 0x000000ffff15a224 */ /* 0x000fca00078e004f */
[----:B------:R4:W2:Y:S01]  /*2a300*/  @!P2 LDG.E.U8 R71, desc[UR22][R20.64] ;  /* 0x000000161447a981 */ /* 0x0008a2000c1e1100 */
[----:B------:R-:W-:-:S04]  /*2a310*/  LOP3.LUT R82, R82, 0x7f, RZ, 0xc0, !PT ;  /* 0x0000007f52527812 */ /* 0x000fc800078ec0ff */
[----:B------:R-:W-:-:S05]  /*2a320*/  LOP3.LUT R82, R82, 0x20, RZ, 0x3c, !PT ;  /* 0x0000002052527812 */ /* 0x000fca00078e3cff */
[----:B------:R-:W-:Y:S04]  /*2a330*/  STS.U8 [R82+UR11+0x11100], R36 ;  /* 0x0111002452007988 */ /* 0x000fe8000800000b */
[----:B------:R-:W-:Y:S04]  /*2a340*/  STS.U8 [R82+UR11+0x11300], R37 ;  /* 0x0113002552007988 */ /* 0x000fe8000800000b */
[----:B------:R-:W-:Y:S04]  /*2a350*/  STS.U8 [R82+UR11+0x11500], R38 ;  /* 0x0115002652007988 */ /* 0x000fe8000800000b */
[----:B------:R-:W-:Y:S04]  /*2a360*/  STS.U8 [R82+UR11+0x11700], R39 ;  /* 0x0117002752007988 */ /* 0x000fe8000800000b */
[----:B------:R0:W-:Y:S04]  /*2a370*/  STS.U8 [R82+UR11+0x11900], R45 ;  /* 0x0119002d52007988 */ /* 0x0001e8000800000b */
[----:B------:R1:W-:Y:S04]  /*2a380*/  STS.U8 [R82+UR11+0x11b00], R44 ;  /* 0x011b002c52007988 */ /* 0x0003e8000800000b */
[----:B0-----:R-:W2:Y:S04]  /*2a390*/  LDL R45, [R1+0x3c0] ;  /* 0x0003c000012d7983 */ /* 0x001ea80000100800 */
[----:B------:R0:W-:Y:S04]  /*2a3a0*/  STL [R1+0xe30], R75 ;  /* 0x000e304b01007387 */ /* 0x0001e80000100800 */
[----:B-1----:R-:W2:Y:S01]  /*2a3b0*/  LDL R44, [R1+0x3e0] ;  /* 0x0003e000012c7983 */ /* 0x002ea20000100800 */
[----:B----4-:R-:W-:-:S03]  /*2a3c0*/  @!P2 IMAD.MOV.U32 R21, RZ, RZ, R47 ;  /* 0x000000ffff15a224 */ /* 0x010fc600078e002f */
[----:B------:R-:W4:Y:S04]  /*2a3d0*/  LDL R77, [R1+0x3dc] ;  /* 0x0003dc00014d7983 */ /* 0x000f280000100800 */
[----:B---3--:R1:W-:Y:S04]  /*2a3e0*/  STL [R1+0xe34], R73 ;  /* 0x000e344901007387 */ /* 0x0083e80000100800 */
[----:B0-----:R-:W3:Y:S04]  /*2a3f0*/  LDL R75, [R1+0x3fc] ;  /* 0x0003fc00014b7983 */ /* 0x001ee80000100800 */
[----:B------:R-:W3:Y:S04]  /*2a400*/  LDL R46, [R1+0x420] ;  /* 0x00042000012e7983 */ /* 0x000ee80000100800 */
[----:B-1----:R-:W3:Y:S04]  /*2a410*/  LDL R73, [R1+0x400] ;  /* 0x0004000001497983 */ /* 0x002ee80000100800 */
[----:B------:R0:W-:Y:S04]  /*2a420*/  STS.U8 [R82+UR11+0x11d00], R43 ;  /* 0x011d002b52007988 */ /* 0x0001e8000800000b */
[----:B--2---:R1:W-:Y:S04]  /*2a430*/  STL [R1+0xe38], R71 ;  /* 0x000e384701007387 */ /* 0x0043e80000100800 */
[----:B------:R-:W2:Y:S04]  /*2a440*/  LDL R47, [R1+0x41c] ;  /* 0x00041c00012f7983 */ /* 0x000ea80000100800 */
[----:B0-----:R-:W4:Y:S01]  /*2a450*/  LDL R43, [R1+0x440] ;  /* 0x00044000012b7983 */ /* 0x001f220000100800 */
[----:B------:R-:W0:Y:S01]  /*2a460*/  S2R R92, SR_TID.X ;  /* 0x00000000005c7919 */ /* 0x000e220000002100 */
[----:B------:R-:W-:-:S02]  /*2a470*/  PRMT R68, RZ, 0x7610, R68 ;  /* 0x00007610ff447816 */ /* 0x000fc40000000044 */
[----:B------:R1:W-:Y:S01]  /*2a480*/  STS.U8 [R82+UR11+0x11f00], R42 ;  /* 0x011f002a52007988 */ /* 0x0003e2000800000b */
[----:B------:R-:W-:Y:S02]  /*2a490*/  PRMT R37, RZ, 0x7610, R37 ;  /* 0x00007610ff257816 */ /* 0x000fe40000000025 */
[----:B------:R-:W-:Y:S01]  /*2a4a0*/  PRMT R35, RZ, 0x7610, R35 ;  /* 0x00007610ff237816 */ /* 0x000fe20000000023 */
[----:B-1----:R-:W4:Y:S04]  /*2a4b0*/  LDL R71, [R1+0x888] ;  /* 0x0008880001477983 */ /* 0x002f280000100800 */
[----:B------:R-:W4:Y:S01]  /*2a4c0*/  LDL R42, [R1+0x460] ;  /* 0x00046000012a7983 */ /* 0x000f220000100800 */
[----:B------:R-:W-:-:S03]  /*2a4d0*/  @!P2 IMAD.MOV.U32 R20, RZ, RZ, R45 ;  /* 0x000000ffff14a224 */ /* 0x000fc600078e002d */
[----:B------:R-:W4:Y:S04]  /*2a4e0*/  LDL R45, [R1+0x43c] ;  /* 0x00043c00012d7983 */ /* 0x000f280000100800 */
[----:B------:R1:W4:Y:S01]  /*2a4f0*/  @!P2 LDG.E.U8 R68, desc[UR22][R20.64] ;  /* 0x000000161444a981 */ /* 0x000322000c1e1100 */
[----:B0-----:R-:W-:-:S04]  /*2a500*/  LOP3.LUT R92, R92, 0x7f, RZ, 0xc0, !PT ;  /* 0x0000007f5c5c7812 */ /* 0x001fc800078ec0ff */
[----:B------:R-:W-:Y:S01]  /*2a510*/  LOP3.LUT R92, R92, 0x30, RZ, 0x3c, !PT ;  /* 0x000000305c5c7812 */ /* 0x000fe200078e3cff */
[----:B-1----:R-:W-:Y:S02]  /*2a520*/  @!P2 IMAD.MOV.U32 R20, RZ, RZ, R44 ;  /* 0x000000ffff14a224 */ /* 0x002fe400078e002c */
[----:B------:R-:W4:Y:S04]  /*2a530*/  LDL R44, [R1+0x45c] ;  /* 0x00045c00012c7983 */ /* 0x000f280000100800 */
[----:B------:R0:W-:Y:S04]  /*2a540*/  STS.U8 [R92+UR11+0x11380], R40 ;  /* 0x011380285c007988 */ /* 0x0001e8000800000b */
[----:B------:R-:W-:Y:S04]  /*2a550*/  STS.U8 [R92+UR11+0x11580], R19 ;  /* 0x011580135c007988 */ /* 0x000fe8000800000b */
[----:B0-----:R-:W4:Y:S04]  /*2a560*/  LDL R40, [R1+0x480] ;  /* 0x0004800001287983 */ /* 0x001f280000100800 */
[----:B------:R3:W-:Y:S02]  /*2a570*/  STS.U8 [R92+UR11+0x11780], R18 ;  /* 0x011780125c007988 */ /* 0x0007e4000800000b */
[----:B---3--:R-:W-:-:S02]  /*2a580*/  @!P2 IMAD.MOV.U32 R18, RZ, RZ, R46 ;  /* 0x000000ffff12a224 */ /* 0x008fc400078e002e */
[----:B------:R-:W3:Y:S01]  /*2a590*/  LDL R46, [R1+0x49c] ;  /* 0x00049c00012e7983 */ /* 0x000ee20000100800 */
[----:B--2---:R-:W-:-:S05]  /*2a5a0*/  @!P2 IMAD.MOV.U32 R19, RZ, RZ, R47 ;  /* 0x000000ffff13a224 */ /* 0x004fca00078e002f */
[----:B------:R4:W2:Y:S02]  /*2a5b0*/  @!P2 LDG.E.U8 R37, desc[UR22][R18.64] ;  /* 0x000000161225a981 */ /* 0x0008a4000c1e1100 */
[----:B----4-:R-:W-:Y:S02]  /*2a5c0*/  @!P2 IMAD.MOV.U32 R18, RZ, RZ, R43 ;  /* 0x000000ffff12a224 */ /* 0x010fe400078e002b */
[----:B------:R-:W4:Y:S04]  /*2a5d0*/  LDL R43, [R1+0x4a0] ;  /* 0x0004a000012b7983 */ /* 0x000f280000100800 */
[----:B------:R0:W-:Y:S04]  /*2a5e0*/  STS.U8 [R92+UR11+0x11180], R41 ;  /* 0x011180295c007988 */ /* 0x0001e8000800000b */
[----:B------:R-:W-:Y:S04]  /*2a5f0*/  STS.U8 [R92+UR11+0x11980], R17 ;  /* 0x011980115c007988 */ /* 0x000fe8000800000b */
[----:B0-----:R-:W2:Y:S04]  /*2a600*/  LDL R41, [R1+0x47c] ;  /* 0x00047c0001297983 */ /* 0x001ea80000100800 */
[----:B------:R0:W-:Y:S01]  /*2a610*/  STS.U8 [R92+UR11+0x11b80], R16 ;  /* 0x011b80105c007988 */ /* 0x0001e2000800000b */
[----:B------:R-:W-:-:S03]  /*2a620*/  @!P2 IMAD.MOV.U32 R19, RZ, RZ, R45 ;  /* 0x000000ffff13a224 */ /* 0x000fc600078e002d */
[----:B------:R-:W2:Y:S01]  /*2a630*/  LDL R45, [R1+0x4dc] ;  /* 0x0004dc00012d7983 */ /* 0x000ea20000100800 */
[----:B0-----:R-:W-:-:S03]  /*2a640*/  @!P2 IMAD.MOV.U32 R16, RZ, RZ, R42 ;  /* 0x000000ffff10a224 */ /* 0x001fc600078e002a */
[----:B------:R-:W2:Y:S01]  /*2a650*/  LDL R42, [R1+0x4c0] ;  /* 0x0004c000012a7983 */ /* 0x000ea20000100800 */
[----:B------:R-:W-:-:S03]  /*2a660*/  @!P2 IMAD.MOV.U32 R17, RZ, RZ, R44 ;  /* 0x000000ffff11a224 */ /* 0x000fc600078e002c */
[----:B------:R-:W2:Y:S04]  /*2a670*/  LDL R44, [R1+0x4bc] ;  /* 0x0004bc00012c7983 */ /* 0x000ea80000100800 */
[----:B------:R0:W2:Y:S04]  /*2a680*/  @!P2 LDG.E.U8 R35, desc[UR22][R16.64] ;  /* 0x000000161023a981 */ /* 0x0000a8000c1e1100 */
[----:B------:R3:W-:Y:S01]  /*2a690*/  STS.U8 [R92+UR11+0x11d80], R15 ;  /* 0x011d800f5c007988 */ /* 0x0007e2000800000b */
[----:B0-----:R-:W-:-:S03]  /*2a6a0*/  @!P2 IMAD.MOV.U32 R16, RZ, RZ, R40 ;  /* 0x000000ffff10a224 */ /* 0x001fc600078e0028 */
[----:B------:R-:W2:Y:S04]  /*2a6b0*/  LDL R40, [R1+0x4e0] ;  /* 0x0004e00001287983 */ /* 0x000ea80000100800 */
[----:B------:R4:W-:Y:S01]  /*2a6c0*/  STS.U8 [R92+UR11+0x11f80], R14 ;  /* 0x011f800e5c007988 */ /* 0x0009e2000800000b */
[----:B---3--:R-:W-:-:S03]  /*2a6d0*/  @!P2 IMAD.MOV.U32 R15, RZ, RZ, R46 ;  /* 0x000000ffff0fa224 */ /* 0x008fc600078e002e */
[----:B------:R-:W3:Y:S01]  /*2a6e0*/  LDL R46, [R1+0x4fc] ;  /* 0x0004fc00012e7983 */ /* 0x000ee20000100800 */
[----:B----4-:R-:W-:-:S03]  /*2a6f0*/  @!P2 IMAD.MOV.U32 R14, RZ, RZ, R43 ;  /* 0x000000ffff0ea224 */ /* 0x010fc600078e002b */
[----:B------:R-:W4:Y:S01]  /*2a700*/  LDL R43, [R1+0x520] ;  /* 0x00052000012b7983 */ /* 0x000f220000100800 */
[----:B------:R-:W0:Y:S01]  /*2a710*/  S2R R47, SR_TID.X ;  /* 0x00000000002f7919 */ /* 0x000e220000002100 */
[----:B------:R-:W-:-:S06]  /*2a720*/  PRMT R33, RZ, 0x7610, R33 ;  /* 0x00007610ff217816 */ /* 0x000fcc0000000021 */
[----:B------:R1:W4:Y:S01]  /*2a730*/  @!P2 LDG.E.U8 R33, desc[UR22][R14.64] ;  /* 0x000000160e21a981 */ /* 0x000322000c1e1100 */
[----:B--2---:R-:W-:-:S03]  /*2a740*/  @!P2 IMAD.MOV.U32 R17, RZ, RZ, R41 ;  /* 0x000000ffff11a224 */ /* 0x004fc600078e0029 */
[----:B------:R-:W2:Y:S01]  /*2a750*/  LDL R41, [R1+0x500] ;  /* 0x0005000001297983 */ /* 0x000ea20000100800 */
[----:B------:R-:W-:Y:S01]  /*2a760*/  PRMT R31, RZ, 0x7610, R31 ;  /* 0x00007610ff1f7816 */ /* 0x000fe2000000001f */
[----:B-1----:R-:W-:Y:S02]  /*2a770*/  @!P2 IMAD.MOV.U32 R15, RZ, RZ, R44 ;  /* 0x000000ffff0fa224 */ /* 0x002fe400078e002c */
[----:B------:R-:W2:Y:S01]  /*2a780*/  LDL R44, [R1+0x51c] ;  /* 0x00051c00012c7983 */ /* 0x000ea20000100800 */
[----:B0-----:R-:W-:Y:S01]  /*2a790*/  LOP3.LUT R85, R47, 0x7f, RZ, 0xc0, !PT ;  /* 0x0000007f2f557812 */ /* 0x001fe200078ec0ff */
[----:B------:R-:W-:Y:S02]  /*2a7a0*/  @!P2 IMAD.MOV.U32 R14, RZ, RZ, R42 ;  /* 0x000000ffff0ea224 */ /* 0x000fe400078e002a */
[----:B------:R-:W2:Y:S04]  /*2a7b0*/  LDL R42, [R1+0x540] ;  /* 0x00054000012a7983 */ /* 0x000ea80000100800 */
[----:B------:R0:W-:Y:S04]  /*2a7c0*/  STS.U8 [R85+UR11+0x8000], R13 ;  /* 0x0080000d55007988 */ /* 0x0001e8000800000b */
[----:B------:R1:W-:Y:S01]  /*2a7d0*/  STS.U8 [R85+UR11+0x8200], R12 ;  /* 0x0082000c55007988 */ /* 0x0003e2000800000b */
[----:B------:R-:W-:-:S03]  /*2a7e0*/  PRMT R29, RZ, 0x7610, R29 ;  /* 0x00007610ff1d7816 */ /* 0x000fc6000000001d */
[----:B------:R-:W2:Y:S01]  /*2a7f0*/  LDL R47, [R1+0x53c] ;  /* 0x00053c00012f7983 */ /* 0x000ea20000100800 */
[----:B0-----:R-:W-:-:S03]  /*2a800*/  @!P2 IMAD.MOV.U32 R13, RZ, RZ, R45 ;  /* 0x000000ffff0da224 */ /* 0x001fc600078e002d */
[----:B------:R-:W2:Y:S01]  /*2a810*/  LDL R45, [R1+0x55c] ;  /* 0x00055c00012d7983 */ /* 0x000ea20000100800 */
[----:B-1----:R-:W-:-:S03]  /*2a820*/  @!P2 IMAD.MOV.U32 R12, RZ, RZ, R40 ;  /* 0x000000ffff0ca224 */ /* 0x002fc600078e0028 */
[----:B------:R-:W2:Y:S04]  /*2a830*/  LDL R40, [R1+0x560] ;  /* 0x0005600001287983 */ /* 0x000ea80000100800 */
[----:B------:R3:W2:Y:S04]  /*2a840*/  @!P2 LDG.E.U8 R31, desc[UR22][R12.64] ;  /* 0x000000160c1fa981 */ /* 0x0006a8000c1e1100 */
[----:B------:R-:W-:Y:S01]  /*2a850*/  STS.U8 [R85+UR11+0x8400], R11 ;  /* 0x0084000b55007988 */ /* 0x000fe2000800000b */
[----:B---3--:R-:W-:-:S03]  /*2a860*/  @!P2 IMAD.MOV.U32 R13, RZ, RZ, R46 ;  /* 0x000000ffff0da224 */ /* 0x008fc600078e002e */
[----:B------:R-:W3:Y:S04]  /*2a870*/  LDL R46, [R1+0x57c] ;  /* 0x00057c00012e7983 */ /* 0x000ee80000100800 */
[----:B------:R4:W-:Y:S02]  /*2a880*/  STS.U8 [R85+UR11+0x8600], R10 ;  /* 0x0086000a55007988 */ /* 0x0009e4000800000b */
[----:B----4-:R-:W-:Y:S02]  /*2a890*/  @!P2 IMAD.MOV.U32 R10, RZ, RZ, R43 ;  /* 0x000000ffff0aa224 */ /* 0x010fe400078e002b */
[----:B------:R-:W4:Y:S01]  /*2a8a0*/  LDL R43, [R1+0x5a0] ;  /* 0x0005a000012b7983 */ /* 0x000f220000100800 */
[----:B------:R-:W-:Y:S01]  /*2a8b0*/  PRMT R27, RZ, 0x7610, R27 ;  /* 0x00007610ff1b7816 */ /* 0x000fe2000000001b */
[----:B--2---:R-:W-:-:S02]  /*2a8c0*/  @!P2 IMAD.MOV.U32 R12, RZ, RZ, R41 ;  /* 0x000000ffff0ca224 */ /* 0x004fc400078e0029 */
[----:B------:R-:W2:Y:S04]  /*2a8d0*/  LDL R41, [R1+0x580] ;  /* 0x0005800001297983 */ /* 0x000ea80000100800 */
[----:B------:R0:W-:Y:S04]  /*2a8e0*/  STS.U8 [R85+UR11+0x8800], R9 ;  /* 0x0088000955007988 */ /* 0x0001e8000800000b */
[----:B------:R1:W-:Y:S01]  /*2a8f0*/  STS.U8 [R85+UR11+0x8a00], R8 ;  /* 0x008a000855007988 */ /* 0x0003e2000800000b */
[----:B------:R-:W-:-:S03]  /*2a900*/  @!P2 IMAD.MOV.U32 R11, RZ, RZ, R44 ;  /* 0x000000ffff0ba224 */ /* 0x000fc600078e002c */
[----:B------:R-:W2:Y:S04]  /*2a910*/  LDL R44, [R1+0x59c] ;  /* 0x00059c00012c7983 */ /* 0x000ea80000100800 */
[----:B------:R0:W2:Y:S02]  /*2a920*/  @!P2 LDG.E.U8 R29, desc[UR22][R10.64] ;  /* 0x000000160a1da981 */ /* 0x0000a4000c1e1100 */
[----:B0-----:R-:W-:Y:S02]  /*2a930*/  @!P2 IMAD.MOV.U32 R10, RZ, RZ, R42 ;  /* 0x000000ffff0aa224 */ /* 0x001fe400078e002a */
[----:B------:R-:W2:Y:S01]  /*2a940*/  LDL R42, [R1+0x5c0] ;  /* 0x0005c000012a7983 */ /* 0x000ea20000100800 */
[----:B------:R-:W-:-:S03]  /*2a950*/  @!P2 IMAD.MOV.U32 R9, RZ, RZ, R45 ;  /* 0x000000ffff09a224 */ /* 0x000fc600078e002d */
        /* <DEDUP_REMOVED lines=11> */
[----:B------:R-:W-:-:S02]  /*2aa10*/  @!P2 IMAD.MOV.U32 R11, RZ, RZ, R47 ;  /* 0x000000ffff0ba224 */ /* 0x000fc400078e002f */
[----:B------:R-:W4:Y:S01]  /*2aa20*/  LDL R47, [R1+0x61c] ;  /* 0x00061c00012f7983 */ /* 0x000f220000100800 */
[----:B--2---:R-:W-:-:S03]  /*2aa30*/  @!P2 IMAD.MOV.U32 R8, RZ, RZ, R41 ;  /* 0x000000ffff08a224 */ /* 0x004fc600078e0029 */
[----:B------:R-:W2:Y:S01]  /*2aa40*/  LDL R41, [R1+0x600] ;  /* 0x0006000001297983 */ /* 0x000ea20000100800 */
[----:B------:R-:W-:Y:S02]  /*2aa50*/  PRMT R24, RZ, 0x7610, R24 ;  /* 0x00007610ff187816 */ /* 0x000fe40000000018 */
[----:B------:R-:W-:Y:S01]  /*2aa60*/  PRMT R23, RZ, 0x7610, R23 ;  /* 0x00007610ff177816 */ /* 0x000fe20000000017 */
[----:B------:R-:W-:Y:S02]  /*2aa70*/  @!P2 IMAD.MOV.U32 R7, RZ, RZ, R44 ;  /* 0x000000ffff07a224 */ /* 0x000fe400078e002c */
[----:B------:R-:W2:Y:S04]  /*2aa80*/  LDL R44, [R1+0x620] ;  /* 0x00062000012c7983 */ /* 0x000ea80000100800 */
[----:B------:R0:W2:Y:S02]  /*2aa90*/  @!P2 LDG.E.U8 R25, desc[UR22][R6.64] ;  /* 0x000000160619a981 */ /* 0x0000a4000c1e1100 */
[----:B0-----:R-:W-:-:S02]  /*2aaa0*/  @!P2 IMAD.MOV.U32 R6, RZ, RZ, R42 ;  /* 0x000000ffff06a224 */ /* 0x001fc400078e002a */
[----:B------:R-:W2:Y:S01]  /*2aab0*/  LDL R42, [R1+0x640] ;  /* 0x00064000012a7983 */ /* 0x000ea20000100800 */
[----:B------:R-:W-:-:S03]  /*2aac0*/  @!P2 IMAD.MOV.U32 R7, RZ, RZ, R45 ;  /* 0x000000ffff07a224 */ /* 0x000fc600078e002d */
[----:B------:R-:W2:Y:S04]  /*2aad0*/  LDL R45, [R1+0x63c] ;  /* 0x00063c00012d7983 */ /* 0x000ea80000100800 */
[----:B------:R0:W2:Y:S02]  /*2aae0*/  @!P2 LDG.E.U8 R24, desc[UR22][R6.64] ;  /* 0x000000160618a981 */ /* 0x0000a4000c1e1100 */
[----:B0-----:R-:W-:Y:S02]  /*2aaf0*/  @!P2 IMAD.MOV.U32 R6, RZ, RZ, R40 ;  /* 0x000000ffff06a224 */ /* 0x001fe400078e0028 */
[----:B------:R-:W2:Y:S01]  /*2ab00*/  LDL R40, [R1+0x660] ;  /* 0x0006600001287983 */ /* 0x000ea20000100800 */
[----:B---3--:R-:W-:-:S03]  /*2ab10*/  @!P2 IMAD.MOV.U32 R7, RZ, RZ, R46 ;  /* 0x000000ffff07a224 */ /* 0x008fc600078e002e */
[----:B------:R-:W3:Y:S04]  /*2ab20*/  LDL R46, [R1+0x65c] ;  /* 0x00065c00012e7983 */ /* 0x000ee80000100800 */
[----:B------:R4:W3:Y:S02]  /*2ab30*/  @!P2 LDG.E.U8 R23, desc[UR22][R6.64] ;  /* 0x000000160617a981 */ /* 0x0008e4000c1e1100 */
[----:B----4-:R-:W-:Y:S02]  /*2ab40*/  @!P2 IMAD.MOV.U32 R7, RZ, RZ, R43 ;  /* 0x000000ffff07a224 */ /* 0x010fe400078e002b */
[----:B------:R-:W4:Y:S01]  /*2ab50*/  LDL R43, [R1+0x67c] ;  /* 0x00067c00012b7983 */ /* 0x000f220000100800 */
[----:B------:R-:W-:Y:S01]  /*2ab60*/  PRMT R39, RZ, 0x7610, R39 ;  /* 0x00007610ff277816 */ /* 0x000fe20000000027 */
[----:B------:R-:W-:Y:S01]  /*2ab70*/  @!P2 IMAD.MOV.U32 R21, RZ, RZ, R77 ;  /* 0x000000ffff15a224 */ /* 0x000fe200078e004d */
[----:B------:R-:W-:-:S02]  /*2ab80*/  PRMT R38, RZ, 0x7610, R38 ;  /* 0x00007610ff267816 */ /* 0x000fc40000000026 */
[----:B------:R-:W-:Y:S02]  /*2ab90*/  PRMT R22, RZ, 0x7610, R22 ;  /* 0x00007610ff167816 */ /* 0x000fe40000000016 */
[----:B------:R0:W4:Y:S01]  /*2aba0*/  @!P2 LDG.E.U8 R39, desc[UR22][R20.64] ;  /* 0x000000161427a981 */ /* 0x000122000c1e1100 */
[----:B--2---:R-:W-:-:S03]  /*2abb0*/  @!P2 IMAD.MOV.U32 R6, RZ, RZ, R41 ;  /* 0x000000ffff06a224 */ /* 0x004fc600078e0029 */
[----:B------:R-:W2:Y:S01]  /*2abc0*/  LDL R41, [R1+0x680] ;  /* 0x0006800001297983 */ /* 0x000ea20000100800 */
[----:B0-----:R-:W-:Y:S02]  /*2abd0*/  @!P2 IMAD.MOV.U32 R20, RZ, RZ, R73 ;  /* 0x000000ffff14a224 */ /* 0x001fe400078e0049 */
[----:B------:R-:W-:Y:S01]  /*2abe0*/  @!P2 IMAD.MOV.U32 R21, RZ, RZ, R75 ;  /* 0x000000ffff15a224 */ /* 0x000fe200078e004b */
[----:B------:R0:W-:Y:S04]  /*2abf0*/  STS.U8 [R85+UR11+0x9000], R5 ;  /* 0x0090000555007988 */ /* 0x0001e8000800000b */
[----:B------:R1:W2:Y:S04]  /*2ac00*/  @!P2 LDG.E.U8 R38, desc[UR22][R20.64] ;  /* 0x000000161426a981 */ /* 0x0002a8000c1e1100 */
[----:B------:R1:W2:Y:S04]  /*2ac10*/  @!P2 LDG.E.U8 R22, desc[UR22][R6.64] ;  /* 0x000000160616a981 */ /* 0x0002a8000c1e1100 */
[----:B0-----:R-:W2:Y:S01]  /*2ac20*/  LDL R5, [R1+0x6a0] ;  /* 0x0006a00001057983 */ /* 0x001ea20000100800 */
[----:B-1----:R-:W-:-:S02]  /*2ac30*/  PRMT R21, RZ, 0x7610, R21 ;  /* 0x00007610ff157816 */ /* 0x002fc40000000015 */
[----:B------:R-:W-:Y:S01]  /*2ac40*/  PRMT R36, RZ, 0x7610, R36 ;  /* 0x00007610ff247816 */ /* 0x000fe20000000024 */
[----:B------:R-:W2:Y:S01]  /*2ac50*/  LDL R73, [R1+0x884] ;  /* 0x0008840001497983 */ /* 0x000ea20000100800 */
[----:B------:R-:W-:Y:S02]  /*2ac60*/  @!P2 IMAD.MOV.U32 R6, RZ, RZ, R44 ;  /* 0x000000ffff06a224 */ /* 0x000fe400078e002c */
[----:B------:R-:W-:Y:S01]  /*2ac70*/  @!P2 IMAD.MOV.U32 R7, RZ, RZ, R47 ;  /* 0x000000ffff07a224 */ /* 0x000fe200078e002f */
[----:B------:R-:W2:Y:S01]  /*2ac80*/  LDL R44, [R1+0x69c] ;  /* 0x00069c00012c7983 */ /* 0x000ea20000100800 */
[----:B------:R-:W-:-:S03]  /*2ac90*/  PRMT R20, RZ, 0x7610, R20 ;  /* 0x00007610ff147816 */ /* 0x000fc60000000014 */
[----:B------:R0:W2:Y:S04]  /*2aca0*/  @!P2 LDG.E.U8 R21, desc[UR22][R6.64] ;  /* 0x000000160615a981 */ /* 0x0000a8000c1e1100 */
[----:B------:R1:W2:Y:S01]  /*2acb0*/  @!P2 LDG.E.U8 R36, desc[UR22][R18.64] ;  /* 0x000000161224a981 */ /* 0x0002a2000c1e1100 */
[----:B------:R-:W-:-:S03]  /*2acc0*/  PRMT R34, RZ, 0x7610, R34 ;  /* 0x00007610ff227816 */ /* 0x000fc60000000022 */
[----:B------:R-:W-:Y:S01]  /*2acd0*/  STS.U8 [R85+UR11+0x9200], R62 ;  /* 0x0092003e55007988 */ /* 0x000fe2000800000b */
[----:B0-----:R-:W-:Y:S02]  /*2ace0*/  @!P2 IMAD.MOV.U32 R6, RZ, RZ, R42 ;  /* 0x000000ffff06a224 */ /* 0x001fe400078e002a */
[----:B------:R-:W-:Y:S01]  /*2acf0*/  @!P2 IMAD.MOV.U32 R7, RZ, RZ, R45 ;  /* 0x000000ffff07a224 */ /* 0x000fe200078e002d */
[----:B------:R-:W2:Y:S04]  /*2ad00*/  LDL R42, [R1+0x6c0] ;  /* 0x0006c000012a7983 */ /* 0x000ea80000100800 */
[----:B------:R-:W2:Y:S01]  /*2ad10*/  LDL R45, [R1+0x6bc] ;  /* 0x0006bc00012d7983 */ /* 0x000ea20000100800 */
[----:B-1----:R-:W-:-:S03]  /*2ad20*/  PRMT R19, RZ, 0x7610, R19 ;  /* 0x00007610ff137816 */ /* 0x002fc60000000013 */
[----:B------:R0:W2:Y:S04]  /*2ad30*/  @!P2 LDG.E.U8 R20, desc[UR22][R6.64] ;  /* 0x000000160614a981 */ /* 0x0000a8000c1e1100 */
[----:B------:R-:W2:Y:S04]  /*2ad40*/  @!P2 LDG.E.U8 R34, desc[UR22][R16.64] ;  /* 0x000000161022a981 */ /* 0x000ea8000c1e1100 */
[----:B------:R-:W2:Y:S01]  /*2ad50*/  LDL R47, [R1+0x71c] ;  /* 0x00071c00012f7983 */ /* 0x000ea20000100800 */
[----:B0-----:R-:W-:Y:S02]  /*2ad60*/  @!P2 IMAD.MOV.U32 R6, RZ, RZ, R40 ;  /* 0x000000ffff06a224 */ /* 0x001fe400078e0028 */
[----:B---3--:R-:W-:Y:S01]  /*2ad70*/  @!P2 IMAD.MOV.U32 R7, RZ, RZ, R46 ;  /* 0x000000ffff07a224 */ /* 0x008fe200078e002e */
[----:B------:R-:W3:Y:S04]  /*2ad80*/  LDL R40, [R1+0x6e0] ;  /* 0x0006e00001287983 */ /* 0x000ee80000100800 */
[----:B------:R4:W3:Y:S04]  /*2ad90*/  @!P2 LDG.E.U8 R19, desc[UR22][R6.64] ;  /* 0x000000160613a981 */ /* 0x0008e8000c1e1100 */
[----:B------:R-:W-:Y:S04]  /*2ada0*/  STS.U8 [R85+UR11+0x9400], R61 ;  /* 0x0094003d55007988 */ /* 0x000fe8000800000b */
[----:B------:R-:W3:Y:S01]  /*2adb0*/  LDL R46, [R1+0x6fc] ;  /* 0x0006fc00012e7983 */ /* 0x000ee20000100800 */
[----:B----4-:R-:W-:-:S03]  /*2adc0*/  @!P2 IMAD.MOV.U32 R7, RZ, RZ, R43 ;  /* 0x000000ffff07a224 */ /* 0x010fc600078e002b */
[----:B------:R-:W4:Y:S04]  /*2add0*/  LDL R43, [R1+0x6dc] ;  /* 0x0006dc00012b7983 */ /* 0x000f280000100800 */
[----:B------:R-:W-:Y:S04]  /*2ade0*/  STS.U8 [R85+UR11+0x9600], R60 ;  /* 0x0096003c55007988 */ /* 0x000fe8000800000b */
[----:B------:R-:W-:Y:S01]  /*2adf0*/  STS.U8 [R85+UR11+0x9800], R59 ;  /* 0x0098003b55007988 */ /* 0x000fe2000800000b */
[----:B--2---:R-:W-:-:S03]  /*2ae00*/  @!P2 IMAD.MOV.U32 R6, RZ, RZ, R41 ;  /* 0x000000ffff06a224 */ /* 0x004fc600078e0029 */
[----:B------:R-:W-:Y:S04]  /*2ae10*/  STS.U8 [R85+UR11+0x9a00], R58 ;  /* 0x009a003a55007988 */ /* 0x000fe8000800000b */
[----:B------:R-:W2:Y:S01]  /*2ae20*/  LDL R41, [R1+0x700] ;  /* 0x0007000001297983 */ /* 0x000ea20000100800 */
[----:B------:R-:W-:-:S03]  /*2ae30*/  PRMT R17, RZ, 0x7610, R17 ;  /* 0x00007610ff117816 */ /* 0x000fc60000000011 */
[----:B------:R-:W-:Y:S04]  /*2ae40*/  STS.U8 [R85+UR11+0x9c00], R57 ;  /* 0x009c003955007988 */ /* 0x000fe8000800000b */
[----:B------:R0:W-:Y:S02]  /*2ae50*/  STS.U8 [R85+UR11+0x9e00], R4 ;  /* 0x009e000455007988 */ /* 0x0001e4000800000b */
[----:B0-----:R-:W-:Y:S02]  /*2ae60*/  @!P2 IMAD.MOV.U32 R4, RZ, RZ, R5 ;  /* 0x000000ffff04a224 */ /* 0x001fe400078e0005 */
[----:B------:R-:W-:Y:S02]  /*2ae70*/  @!P2 IMAD.MOV.U32 R5, RZ, RZ, R44 ;  /* 0x000000ffff05a224 */ /* 0x000fe400078e002c */
[----:B------:R-:W2:Y:S04]  /*2ae80*/  LDL R44, [R1+0x720] ;  /* 0x00072000012c7983 */ /* 0x000ea80000100800 */
[----:B------:R0:W2:Y:S04]  /*2ae90*/  @!P2 LDG.E.U8 R17, desc[UR22][R4.64] ;  /* 0x000000160411a981 */ /* 0x0000a8000c1e1100 */
[----:B------:R4:W-:Y:S01]  /*2aea0*/  STS.U8 [R85+UR11+0xa000], R3 ;  /* 0x00a0000355007988 */ /* 0x0009e2000800000b */
[----:B0-----:R-:W-:-:S03]  /*2aeb0*/  @!P2 IMAD.MOV.U32 R5, RZ, RZ, R45 ;  /* 0x000000ffff05a224 */ /* 0x001fc600078e002d */
[----:B------:R-:W2:Y:S01]  /*2aec0*/  LDL R45, [R1+0x73c] ;  /* 0x00073c00012d7983 */ /* 0x000ea20000100800 */
[----:B------:R-:W-:-:S03]  /*2aed0*/  @!P2 IMAD.MOV.U32 R4, RZ, RZ, R42 ;  /* 0x000000ffff04a224 */ /* 0x000fc600078e002a */
[----:B------:R-:W2:Y:S01]  /*2aee0*/  LDL R42, [R1+0x740] ;  /* 0x00074000012a7983 */ /* 0x000ea20000100800 */
[----:B----4-:R-:W-:-:S03]  /*2aef0*/  @!P2 IMAD.MOV.U32 R3, RZ, RZ, R43 ;  /* 0x000000ffff03a224 */ /* 0x010fc600078e002b */
[----:B------:R-:W4:Y:S01]  /*2af00*/  LDL R43, [R1+0x75c] ;  /* 0x00075c00012b7983 */ /* 0x000f220000100800 */
[----:B------:R-:W-:-:S03]  /*2af10*/  PRMT R32, RZ, 0x7610, R32 ;  /* 0x00007610ff207816 */ /* 0x000fc60000000020 */
[----:B------:R3:W-:Y:S04]  /*2af20*/  STS.U8 [R85+UR11+0xa200], R2 ;  /* 0x00a2000255007988 */ /* 0x0007e8000800000b */
[----:B------:R0:W4:Y:S01]  /*2af30*/  @!P2 LDG.E.U8 R32, desc[UR22][R14.64] ;  /* 0x000000160e20a981 */ /* 0x000122000c1e1100 */
[----:B------:R-:W-:Y:S01]  /*2af40*/  PRMT R30, RZ, 0x7610, R30 ;  /* 0x00007610ff1e7816 */ /* 0x000fe2000000001e */
[----:B---3--:R-:W-:-:S05]  /*2af50*/  @!P2 IMAD.MOV.U32 R2, RZ, RZ, R40 ;  /* 0x000000ffff02a224 */ /* 0x008fca00078e0028 */
[----:B------:R1:W3:Y:S01]  /*2af60*/  @!P2 LDG.E.U8 R30, desc[UR22][R12.64] ;  /* 0x000000160c1ea981 */ /* 0x0002e2000c1e1100 */
[----:B0-----:R-:W-:-:S03]  /*2af70*/  PRMT R15, RZ, 0x7610, R15 ;  /* 0x00007610ff0f7816 */ /* 0x001fc6000000000f */
[----:B------:R-:W3:Y:S01]  /*2af80*/  LDL R40, [R1+0x760] ;  /* 0x0007600001287983 */ /* 0x000ee20000100800 */
[----:B------:R-:W-:-:S03]  /*2af90*/  PRMT R14, RZ, 0x7610, R14 ;  /* 0x00007610ff0e7816 */ /* 0x000fc6000000000e */
[----:B------:R2:W3:Y:S01]  /*2afa0*/  @!P2 LDG.E.U8 R15, desc[UR22][R2.64] ;  /* 0x00000016020fa981 */ /* 0x0004e2000c1e1100 */
[----:B-1----:R-:W-:Y:S01]  /*2afb0*/  PRMT R13, RZ, 0x7610, R13 ;  /* 0x00007610ff0d7816 */ /* 0x002fe2000000000d */
[----:B--2---:R-:W-:Y:S02]  /*2afc0*/  @!P2 IMAD.MOV.U32 R2, RZ, RZ, R41 ;  /* 0x000000ffff02a224 */ /* 0x004fe400078e0029 */
[----:B------:R-:W-:Y:S01]  /*2afd0*/  @!P2 IMAD.MOV.U32 R3, RZ, RZ, R46 ;  /* 0x000000ffff03a224 */ /* 0x000fe200078e002e */
[----:B------:R-:W2:Y:S04]  /*2afe0*/  LDL R41, [R1+0x780] ;  /* 0x0007800001297983 */ /* 0x000ea80000100800 */
[----:B------:R0:W2:Y:S04]  /*2aff0*/  @!P2 LDG.E.U8 R14, desc[UR22][R2.64] ;  /* 0x00000016020ea981 */ /* 0x0000a8000c1e1100 */
[----:B------:R-:W2:Y:S01]  /*2b000*/  LDL R46, [R1+0x77c] ;  /* 0x00077c00012e7983 */ /* 0x000ea20000100800 */
[----:B0-----:R-:W-:-:S02]  /*2b010*/  @!P2 IMAD.MOV.U32 R2, RZ, RZ, R44 ;  /* 0x000000ffff02a224 */ /* 0x001fc400078e002c */
[----:B------:R-:W-:Y:S01]  /*2b020*/  @!P2 IMAD.MOV.U32 R3, RZ, RZ, R47 ;  /* 0x000000ffff03a224 */ /* 0x000fe200078e002f */
[----:B------:R-:W2:Y:S04]  /*2b030*/  LDL R44, [R1+0x7a0] ;  /* 0x0007a000012c7983 */ /* 0x000ea80000100800 */
[----:B------:R0:W2:Y:S01]  /*2b040*/  @!P2 LDG.E.U8 R13, desc[UR22][R2.64] ;  /* 0x00000016020da981 */ /* 0x0000a2000c1e1100 */
[----:B------:R-:W-:Y:S02]  /*2b050*/  PRMT R12, RZ, 0x7610, R12 ;  /* 0x00007610ff0c7816 */ /* 0x000fe4000000000c */
[----:B------:R-:W-:Y:S01]  /*2b060*/  PRMT R28, RZ, 0x7610, R28 ;  /* 0x00007610ff1c7816 */ /* 0x000fe2000000001c */
[----:B------:R-:W2:Y:S05]  /*2b070*/  LDL R47, [R1+0x7dc] ;  /* 0x0007dc00012f7983 */ /* 0x000eaa0000100800 */
[----:B------:R-:W2:Y:S01]  /*2b080*/  @!P2 LDG.E.U8 R28, desc[UR22][R10.64] ;  /* 0x000000160a1ca981 */ /* 0x000ea2000c1e1100 */
[----:B0-----:R-:W-:-:S03]  /*2b090*/  @!P2 IMAD.MOV.U32 R3, RZ, RZ, R45 ;  /* 0x000000ffff03a224 */ /* 0x001fc600078e002d */
[----:B------:R-:W2:Y:S01]  /*2b0a0*/  LDL R45, [R1+0x79c] ;  /* 0x00079c00012d7983 */ /* 0x000ea20000100800 */
[----:B------:R-:W-:-:S03]  /*2b0b0*/  @!P2 IMAD.MOV.U32 R2, RZ, RZ, R42 ;  /* 0x000000ffff02a224 */ /* 0x000fc600078e002a */
[----:B------:R-:W2:Y:S04]  /*2b0c0*/  LDL R42, [R1+0x7c0] ;  /* 0x0007c000012a7983 */ /* 0x000ea80000100800 */
[----:B------:R4:W2:Y:S02]  /*2b0d0*/  @!P2 LDG.E.U8 R12, desc[UR22][R2.64] ;  /* 0x00000016020ca981 */ /* 0x0008a4000c1e1100 */
[----:B----4-:R-:W-:Y:S02]  /*2b0e0*/  @!P2 IMAD.MOV.U32 R3, RZ, RZ, R43 ;  /* 0x000000ffff03a224 */ /* 0x010fe400078e002b */
[----:B------:R-:W4:Y:S01]  /*2b0f0*/  LDL R43, [R1+0x7bc] ;  /* 0x0007bc00012b7983 */ /* 0x000f220000100800 */
[----:B------:R-:W-:Y:S02]  /*2b100*/  PRMT R11, RZ, 0x7610, R11 ;  /* 0x00007610ff0b7816 */ /* 0x000fe4000000000b */
[----:B------:R-:W-:-:S02]  /*2b110*/  PRMT R10, RZ, 0x7610, R10 ;  /* 0x00007610ff0a7816 */ /* 0x000fc4000000000a */
[----:B------:R-:W-:-:S06]  /*2b120*/  PRMT R26, RZ, 0x7610, R26 ;  /* 0x00007610ff1a7816 */ /* 0x000fcc000000001a */
[----:B------:R0:W4:Y:S01]  /*2b130*/  @!P2 LDG.E.U8 R26, desc[UR22][R8.64] ;  /* 0x00000016081aa981 */ /* 0x000122000c1e1100 */
[----:B---3--:R-:W-:-:S03]  /*2b140*/  @!P2 IMAD.MOV.U32 R2, RZ, RZ, R40 ;  /* 0x000000ffff02a224 */ /* 0x008fc600078e0028 */
[----:B------:R-:W3:Y:S04]  /*2b150*/  LDL R40, [R1+0x7e0] ;  /* 0x0007e00001287983 */ /* 0x000ee80000100800 */
[----:B------:R2:W3:Y:S01]  /*2b160*/  @!P2 LDG.E.U8 R11, desc[UR22][R2.64] ;  /* 0x00000016020ba981 */ /* 0x0004e2000c1e1100 */
[----:B0-----:R-:W-:Y:S01]  /*2b170*/  PRMT R9, RZ, 0x7610, R9 ;  /* 0x00007610ff097816 */ /* 0x001fe20000000009 */
[----:B--2---:R-:W-:Y:S02]  /*2b180*/  @!P2 IMAD.MOV.U32 R2, RZ, RZ, R41 ;  /* 0x000000ffff02a224 */ /* 0x004fe400078e0029 */
[----:B------:R-:W2:Y:S01]  /*2b190*/  LDL R41, [R1+0x800] ;  /* 0x0008000001297983 */ /* 0x000ea20000100800 */
[----:B------:R-:W-:-:S03]  /*2b1a0*/  @!P2 IMAD.MOV.U32 R3, RZ, RZ, R46 ;  /* 0x000000ffff03a224 */ /* 0x000fc600078e002e */
[----:B------:R-:W2:Y:S04]  /*2b1b0*/  LDL R46, [R1+0x7fc] ;  /* 0x0007fc00012e7983 */ /* 0x000ea80000100800 */
[----:B------:R0:W2:Y:S02]  /*2b1c0*/  @!P2 LDG.E.U8 R10, desc[UR22][R2.64] ;  /* 0x00000016020aa981 */ /* 0x0000a4000c1e1100 */
[----:B0-----:R-:W-:Y:S02]  /*2b1d0*/  @!P2 IMAD.MOV.U32 R2, RZ, RZ, R44 ;  /* 0x000000ffff02a224 */ /* 0x001fe400078e002c */
[----:B------:R-:W2:Y:S01]  /*2b1e0*/  LDL R44, [R1+0x820] ;  /* 0x00082000012c7983 */ /* 0x000ea20000100800 */
[----:B------:R-:W-:-:S03]  /*2b1f0*/  @!P2 IMAD.MOV.U32 R3, RZ, RZ, R45 ;  /* 0x000000ffff03a224 */ /* 0x000fc600078e002d */
[----:B------:R-:W2:Y:S04]  /*2b200*/  LDL R45, [R1+0x81c] ;  /* 0x00081c00012d7983 */ /* 0x000ea80000100800 */
[----:B------:R0:W2:Y:S02]  /*2b210*/  @!P2 LDG.E.U8 R9, desc[UR22][R2.64] ;  /* 0x000000160209a981 */ /* 0x0000a4000c1e1100 */
[----:B0-----:R-:W-:Y:S02]  /*2b220*/  @!P2 IMAD.MOV.U32 R2, RZ, RZ, R42 ;  /* 0x000000ffff02a224 */ /* 0x001fe400078e002a */
[----:B------:R-:W2:Y:S01]  /*2b230*/  LDL R42, [R1+0x840] ;  /* 0x00084000012a7983 */ /* 0x000ea20000100800 */
[----:B----4-:R-:W-:-:S03]  /*2b240*/  @!P2 IMAD.MOV.U32 R3, RZ, RZ, R43 ;  /* 0x000000ffff03a224 */ /* 0x010fc600078e002b */
[----:B------:R-:W4:Y:S01]  /*2b250*/  LDL R43, [R1+0x83c] ;  /* 0x00083c00012b7983 */ /* 0x000f220000100800 */
[----:B------:R-:W-:Y:S02]  /*2b260*/  PRMT R18, RZ, 0x7610, R18 ;  /* 0x00007610ff127816 */ /* 0x000fe40000000012 */
[----:B------:R-:W-:-:S04]  /*2b270*/  PRMT R8, RZ, 0x7610, R8 ;  /* 0x00007610ff087816 */ /* 0x000fc80000000008 */
[----:B------:R0:W4:Y:S04]  /*2b280*/  @!P2 LDG.E.U8 R18, desc[UR22][R6.64] ;  /* 0x000000160612a981 */ /* 0x000128000c1e1100 */
[----:B------:R3:W4:Y:S01]  /*2b290*/  @!P2 LDG.E.U8 R8, desc[UR22][R2.64] ;  /* 0x000000160208a981 */ /* 0x000722000c1e1100 */
[----:B0-----:R-:W-:Y:S01]  /*2b2a0*/  PRMT R7, RZ, 0x7610, R7 ;  /* 0x00007610ff077816 */ /* 0x001fe20000000007 */
[----:B---3--:R-:W-:Y:S02]  /*2b2b0*/  @!P2 IMAD.MOV.U32 R2, RZ, RZ, R40 ;  /* 0x000000ffff02a224 */ /* 0x008fe400078e0028 */
[----:B------:R-:W-:Y:S01]  /*2b2c0*/  @!P2 IMAD.MOV.U32 R3, RZ, RZ, R47 ;  /* 0x000000ffff03a224 */ /* 0x000fe200078e002f */
[----:B------:R-:W-:Y:S01]  /*2b2d0*/  PRMT R6, RZ, 0x7610, R6 ;  /* 0x00007610ff067816 */ /* 0x000fe20000000006 */
[----:B------:R-:W3:Y:S04]  /*2b2e0*/  LDL R40, [R1+0x858] ;  /* 0x0008580001287983 */ /* 0x000ee80000100800 */
[----:B------:R2:W3:Y:S01]  /*2b2f0*/  @!P2 LDG.E.U8 R7, desc[UR22][R2.64] ;  /* 0x000000160207a981 */ /* 0x0004e2000c1e1100 */
[----:B------:R-:W-:-:S03]  /*2b300*/  PRMT R16, RZ, 0x7610, R16 ;  /* 0x00007610ff107816 */ /* 0x000fc60000000010 */
[----:B------:R-:W3:Y:S04]  /*2b310*/  LDL R47, [R1+0x100] ;  /* 0x00010000012f7983 */ /* 0x000ee80000100800 */
[----:B------:R0:W3:Y:S01]  /*2b320*/  @!P2 LDG.E.U8 R16, desc[UR22][R4.64] ;  /* 0x000000160410a981 */ /* 0x0000e2000c1e1100 */
[----:B--2---:R-:W-:-:S03]  /*2b330*/  @!P2 IMAD.MOV.U32 R2, RZ, RZ, R41 ;  /* 0x000000ffff02a224 */ /* 0x004fc600078e0029 */
[----:B------:R-:W3:Y:S01]  /*2b340*/  LDL R41, [R1+0x854] ;  /* 0x0008540001297983 */ /* 0x000ee20000100800 */
[----:B------:R-:W-:-:S03]  /*2b350*/  @!P2 IMAD.MOV.U32 R3, RZ, RZ, R46 ;  /* 0x000000ffff03a224 */ /* 0x000fc600078e002e */
[----:B------:R-:W2:Y:S04]  /*2b360*/  LDL R46, [R1+0x104] ;  /* 0x00010400012e7983 */ /* 0x000ea80000100800 */
[----:B------:R1:W2:Y:S01]  /*2b370*/  @!P2 LDG.E.U8 R6, desc[UR22][R2.64] ;  /* 0x000000160206a981 */ /* 0x0002a2000c1e1100 */
[----:B0-----:R-:W-:Y:S01]  /*2b380*/  PRMT R5, RZ, 0x7610, R5 ;  /* 0x00007610ff057816 */ /* 0x001fe20000000005 */
[----:B-1----:R-:W-:Y:S02]  /*2b390*/  @!P2 IMAD.MOV.U32 R2, RZ, RZ, R44 ;  /* 0x000000ffff02a224 */ /* 0x002fe400078e002c */
        /* <DEDUP_REMOVED lines=8> */
[----:B------:R-:W-:-:S06]  /*2b420*/  PRMT R4, RZ, 0x7610, R4 ;  /* 0x00007610ff047816 */ /* 0x000fcc0000000004 */
[----:B------:R0:W4:Y:S04]  /*2b430*/  @!P2 LDG.E.U8 R4, desc[UR22][R2.64] ;  /* 0x000000160204a981 */ /* 0x000128000c1e1100 */
[----:B------:R-:W-:Y:S01]  /*2b440*/  STS.U8 [R85+UR11+0xa400], R56 ;  /* 0x00a4003855007988 */ /* 0x000fe2000800000b */
[----:B0-----:R-:W-:-:S03]  /*2b450*/  PRMT R3, RZ, 0x7610, R3 ;  /* 0x00007610ff037816 */ /* 0x001fc60000000003 */
[----:B------:R-:W-:Y:S01]  /*2b460*/  STS.U8 [R85+UR11+0xa600], R55 ;  /* 0x00a6003755007988 */ /* 0x000fe2000800000b */
[----:B------:R-:W-:-:S03]  /*2b470*/  PRMT R2, RZ, 0x7610, R2 ;  /* 0x00007610ff027816 */ /* 0x000fc60000000002 */
[----:B------:R-:W-:Y:S04]  /*2b480*/  STS.U8 [R85+UR11+0xa800], R54 ;  /* 0x00a8003655007988 */ /* 0x000fe8000800000b */
[----:B------:R-:W-:Y:S04]  /*2b490*/  STS.U8 [R85+UR11+0xaa00], R53 ;  /* 0x00aa003555007988 */ /* 0x000fe8000800000b */
[----:B------:R-:W-:Y:S04]  /*2b4a0*/  STS.U8 [R85+UR11+0xac00], R52 ;  /* 0x00ac003455007988 */ /* 0x000fe8000800000b */
[----:B------:R-:W-:Y:S04]  /*2b4b0*/  STS.U8 [R85+UR11+0xae00], R51 ;  /* 0x00ae003355007988 */ /* 0x000fe8000800000b */
[----:B---3--:R2:W3:Y:S04]  /*2b4c0*/  @!P2 LDG.E.U8 R3, desc[UR22][R40.64] ;  /* 0x000000162803a981 */ /* 0x0084e8000c1e1100 */
[----:B------:R-:W-:Y:S04]  /*2b4d0*/  STS.U8 [R85+UR11+0xb000], R50 ;  /* 0x00b0003255007988 */ /* 0x000fe8000800000b */
[----:B------:R0:W-:Y:S04]  /*2b4e0*/  STS.U8 [R85+UR11+0xb200], R0 ;  /* 0x00b2000055007988 */ /* 0x0001e8000800000b */
[----:B------:R-:W-:Y:S01]  /*2b4f0*/  STS.U8 [R85+UR11+0xb400], R49 ;  /* 0x00b4003155007988 */ /* 0x000fe2000800000b */
[----:B--2---:R-:W-:Y:S01]  /*2b500*/  @!P2 IMAD.MOV.U32 R40, RZ, RZ, R44 ;  /* 0x000000ffff28a224 */ /* 0x004fe200078e002c */
[----:B0-----:R-:W-:-:S02]  /*2b510*/  PRMT R0, RZ, 0x7610, R0 ;  /* 0x00007610ff007816 */ /* 0x001fc40000000000 */
[----:B------:R-:W2:Y:S01]  /*2b520*/  LDL R44, [R1+0x124] ;  /* 0x00012400012c7983 */ /* 0x000ea20000100800 */
[----:B------:R-:W-:-:S03]  /*2b530*/  @!P2 IMAD.MOV.U32 R41, RZ, RZ, R45 ;  /* 0x000000ffff29a224 */ /* 0x000fc600078e002d */
[----:B------:R-:W-:Y:S04]  /*2b540*/  STS.U8 [R85+UR11+0xb600], R48 ;  /* 0x00b6003055007988 */ /* 0x000fe8000800000b */
[----:B------:R-:W3:Y:S04]  /*2b550*/  LDL R45, [R1+0x120] ;  /* 0x00012000012d7983 */ /* 0x000ee80000100800 */
[----:B------:R0:W3:Y:S04]  /*2b560*/  @!P2 LDG.E.U8 R2, desc[UR22][R40.64] ;  /* 0x000000162802a981 */ /* 0x0000e8000c1e1100 */
[----:B------:R-:W-:Y:S04]  /*2b570*/  STS.U8 [R85+UR11+0xb800], R63 ;  /* 0x00b8003f55007988 */ /* 0x000fe8000800000b */
[----:B------:R1:W-:Y:S01]  /*2b580*/  STS.U8 [R85+UR11+0xba00], R64 ;  /* 0x00ba004055007988 */ /* 0x0003e2000800000b */
[----:B0-----:R-:W-:-:S02]  /*2b590*/  @!P2 IMAD.MOV.U32 R40, RZ, RZ, R71 ;  /* 0x000000ffff28a224 */ /* 0x001fc400078e0047 */
[----:B------:R-:W-:Y:S01]  /*2b5a0*/  @!P2 IMAD.MOV.U32 R41, RZ, RZ, R73 ;  /* 0x000000ffff29a224 */ /* 0x000fe200078e0049 */
[----:B------:R-:W-:Y:S04]  /*2b5b0*/  STS.U8 [R85+UR11+0xbc00], R65 ;  /* 0x00bc004155007988 */ /* 0x000fe8000800000b */
[----:B------:R0:W-:Y:S04]  /*2b5c0*/  STS.U8 [R85+UR11+0xbe00], R66 ;  /* 0x00be004255007988 */ /* 0x0001e8000800000b */
[----:B------:R0:W3:Y:S01]  /*2b5d0*/  @!P2 LDG.E.U8 R0, desc[UR22][R40.64] ;  /* 0x000000162800a981 */ /* 0x0000e2000c1e1100 */
[----:B-1----:R-:W-:-:S03]  /*2b5e0*/  PRMT R64, RZ, 0x7610, R64 ;  /* 0x00007610ff407816 */ /* 0x002fc60000000040 */
[----:B------:R-:W3:Y:S01]  /*2b5f0*/  LDL R73, [R1+0x180] ;  /* 0x0001800001497983 */ /* 0x000ee20000100800 */
[----:B0-----:R-:W-:-:S03]  /*2b600*/  PRMT R66, RZ, 0x7610, R66 ;  /* 0x00007610ff427816 */ /* 0x001fc60000000042 */
[----:B------:R-:W3:Y:S01]  /*2b610*/  LDL R71, [R1+0x184] ;  /* 0x0001840001477983 */ /* 0x000ee20000100800 */
[----:B------:R-:W-:-:S03]  /*2b620*/  @!P2 IMAD.MOV.U32 R40, RZ, RZ, R42 ;  /* 0x000000ffff28a224 */ /* 0x000fc600078e002a */
[----:B------:R-:W3:Y:S01]  /*2b630*/  LDL R42, [R1+0x144] ;  /* 0x00014400012a7983 */ /* 0x000ee20000100800 */
[----:B----4-:R-:W-:-:S03]  /*2b640*/  @!P2 IMAD.MOV.U32 R41, RZ, RZ, R43 ;  /* 0x000000ffff29a224 */ /* 0x010fc600078e002b */
[----:B------:R-:W4:Y:S04]  /*2b650*/  LDL R43, [R1+0x140] ;  /* 0x00014000012b7983 */ /* 0x000f280000100800 */
[----:B------:R0:W4:Y:S02]  /*2b660*/  @!P2 LDG.E.U8 R66, desc[UR22][R40.64] ;  /* 0x000000162842a981 */ /* 0x000124000c1e1100 */
[----:B0-----:R-:W-:Y:S02]  /*2b670*/  @!P2 IMAD.MOV.U32 R40, RZ, RZ, R46 ;  /* 0x000000ffff28a224 */ /* 0x001fe400078e002e */
[----:B------:R-:W-:Y:S01]  /*2b680*/  @!P2 IMAD.MOV.U32 R41, RZ, RZ, R47 ;  /* 0x000000ffff29a224 */ /* 0x000fe200078e002f */
[----:B------:R-:W4:Y:S04]  /*2b690*/  LDL R46, [R1+0x164] ;  /* 0x00016400012e7983 */ /* 0x000f280000100800 */
[----:B------:R-:W4:Y:S01]  /*2b6a0*/  LDL R47, [R1+0x160] ;  /* 0x00016000012f7983 */ /* 0x000f220000100800 */
[----:B------:R-:W-:-:S03]  /*2b6b0*/  PRMT R62, RZ, 0x7610, R62 ;  /* 0x00007610ff3e7816 */ /* 0x000fc6000000003e */
[----:B------:R2:W4:Y:S01]  /*2b6c0*/  @!P2 LDG.E.U8 R64, desc[UR22][R40.64] ;  /* 0x000000162840a981 */ /* 0x000522000c1e1100 */
[----:B------:R-:W-:Y:S01]  /*2b6d0*/  PRMT R60, RZ, 0x7610, R60 ;  /* 0x00007610ff3c7816 */ /* 0x000fe2000000003c */
[----:B--2---:R-:W-:Y:S02]  /*2b6e0*/  @!P2 IMAD.MOV.U32 R40, RZ, RZ, R44 ;  /* 0x000000ffff28a224 */ /* 0x004fe400078e002c */
[----:B------:R-:W2:Y:S01]  /*2b6f0*/  LDL R44, [R1+0x1a4] ;  /* 0x0001a400012c7983 */ /* 0x000ea20000100800 */
[----:B---3--:R-:W-:-:S03]  /*2b700*/  @!P2 IMAD.MOV.U32 R41, RZ, RZ, R45 ;  /* 0x000000ffff29a224 */ /* 0x008fc600078e002d */
[----:B------:R-:W3:Y:S04]  /*2b710*/  LDL R45, [R1+0x1a0] ;  /* 0x0001a000012d7983 */ /* 0x000ee80000100800 */
[----:B------:R0:W3:Y:S02]  /*2b720*/  @!P2 LDG.E.U8 R62, desc[UR22][R40.64] ;  /* 0x00000016283ea981 */ /* 0x0000e4000c1e1100 */
[----:B0-----:R-:W-:Y:S02]  /*2b730*/  @!P2 IMAD.MOV.U32 R40, RZ, RZ, R42 ;  /* 0x000000ffff28a224 */ /* 0x001fe400078e002a */
[----:B------:R-:W3:Y:S01]  /*2b740*/  LDL R42, [R1+0x1c4] ;  /* 0x0001c400012a7983 */ /* 0x000ee20000100800 */
[----:B----4-:R-:W-:-:S03]  /*2b750*/  @!P2 IMAD.MOV.U32 R41, RZ, RZ, R43 ;  /* 0x000000ffff29a224 */ /* 0x010fc600078e002b */
[----:B------:R-:W4:Y:S04]  /*2b760*/  LDL R43, [R1+0x1c0] ;  /* 0x0001c000012b7983 */ /* 0x000f280000100800 */
[----:B------:R0:W4:Y:S02]  /*2b770*/  @!P2 LDG.E.U8 R60, desc[UR22][R40.64] ;  /* 0x00000016283ca981 */ /* 0x000124000c1e1100 */
[----:B0-----:R-:W-:Y:S02]  /*2b780*/  @!P2 IMAD.MOV.U32 R40, RZ, RZ, R46 ;  /* 0x000000ffff28a224 */ /* 0x001fe400078e002e */
[----:B------:R-:W4:Y:S01]  /*2b790*/  LDL R46, [R1+0x204] ;  /* 0x00020400012e7983 */ /* 0x000f220000100800 */
[----:B------:R-:W-:-:S03]  /*2b7a0*/  @!P2 IMAD.MOV.U32 R41, RZ, RZ, R47 ;  /* 0x000000ffff29a224 */ /* 0x000fc600078e002f */
[----:B------:R-:W4:Y:S01]  /*2b7b0*/  LDL R47, [R1+0x200] ;  /* 0x00020000012f7983 */ /* 0x000f220000100800 */
[----:B------:R-:W-:Y:S02]  /*2b7c0*/  PRMT R58, RZ, 0x7610, R58 ;  /* 0x00007610ff3a7816 */ /* 0x000fe4000000003a */
[----:B------:R-:W-:-:S04]  /*2b7d0*/  PRMT R56, RZ, 0x7610, R56 ;  /* 0x00007610ff387816 */ /* 0x000fc80000000038 */
[----:B------:R0:W4:Y:S01]  /*2b7e0*/  @!P2 LDG.E.U8 R58, desc[UR22][R40.64] ;  /* 0x00000016283aa981 */ /* 0x000122000c1e1100 */
[----:B------:R-:W-:Y:S01]  /*2b7f0*/  PRMT R54, RZ, 0x7610, R54 ;  /* 0x00007610ff367816 */ /* 0x000fe20000000036 */
[----:B0-----:R-:W-:Y:S02]  /*2b800*/  @!P2 IMAD.MOV.U32 R40, RZ, RZ, R71 ;  /* 0x000000ffff28a224 */ /* 0x001fe400078e0047 */
[----:B------:R-:W-:-:S05]  /*2b810*/  @!P2 IMAD.MOV.U32 R41, RZ, RZ, R73 ;  /* 0x000000ffff29a224 */ /* 0x000fca00078e0049 */
        /* <DEDUP_REMOVED lines=17> */
[----:B------:R-:W-:Y:S01]  /*2b930*/  PRMT R48, RZ, 0x7610, R48 ;  /* 0x00007610ff307816 */ /* 0x000fe20000000030 */
[----:B------:R-:W4:Y:S04]  /*2b940*/  LDL.LU R93, [R1+0xc] ;  /* 0x00000c00015d7983 */ /* 0x000f280000300800 */
[----:B------:R2:W4:Y:S02]  /*2b950*/  @!P2 LDG.E.U8 R50, desc[UR22][R40.64] ;  /* 0x000000162832a981 */ /* 0x000524000c1e1100 */
[----:B--2---:R-:W-:-:S02]  /*2b960*/  @!P2 IMAD.MOV.U32 R40, RZ, RZ, R44 ;  /* 0x000000ffff28a224 */ /* 0x004fc400078e002c */
[----:B------:R-:W2:Y:S01]  /*2b970*/  LDL R44, [R1+0x284] ;  /* 0x00028400012c7983 */ /* 0x000ea20000100800 */
[----:B---3--:R-:W-:-:S03]  /*2b980*/  @!P2 IMAD.MOV.U32 R41, RZ, RZ, R45 ;  /* 0x000000ffff29a224 */ /* 0x008fc600078e002d */
[----:B------:R-:W2:Y:S04]  /*2b990*/  LDL R45, [R1+0x280] ;  /* 0x00028000012d7983 */ /* 0x000ea80000100800 */
[----:B------:R-:W3:Y:S04]  /*2b9a0*/  LDL.LU R88, [R1+0x14] ;  /* 0x0000140001587983 */ /* 0x000ee80000300800 */
[----:B------:R-:W3:Y:S04]  /*2b9b0*/  LDL R73, [R1+0x2a0] ;  /* 0x0002a00001497983 */ /* 0x000ee80000100800 */
[----:B------:R-:W3:Y:S04]  /*2b9c0*/  LDL R71, [R1+0x2a4] ;  /* 0x0002a40001477983 */ /* 0x000ee80000100800 */
[----:B------:R0:W3:Y:S02]  /*2b9d0*/  @!P2 LDG.E.U8 R48, desc[UR22][R40.64] ;  /* 0x000000162830a981 */ /* 0x0000e4000c1e1100 */
[----:B0-----:R-:W-:-:S06]  /*2b9e0*/  PRMT R40, RZ, 0x7610, R40 ;  /* 0x00007610ff287816 */ /* 0x001fcc0000000028 */
[----:B----4-:R0:W4:Y:S02]  /*2b9f0*/  @!P2 LDG.E.U8 R40, desc[UR22][R42.64] ;  /* 0x000000162a28a981 */ /* 0x010124000c1e1100 */
[----:B0-----:R-:W-:Y:S02]  /*2ba00*/  @!P2 IMAD.MOV.U32 R42, RZ, RZ, R46 ;  /* 0x000000ffff2aa224 */ /* 0x001fe400078e002e */
[----:B------:R-:W4:Y:S01]  /*2ba10*/  LDL R46, [R1+0x2c0] ;  /* 0x0002c000012e7983 */ /* 0x000f220000100800 */
[----:B------:R-:W-:-:S03]  /*2ba20*/  @!P2 IMAD.MOV.U32 R43, RZ, RZ, R47 ;  /* 0x000000ffff2ba224 */ /* 0x000fc600078e002f */
[----:B------:R-:W4:Y:S01]  /*2ba30*/  LDL R47, [R1+0x2bc] ;  /* 0x0002bc00012f7983 */ /* 0x000f220000100800 */
[----:B------:R-:W-:-:S03]  /*2ba40*/  PRMT R41, RZ, 0x7610, R41 ;  /* 0x00007610ff297816 */ /* 0x000fc60000000029 */
[----:B------:R-:W-:Y:S04]  /*2ba50*/  STS.U8 [R85+UR11+0xc000], R67 ;  /* 0x00c0004355007988 */ /* 0x000fe8000800000b */
[----:B------:R0:W4:Y:S04]  /*2ba60*/  @!P2 LDG.E.U8 R41, desc[UR22][R42.64] ;  /* 0x000000162a29a981 */ /* 0x000128000c1e1100 */
[----:B------:R-:W-:Y:S04]  /*2ba70*/  STS.U8 [R85+UR11+0xc200], R69 ;  /* 0x00c2004555007988 */ /* 0x000fe8000800000b */
[----:B------:R-:W4:Y:S01]  /*2ba80*/  LDL.LU R92, [R1+0x1c] ;  /* 0x00001c00015c7983 */ /* 0x000f220000300800 */
[----:B0-----:R-:W-:-:S03]  /*2ba90*/  PRMT R42, RZ, 0x7610, R42 ;  /* 0x00007610ff2a7816 */ /* 0x001fc6000000002a */
[----:B------:R-:W-:Y:S01]  /*2baa0*/  STS.U8 [R85+UR11+0xc400], R70 ;  /* 0x00c4004655007988 */ /* 0x000fe2000800000b */
[----:B------:R-:W-:-:S03]  /*2bab0*/  PRMT R43, RZ, 0x7610, R43 ;  /* 0x00007610ff2b7816 */ /* 0x000fc6000000002b */
[----:B------:R-:W-:Y:S04]  /*2bac0*/  STS.U8 [R85+UR11+0xc600], R72 ;  /* 0x00c6004855007988 */ /* 0x000fe8000800000b */
[----:B------:R-:W-:Y:S04]  /*2bad0*/  STS.U8 [R85+UR11+0xc800], R74 ;  /* 0x00c8004a55007988 */ /* 0x000fe8000800000b */
[----:B------:R-:W-:Y:S04]  /*2bae0*/  STS.U8 [R85+UR11+0xca00], R76 ;  /* 0x00ca004c55007988 */ /* 0x000fe8000800000b */
[----:B------:R-:W-:Y:S04]  /*2baf0*/  STS.U8 [R85+UR11+0xcc00], R78 ;  /* 0x00cc004e55007988 */ /* 0x000fe8000800000b */
[----:B------:R-:W-:Y:S04]  /*2bb00*/  STS.U8 [R85+UR11+0xce00], R80 ;  /* 0x00ce005055007988 */ /* 0x000fe8000800000b */
[----:B------:R-:W-:Y:S04]  /*2bb10*/  STS.U8 [R85+UR11+0xd000], R81 ;  /* 0x00d0005155007988 */ /* 0x000fe8000800000b */
[----:B------:R-:W4:Y:S04]  /*2bb20*/  LDL R77, [R1+0x2d4] ;  /* 0x0002d400014d7983 */ /* 0x000f280000100800 */
[----:B--2---:R3:W2:Y:S04]  /*2bb30*/  @!P2 LDG.E.U8 R42, desc[UR22][R44.64] ;  /* 0x000000162c2aa981 */ /* 0x0046a8000c1e1100 */
[----:B------:R-:W-:Y:S04]  /*2bb40*/  STS.U8 [R85+UR11+0xd200], R83 ;  /* 0x00d2005355007988 */ /* 0x000fe8000800000b */
[----:B------:R-:W2:Y:S01]  /*2bb50*/  LDL R75, [R1+0x2d8] ;  /* 0x0002d800014b7983 */ /* 0x000ea20000100800 */
[----:B---3--:R-:W-:-:S02]  /*2bb60*/  @!P2 IMAD.MOV.U32 R45, RZ, RZ, R73 ;  /* 0x000000ffff2da224 */ /* 0x008fc400078e0049 */
[----:B------:R-:W-:Y:S01]  /*2bb70*/  @!P2 IMAD.MOV.U32 R44, RZ, RZ, R71 ;  /* 0x000000ffff2ca224 */ /* 0x000fe200078e0047 */
[----:B------:R-:W-:Y:S04]  /*2bb80*/  STS.U8 [R85+UR11+0xd400], R84 ;  /* 0x00d4005455007988 */ /* 0x000fe8000800000b */
[----:B------:R0:W3:Y:S04]  /*2bb90*/  @!P2 LDG.E.U8 R43, desc[UR22][R44.64] ;  /* 0x000000162c2ba981 */ /* 0x0000e8000c1e1100 */
[----:B------:R-:W-:Y:S04]  /*2bba0*/  STS.U8 [R85+UR11+0xd600], R86 ;  /* 0x00d6005655007988 */ /* 0x000fe8000800000b */
[----:B------:R-:W3:Y:S01]  /*2bbb0*/  LDL.LU R82, [R1+0x20] ;  /* 0x0000200001527983 */ /* 0x000ee20000300800 */
[----:B0-----:R-:W-:-:S03]  /*2bbc0*/  PRMT R44, RZ, 0x7610, R44 ;  /* 0x00007610ff2c7816 */ /* 0x001fc6000000002c */
[----:B------:R-:W-:Y:S04]  /*2bbd0*/  STS.U8 [R85+UR11+0xd800], R87 ;  /* 0x00d8005755007988 */ /* 0x000fe8000800000b */
[----:B------:R-:W3:Y:S04]  /*2bbe0*/  LDL R73, [R1+0x2f4] ;  /* 0x0002f40001497983 */ /* 0x000ee80000100800 */
[----:B------:R-:W3:Y:S04]  /*2bbf0*/  LDL R71, [R1+0x2f8] ;  /* 0x0002f80001477983 */ /* 0x000ee80000100800 */
[----:B------:R-:W-:Y:S04]  /*2bc00*/  STS.U8 [R85+UR11+0xda00], R89 ;  /* 0x00da005955007988 */ /* 0x000fe8000800000b */
[----:B------:R-:W3:Y:S04]  /*2bc10*/  LDL.LU R79, [R1+0x24] ;  /* 0x00002400014f7983 */ /* 0x000ee80000300800 */
[----:B------:R0:W-:Y:S04]  /*2bc20*/  STS.U8 [R85+UR11+0xdc00], R93 ;  /* 0x00dc005d55007988 */ /* 0x0001e8000800000b */
[----:B------:R-:W3:Y:S04]  /*2bc30*/  LDL R91, [R1+0x30c] ;  /* 0x00030c00015b7983 */ /* 0x000ee80000100800 */
[----:B------:R-:W3:Y:S04]  /*2bc40*/  LDL R90, [R1+0x310] ;  /* 0x00031000015a7983 */ /* 0x000ee80000100800 */
[----:B0-----:R-:W3:Y:S04]  /*2bc50*/  LDL.LU R93, [R1+0x2c] ;  /* 0x00002c00015d7983 */ /* 0x001ee80000300800 */
[----:B----4-:R2:W4:Y:S04]  /*2bc60*/  @!P2 LDG.E.U8 R44, desc[UR22][R46.64] ;  /* 0x000000162e2ca981 */ /* 0x010528000c1e1100 */
[----:B------:R-:W3:Y:S01]  /*2bc70*/  LDL.LU R47, [R1+0x10] ;  /* 0x00001000012f7983 */ /* 0x000ee20000300800 */
[----:B------:R-:W-:-:S02]  /*2bc80*/  PRMT R45, RZ, 0x7610, R45 ;  /* 0x00007610ff2d7816 */ /* 0x000fc4000000002d */
[----:B------:R-:W-:Y:S01]  /*2bc90*/  PRMT R49, RZ, 0x7610, R49 ;  /* 0x00007610ff317816 */ /* 0x000fe20000000031 */
[----:B--2---:R-:W-:Y:S02]  /*2bca0*/  @!P2 IMAD.MOV.U32 R46, RZ, RZ, R75 ;  /* 0x000000ffff2ea224 */ /* 0x004fe400078e004b */
[----:B------:R-:W2:Y:S04]  /*2bcb0*/  LDL R75, [R1+0x328] ;  /* 0x00032800014b7983 */ /* 0x000ea80000100800 */
[----:B---3--:R0:W-:Y:S02]  /*2bcc0*/  STS.U8 [R85+UR11+0xde00], R47 ;  /* 0x00de002f55007988 */ /* 0x0081e4000800000b */
[----:B0-----:R-:W-:Y:S02]  /*2bcd0*/  @!P2 IMAD.MOV.U32 R47, RZ, RZ, R77 ;  /* 0x000000ffff2fa224 */ /* 0x001fe400078e004d */
[----:B------:R-:W3:Y:S04]  /*2bce0*/  LDL R77, [R1+0x324] ;  /* 0x00032400014d7983 */ /* 0x000ee80000100800 */
[----:B------:R0:W4:Y:S04]  /*2bcf0*/  @!P2 LDG.E.U8 R45, desc[UR22][R46.64] ;  /* 0x000000162e2da981 */ /* 0x000128000c1e1100 */
[----:B------:R1:W-:Y:S01]  /*2bd00*/  STS.U8 [R85+UR11+0xe000], R88 ;  /* 0x00e0005855007988 */ /* 0x0003e2000800000b */
[----:B0-----:R-:W-:-:S02]  /*2bd10*/  @!P2 IMAD.MOV.U32 R46, RZ, RZ, R71 ;  /* 0x000000ffff2ea224 */ /* 0x001fc400078e0047 */
[----:B------:R-:W-:Y:S01]  /*2bd20*/  @!P2 IMAD.MOV.U32 R47, RZ, RZ, R73 ;  /* 0x000000ffff2fa224 */ /* 0x000fe200078e0049 */
[----:B------:R-:W4:Y:S04]  /*2bd30*/  LDL R71, [R1+0x348] ;  /* 0x0003480001477983 */ /* 0x000f280000100800 */
[----:B------:R-:W4:Y:S04]  /*2bd40*/  LDL R73, [R1+0x344] ;  /* 0x0003440001497983 */ /* 0x000f280000100800 */
[----:B------:R0:W4:Y:S04]  /*2bd50*/  @!P2 LDG.E.U8 R49, desc[UR22][R46.64] ;  /* 0x000000162e31a981 */ /* 0x000128000c1e1100 */
[----:B-1----:R-:W4:Y:S04]  /*2bd60*/  LDL.LU R88, [R1+0x34] ;  /* 0x0000340001587983 */ /* 0x002f280000300800 */
[----:B------:R1:W-:Y:S01]  /*2bd70*/  STS.U8 [R85+UR11+0xe200], R92 ;  /* 0x00e2005c55007988 */ /* 0x0003e2000800000b */
[----:B0-----:R-:W-:-:S03]  /*2bd80*/  @!P2 IMAD.MOV.U32 R46, RZ, RZ, R90 ;  /* 0x000000ffff2ea224 */ /* 0x001fc600078e005a */
[----:B------:R-:W4:Y:S04]  /*2bd90*/  LDL R90, [R1+0x360] ;  /* 0x00036000015a7983 */ /* 0x000f280000100800 */
[----:B-1----:R-:W4:Y:S01]  /*2bda0*/  LDL R92, [R1+0x35c] ;  /* 0x00035c00015c7983 */ /* 0x002f220000100800 */
[----:B------:R-:W-:Y:S01]  /*2bdb0*/  PRMT R51, RZ, 0x7610, R51 ;  /* 0x00007610ff337816 */ /* 0x000fe20000000033 */
[----:B------:R-:W-:Y:S01]  /*2bdc0*/  @!P2 IMAD.MOV.U32 R47, RZ, RZ, R91 ;  /* 0x000000ffff2fa224 */ /* 0x000fe200078e005b */
[----:B------:R-:W-:Y:S01]  /*2bdd0*/  PRMT R53, RZ, 0x7610, R53 ;  /* 0x00007610ff357816 */ /* 0x000fe20000000035 */
[----:B------:R-:W4:Y:S04]  /*2bde0*/  LDL.LU R91, [R1+0x3c] ;  /* 0x00003c00015b7983 */ /* 0x000f280000300800 */
[----:B------:R2:W4:Y:S01]  /*2bdf0*/  @!P2 LDG.E.U8 R51, desc[UR22][R46.64] ;  /* 0x000000162e33a981 */ /* 0x000522000c1e1100 */
[----:B------:R-:W-:Y:S01]  /*2be00*/  PRMT R55, RZ, 0x7610, R55 ;  /* 0x00007610ff377816 */ /* 0x000fe20000000037 */
[----:B--2---:R-:W-:Y:S01]  /*2be10*/  @!P2 IMAD.MOV.U32 R46, RZ, RZ, R75 ;  /* 0x000000ffff2ea224 */ /* 0x004fe200078e004b */
[----:B------:R-:W-:Y:S01]  /*2be20*/  PRMT R57, RZ, 0x7610, R57 ;  /* 0x00007610ff397816 */ /* 0x000fe20000000039 */
[----:B------:R0:W-:Y:S04]  /*2be30*/  STS.U8 [R85+UR11+0xe400], R82 ;  /* 0x00e4005255007988 */ /* 0x0001e8000800000b */
[----:B------:R1:W-:Y:S04]  /*2be40*/  STS.U8 [R85+UR11+0xe600], R79 ;  /* 0x00e6004f55007988 */ /* 0x0003e8000800000b */
[----:B0-----:R-:W2:Y:S04]  /*2be50*/  LDL.LU R82, [R1+0x40] ;  /* 0x0000400001527983 */ /* 0x001ea80000300800 */
[----:B------:R-:W2:Y:S04]  /*2be60*/  LDL R75, [R1+0x378] ;  /* 0x00037800014b7983 */ /* 0x000ea80000100800 */
[----:B------:R0:W-:Y:S01]  /*2be70*/  STS.U8 [R85+UR11+0xe800], R93 ;  /* 0x00e8005d55007988 */ /* 0x0001e2000800000b */
[----:B---3--:R-:W-:-:S03]  /*2be80*/  @!P2 IMAD.MOV.U32 R47, RZ, RZ, R77 ;  /* 0x000000ffff2fa224 */ /* 0x008fc600078e004d */
[----:B------:R-:W3:Y:S04]  /*2be90*/  LDL R77, [R1+0x374] ;  /* 0x00037400014d7983 */ /* 0x000ee80000100800 */
[----:B------:R4:W3:Y:S02]  /*2bea0*/  @!P2 LDG.E.U8 R53, desc[UR22][R46.64] ;  /* 0x000000162e35a981 */ /* 0x0008e4000c1e1100 */
[----:B----4-:R-:W-:Y:S02]  /*2beb0*/  @!P2 IMAD.MOV.U32 R46, RZ, RZ, R71 ;  /* 0x000000ffff2ea224 */ /* 0x010fe400078e0047 */
[----:B------:R-:W4:Y:S01]  /*2bec0*/  LDL R71, [R1+0x398] ;  /* 0x0003980001477983 */ /* 0x000f220000100800 */
[----:B------:R-:W-:-:S03]  /*2bed0*/  @!P2 IMAD.MOV.U32 R47, RZ, RZ, R73 ;  /* 0x000000ffff2fa224 */ /* 0x000fc600078e0049 */
[----:B------:R-:W3:Y:S04]  /*2bee0*/  LDL R73, [R1+0x394] ;  /* 0x0003940001497983 */ /* 0x000ee80000100800 */
[----:B------:R0:W3:Y:S04]  /*2bef0*/  @!P2 LDG.E.U8 R55, desc[UR22][R46.64] ;  /* 0x000000162e37a981 */ /* 0x0000e8000c1e1100 */
[----:B-1----:R-:W3:Y:S01]  /*2bf00*/  LDL.LU R79, [R1+0x44] ;  /* 0x00004400014f7983 */ /* 0x002ee20000300800 */
[----:B0-----:R-:W-:-:S03]  /*2bf10*/  @!P2 IMAD.MOV.U32 R46, RZ, RZ, R90 ;  /* 0x000000ffff2ea224 */ /* 0x001fc600078e005a */
[----:B------:R-:W3:Y:S01]  /*2bf20*/  LDL R90, [R1+0x3b0] ;  /* 0x0003b000015a7983 */ /* 0x000ee20000100800 */
[----:B------:R-:W-:-:S03]  /*2bf30*/  @!P2 IMAD.MOV.U32 R47, RZ, RZ, R92 ;  /* 0x000000ffff2fa224 */ /* 0x000fc600078e005c */
[----:B------:R-:W3:Y:S04]  /*2bf40*/  LDL R92, [R1+0x3ac] ;  /* 0x0003ac00015c7983 */ /* 0x000ee80000100800 */
[----:B------:R-:W3:Y:S04]  /*2bf50*/  LDL.LU R93, [R1+0x4c] ;  /* 0x00004c00015d7983 */ /* 0x000ee80000300800 */
[----:B------:R2:W3:Y:S04]  /*2bf60*/  @!P2 LDG.E.U8 R57, desc[UR22][R46.64] ;  /* 0x000000162e39a981 */ /* 0x0004e8000c1e1100 */
[----:B------:R-:W3:Y:S01]  /*2bf70*/  LDL.LU R47, [R1+0x30] ;  /* 0x00003000012f7983 */ /* 0x000ee20000300800 */
[----:B------:R-:W-:-:S02]  /*2bf80*/  PRMT R59, RZ, 0x7610, R59 ;  /* 0x00007610ff3b7816 */ /* 0x000fc4000000003b */
[----:B------:R-:W-:Y:S01]  /*2bf90*/  PRMT R61, RZ, 0x7610, R61 ;  /* 0x00007610ff3d7816 */ /* 0x000fe2000000003d */
[----:B--2---:R-:W-:Y:S02]  /*2bfa0*/  @!P2 IMAD.MOV.U32 R46, RZ, RZ, R75 ;  /* 0x000000ffff2ea224 */ /* 0x004fe400078e004b */
[----:B------:R-:W2:Y:S04]  /*2bfb0*/  LDL R75, [R1+0x3c8] ;  /* 0x0003c800014b7983 */ /* 0x000ea80000100800 */
[----:B---3--:R0:W-:Y:S04]  /*2bfc0*/  STS.U8 [R85+UR11+0xea00], R47 ;  /* 0x00ea002f55007988 */ /* 0x0081e8000800000b */
[----:B------:R1:W-:Y:S01]  /*2bfd0*/  STS.U8 [R85+UR11+0xec00], R88 ;  /* 0x00ec005855007988 */ /* 0x0003e2000800000b */
[----:B0-----:R-:W-:-:S03]  /*2bfe0*/  @!P2 IMAD.MOV.U32 R47, RZ, RZ, R77 ;  /* 0x000000ffff2fa224 */ /* 0x001fc600078e004d */
[----:B------:R-:W3:Y:S04]  /*2bff0*/  LDL R77, [R1+0x3c4] ;  /* 0x0003c400014d7983 */ /* 0x000ee80000100800 */
[----:B------:R4:W3:Y:S04]  /*2c000*/  @!P2 LDG.E.U8 R59, desc[UR22][R46.64] ;  /* 0x000000162e3ba981 */ /* 0x0008e8000c1e1100 */
[----:B-1----:R-:W3:Y:S01]  /*2c010*/  LDL.LU R88, [R1+0x54] ;  /* 0x0000540001587983 */ /* 0x002ee20000300800 */
[----:B----4-:R-:W-:Y:S02]  /*2c020*/  @!P2 IMAD.MOV.U32 R46, RZ, RZ, R71 ;  /* 0x000000ffff2ea224 */ /* 0x010fe400078e0047 */
[----:B------:R-:W-:Y:S01]  /*2c030*/  @!P2 IMAD.MOV.U32 R47, RZ, RZ, R73 ;  /* 0x000000ffff2fa224 */ /* 0x000fe200078e0049 */
[----:B------:R-:W4:Y:S04]  /*2c040*/  LDL R71, [R1+0x3e8] ;  /* 0x0003e80001477983 */ /* 0x000f280000100800 */
[----:B------:R-:W4:Y:S04]  /*2c050*/  LDL R73, [R1+0x3e4] ;  /* 0x0003e40001497983 */ /* 0x000f280000100800 */
[----:B------:R0:W4:Y:S04]  /*2c060*/  @!P2 LDG.E.U8 R61, desc[UR22][R46.64] ;  /* 0x000000162e3da981 */ /* 0x000128000c1e1100 */
[----:B------:R1:W-:Y:S04]  /*2c070*/  STS.U8 [R85+UR11+0xee00], R91 ;  /* 0x00ee005b55007988 */ /* 0x0003e8000800000b */
[----:B------:R2:W-:Y:S01]  /*2c080*/  STS.U8 [R85+UR11+0xf000], R82 ;  /* 0x00f0005255007988 */ /* 0x0005e2000800000b */
[----:B0-----:R-:W-:-:S03]  /*2c090*/  @!P2 IMAD.MOV.U32 R46, RZ, RZ, R90 ;  /* 0x000000ffff2ea224 */ /* 0x001fc600078e005a */
[----:B-1----:R-:W4:Y:S04]  /*2c0a0*/  LDL.LU R91, [R1+0x5c] ;  /* 0x00005c00015b7983 */ /* 0x002f280000300800 */
[----:B------:R-:W4:Y:S04]  /*2c0b0*/  LDL R90, [R1+0x404] ;  /* 0x00040400015a7983 */ /* 0x000f280000100800 */
[----:B--2---:R-:W2:Y:S01]  /*2c0c0*/  LDL R82, [R1+0x408] ;  /* 0x0004080001527983 */ /* 0x004ea20000100800 */
[----:B------:R-:W-:Y:S01]  /*2c0d0*/  PRMT R63, RZ, 0x7610, R63 ;  /* 0x00007610ff3f7816 */ /* 0x000fe2000000003f */
[----:B------:R-:W-:Y:S01]  /*2c0e0*/  @!P2 IMAD.MOV.U32 R47, RZ, RZ, R92 ;  /* 0x000000ffff2fa224 */ /* 0x000fe200078e005c */
[----:B------:R-:W-:Y:S01]  /*2c0f0*/  PRMT R65, RZ, 0x7610, R65 ;  /* 0x00007610ff417816 */ /* 0x000fe20000000041 */
[----:B------:R-:W2:Y:S04]  /*2c100*/  LDL R92, [R1+0x424] ;  /* 0x00042400015c7983 */ /* 0x000ea80000100800 */
[----:B------:R0:W2:Y:S01]  /*2c110*/  @!P2 LDG.E.U8 R63, desc[UR22][R46.64] ;  /* 0x000000162e3fa981 */ /* 0x0000a2000c1e1100 */
[----:B------:R-:W-:Y:S01]  /*2c120*/  PRMT R67, RZ, 0x7610, R67 ;  /* 0x00007610ff437816 */ /* 0x000fe20000000043 */
[----:B0-----:R-:W-:Y:S01]  /*2c130*/  @!P2 IMAD.MOV.U32 R46, RZ, RZ, R75 ;  /* 0x000000ffff2ea224 */ /* 0x001fe200078e004b */
[----:B------:R-:W-:Y:S01]  /*2c140*/  PRMT R69, RZ, 0x7610, R69 ;  /* 0x00007610ff457816 */ /* 0x000fe20000000045 */
[----:B------:R0:W-:Y:S04]  /*2c150*/  STS.U8 [R85+UR11+0xf200], R79 ;  /* 0x00f2004f55007988 */ /* 0x0001e8000800000b */
[----:B------:R1:W-:Y:S01]  /*2c160*/  STS.U8 [R85+UR11+0xf400], R93 ;  /* 0x00f4005d55007988 */ /* 0x0003e2000800000b */
[----:B---3--:R-:W-:-:S03]  /*2c170*/  @!P2 IMAD.MOV.U32 R47, RZ, RZ, R77 ;  /* 0x000000ffff2fa224 */ /* 0x008fc600078e004d */
[----:B------:R-:W3:Y:S04]  /*2c180*/  LDL R77, [R1+0x428] ;  /* 0x00042800014d7983 */ /* 0x000ee80000100800 */
[----:B------:R4:W3:Y:S04]  /*2c190*/  @!P2 LDG.E.U8 R65, desc[UR22][R46.64] ;  /* 0x000000162e41a981 */ /* 0x0008e8000c1e1100 */
[----:B------:R-:W3:Y:S01]  /*2c1a0*/  LDL.LU R75, [R1+0x60] ;  /* 0x00006000014b7983 */ /* 0x000ee20000300800 */
[----:B----4-:R-:W-:-:S03]  /*2c1b0*/  @!P2 IMAD.MOV.U32 R46, RZ, RZ, R71 ;  /* 0x000000ffff2ea224 */ /* 0x010fc600078e0047 */
[----:B------:R-:W4:Y:S01]  /*2c1c0*/  LDL R71, [R1+0x448] ;  /* 0x0004480001477983 */ /* 0x000f220000100800 */
[----:B------:R-:W-:-:S03]  /*2c1d0*/  @!P2 IMAD.MOV.U32 R47, RZ, RZ, R73 ;  /* 0x000000ffff2fa224 */ /* 0x000fc600078e0049 */
[----:B------:R-:W4:Y:S04]  /*2c1e0*/  LDL R73, [R1+0x444] ;  /* 0x0004440001497983 */ /* 0x000f280000100800 */
[----:B------:R1:W4:Y:S04]  /*2c1f0*/  @!P2 LDG.E.U8 R67, desc[UR22][R46.64] ;  /* 0x000000162e43a981 */ /* 0x000328000c1e1100 */
[----:B0-----:R-:W4:Y:S04]  /*2c200*/  LDL.LU R79, [R1+0x64] ;  /* 0x00006400014f7983 */ /* 0x001f280000300800 */
[----:B-1----:R-:W4:Y:S01]  /*2c210*/  LDL.LU R93, [R1+0x84] ;  /* 0x00008400015d7983 */ /* 0x002f220000300800 */
[----:B------:R-:W-:-:S03]  /*2c220*/  @!P2 IMAD.MOV.U32 R47, RZ, RZ, R90 ;  /* 0x000000ffff2fa224 */ /* 0x000fc600078e005a */
[----:B------:R-:W4:Y:S01]  /*2c230*/  LDL R90, [R1+0x464] ;  /* 0x00046400015a7983 */ /* 0x000f220000100800 */
[----:B--2---:R-:W-:-:S03]  /*2c240*/  @!P2 IMAD.MOV.U32 R46, RZ, RZ, R82 ;  /* 0x000000ffff2ea224 */ /* 0x004fc600078e0052 */
[----:B------:R-:W2:Y:S04]  /*2c250*/  LDL R82, [R1+0x468] ;  /* 0x0004680001527983 */ /* 0x000ea80000100800 */
[----:B------:R3:W2:Y:S04]  /*2c260*/  @!P2 LDG.E.U8 R69, desc[UR22][R46.64] ;  /* 0x000000162e45a981 */ /* 0x0006a8000c1e1100 */
[----:B------:R-:W2:Y:S01]  /*2c270*/  LDL.LU R47, [R1+0x50] ;  /* 0x00005000012f7983 */ /* 0x000ea20000300800 */
[----:B------:R-:W-:Y:S02]  /*2c280*/  PRMT R70, RZ, 0x7610, R70 ;  /* 0x00007610ff467816 */ /* 0x000fe40000000046 */
[----:B------:R-:W-:Y:S01]  /*2c290*/  PRMT R72, RZ, 0x7610, R72 ;  /* 0x00007610ff487816 */ /* 0x000fe20000000048 */
[----:B---3--:R-:W-:-:S02]  /*2c2a0*/  @!P2 IMAD.MOV.U32 R46, RZ, RZ, R77 ;  /* 0x000000ffff2ea224 */ /* 0x008fc400078e004d */
[----:B------:R-:W3:Y:S04]  /*2c2b0*/  LDL R77, [R1+0x488] ;  /* 0x00048800014d7983 */ /* 0x000ee80000100800 */
[----:B--2---:R0:W-:Y:S04]  /*2c2c0*/  STS.U8 [R85+UR11+0xf600], R47 ;  /* 0x00f6002f55007988 */ /* 0x0041e8000800000b */
[----:B------:R-:W-:Y:S01]  /*2c2d0*/  STS.U8 [R85+UR11+0xf800], R88 ;  /* 0x00f8005855007988 */ /* 0x000fe2000800000b */
[----:B0-----:R-:W-:-:S03]  /*2c2e0*/  @!P2 IMAD.MOV.U32 R47, RZ, RZ, R92 ;  /* 0x000000ffff2fa224 */ /* 0x001fc600078e005c */
[----:B------:R-:W2:Y:S04]  /*2c2f0*/  LDL R92, [R1+0x484] ;  /* 0x00048400015c7983 */ /* 0x000ea80000100800 */
[----:B------:R4:W2:Y:S04]  /*2c300*/  @!P2 LDG.E.U8 R70, desc[UR22][R46.64] ;  /* 0x000000162e46a981 */ /* 0x0008a8000c1e1100 */
[----:B------:R0:W-:Y:S01]  /*2c310*/  STS.U8 [R85+UR11+0xfa00], R91 ;  /* 0x00fa005b55007988 */ /* 0x0001e2000800000b */
[----:B----4-:R-:W-:Y:S02]  /*2c320*/  @!P2 IMAD.MOV.U32 R46, RZ, RZ, R71 ;  /* 0x000000ffff2ea224 */ /* 0x010fe400078e0047 */
[----:B------:R-:W-:Y:S01]  /*2c330*/  @!P2 IMAD.MOV.U32 R47, RZ, RZ, R73 ;  /* 0x000000ffff2fa224 */ /* 0x000fe200078e0049 */
[----:B------:R-:W4:Y:S04]  /*2c340*/  LDL.LU R71, [R1+0x80] ;  /* 0x0000800001477983 */ /* 0x000f280000300800 */
[----:B0-----:R-:W4:Y:S04]  /*2c350*/  LDL R91, [R1+0x4a4] ;  /* 0x0004a400015b7983 */ /* 0x001f280000100800 */
[----:B------:R-:W4:Y:S04]  /*2c360*/  LDL R88, [R1+0x4a8] ;  /* 0x0004a80001587983 */ /* 0x000f280000100800 */
[----:B------:R0:W4:Y:S04]  /*2c370*/  @!P2 LDG.E.U8 R72, desc[UR22][R46.64] ;  /* 0x000000162e48a981 */ /* 0x000128000c1e1100 */
[----:B------:R-:W4:Y:S01]  /*2c380*/  LDL.LU R73, [R1+0x7c] ;  /* 0x00007c0001497983 */ /* 0x000f220000300800 */
[----:B0-----:R-:W-:-:S02]  /*2c390*/  @!P2 IMAD.MOV.U32 R46, RZ, RZ, R82 ;  /* 0x000000ffff2ea224 */ /* 0x001fc400078e0052 */
[----:B------:R-:W-:Y:S01]  /*2c3a0*/  @!P2 IMAD.MOV.U32 R47, RZ, RZ, R90 ;  /* 0x000000ffff2fa224 */ /* 0x000fe200078e005a */
[----:B------:R-:W4:Y:S04]  /*2c3b0*/  LDL R82, [R1+0x4c8] ;  /* 0x0004c80001527983 */ /* 0x000f280000100800 */
[----:B------:R-:W4:Y:S01]  /*2c3c0*/  LDL R90, [R1+0x4c4] ;  /* 0x0004c400015a7983 */ /* 0x000f220000100800 */
[----:B------:R-:W-:Y:S02]  /*2c3d0*/  PRMT R74, RZ, 0x7610, R74 ;  /* 0x00007610ff4a7816 */ /* 0x000fe4000000004a */
[----:B------:R-:W-:-:S04]  /*2c3e0*/  PRMT R76, RZ, 0x7610, R76 ;  /* 0x00007610ff4c7816 */ /* 0x000fc8000000004c */
[----:B------:R3:W4:Y:S01]  /*2c3f0*/  @!P2 LDG.E.U8 R74, desc[UR22][R46.64] ;  /* 0x000000162e4aa981 */ /* 0x000722000c1e1100 */
[----:B------:R-:W-:-:S03]  /*2c400*/  PRMT R78, RZ, 0x7610, R78 ;  /* 0x00007610ff4e7816 */ /* 0x000fc6000000004e */
[----:B------:R0:W-:Y:S01]  /*2c410*/  STS.U8 [R85+UR11+0xfc00], R75 ;  /* 0x00fc004b55007988 */ /* 0x0001e2000800000b */
[----:B------:R-:W-:-:S03]  /*2c420*/  PRMT R80, RZ, 0x7610, R80 ;  /* 0x00007610ff507816 */ /* 0x000fc60000000050 */
[----:B------:R1:W-:Y:S04]  /*2c430*/  STS.U8 [R85+UR11+0xfe00], R79 ;  /* 0x00fe004f55007988 */ /* 0x0003e8000800000b */
[----:B0-----:R-:W4:Y:S01]  /*2c440*/  LDL.LU R75, [R1+0x78] ;  /* 0x00007800014b7983 */ /* 0x001f220000300800 */
[----:B-1----:R-:W-:-:S05]  /*2c450*/  LOP3.LUT R85, R85, 0x10, RZ, 0x3c, !PT ;  /* 0x0000001055557812 */ /* 0x002fca00078e3cff */
[----:B------:R0:W-:Y:S01]  /*2c460*/  STS.U8 [R85+UR11+0x8080], R93 ;  /* 0x0080805d55007988 */ /* 0x0001e2000800000b */
[----:B---3--:R-:W-:-:S03]  /*2c470*/  @!P2 IMAD.MOV.U32 R46, RZ, RZ, R77 ;  /* 0x000000ffff2ea224 */ /* 0x008fc600078e004d */
[----:B------:R-:W3:Y:S04]  /*2c480*/  LDL.LU R77, [R1+0x74] ;  /* 0x00007400014d7983 */ /* 0x000ee80000300800 */
[----:B------:R-:W3:Y:S01]  /*2c490*/  LDL.LU R79, [R1+0x70] ;  /* 0x00007000014f7983 */ /* 0x000ee20000300800 */
[----:B--2---:R-:W-:-:S05]  /*2c4a0*/  @!P2 IMAD.MOV.U32 R47, RZ, RZ, R92 ;  /* 0x000000ffff2fa224 */ /* 0x004fca00078e005c */
[----:B------:R4:W2:Y:S02]  /*2c4b0*/  @!P2 LDG.E.U8 R76, desc[UR22][R46.64] ;  /* 0x000000162e4ca981 */ /* 0x0008a4000c1e1100 */
[----:B----4-:R-:W-:Y:S02]  /*2c4c0*/  @!P2 IMAD.MOV.U32 R47, RZ, RZ, R91 ;  /* 0x000000ffff2fa224 */ /* 0x010fe400078e005b */
[----:B------:R-:W-:Y:S02]  /*2c4d0*/  @!P2 IMAD.MOV.U32 R46, RZ, RZ, R88 ;  /* 0x000000ffff2ea224 */ /* 0x000fe400078e0058 */
[----:B------:R-:W4:Y:S04]  /*2c4e0*/  LDL.LU R88, [R1+0x6c] ;  /* 0x00006c0001587983 */ /* 0x000f280000300800 */
[----:B------:R1:W2:Y:S02]  /*2c4f0*/  @!P2 LDG.E.U8 R78, desc[UR22][R46.64] ;  /* 0x000000162e4ea981 */ /* 0x0002a4000c1e1100 */
[----:B-1----:R-:W-:-:S02]  /*2c500*/  @!P2 IMAD.MOV.U32 R46, RZ, RZ, R82 ;  /* 0x000000ffff2ea224 */ /* 0x002fc400078e0052 */
[----:B------:R-:W-:Y:S02]  /*2c510*/  @!P2 IMAD.MOV.U32 R47, RZ, RZ, R90 ;  /* 0x000000ffff2fa224 */ /* 0x000fe400078e005a */
[----:B------:R-:W2:Y:S04]  /*2c520*/  LDL.LU R90, [R1+0x68] ;  /* 0x00006800015a7983 */ /* 0x000ea80000300800 */
[----:B------:R-:W2:Y:S04]  /*2c530*/  LDL.LU R91, [R1+0x58] ;  /* 0x00005800015b7983 */ /* 0x000ea80000300800 */
[----:B0-----:R-:W2:Y:S04]  /*2c540*/  LDL.LU R93, [R1+0x48] ;  /* 0x00004800015d7983 */ /* 0x001ea80000300800 */
[----:B------:R-:W2:Y:S04]  /*2c550*/  LDL.LU R82, [R1+0x38] ;  /* 0x0000380001527983 */ /* 0x000ea80000300800 */
[----:B------:R-:W2:Y:S04]  /*2c560*/  LDL.LU R92, [R1+0x28] ;  /* 0x00002800015c7983 */ /* 0x000ea80000300800 */
[----:B------:R0:W2:Y:S04]  /*2c570*/  @!P2 LDG.E.U8 R80, desc[UR22][R46.64] ;  /* 0x000000162e50a981 */ /* 0x0000a8000c1e1100 */
[----:B------:R-:W0:Y:S04]  /*2c580*/  LDL R46, [R1+0x4e4] ;  /* 0x0004e400012e7983 */ /* 0x000e280000100800 */
[----:B------:R-:W0:Y:S01]  /*2c590*/  LDL R47, [R1+0x4e8] ;  /* 0x0004e800012f7983 */ /* 0x000e220000100800 */
[----:B------:R-:W-:-:S03]  /*2c5a0*/  PRMT R81, RZ, 0x7610, R81 ;  /* 0x00007610ff517816 */ /* 0x000fc60000000051 */
[----:B------:R1:W-:Y:S04]  /*2c5b0*/  STS.U8 [R85+UR11+0x8280], R71 ;  /* 0x0082804755007988 */ /* 0x0003e8000800000b */
[----:B-1----:R-:W2:Y:S01]  /*2c5c0*/  LDL.LU R71, [R1+0xe38] ;  /* 0x000e380001477983 */ /* 0x002ea20000300800 */
[----:B0-----:R-:W-:-:S04]  /*2c5d0*/  @!P2 LOP3.LUT R47, R47, R46, RZ, 0x3c, !PT ;  /* 0x0000002e2f2fa212 */ /* 0x001fc800078e3cff */
[----:B------:R-:W-:-:S04]  /*2c5e0*/  @!P2 LOP3.LUT R46, R47, R46, RZ, 0x3c, !PT ;  /* 0x0000002e2f2ea212 */ /* 0x000fc800078e3cff */
[----:B------:R-:W-:-:S05]  /*2c5f0*/  @!P2 LOP3.LUT R47, R47, R46, RZ, 0x3c, !PT ;  /* 0x0000002e2f2fa212 */ /* 0x000fca00078e3cff */
        /* <DEDUP_REMOVED lines=22> */
[----:B---3--:R1:W-:Y:S04]  /*2c760*/  STS.U8 [R85+UR11+0x8880], R77 ;  /* 0x0088804d55007988 */ /* 0x0083e8000800000b */
[----:B-1----:R-:W3:Y:S01]  /*2c770*/  LDL.LU R77, [R1+0xe2c] ;  /* 0x000e2c00014d7983 */ /* 0x002ee20000300800 */
        /* <DEDUP_REMOVED lines=16> */
[----:B----4-:R1:W-:Y:S04]  /*2c880*/  STS.U8 [R85+UR11+0x8c80], R88 ;  /* 0x008c805855007988 */ /* 0x0103e8000800000b */
[----:B-1----:R-:W4:Y:S04]  /*2c890*/  LDL.LU R85, [R1+0xe24] ;  /* 0x000e240001557983 */ /* 0x002f280000300800 */
[----:B------:R-:W2:Y:S01]  /*2c8a0*/  LDL.LU R88, [R1+0xe20] ;  /* 0x000e200001587983 */ /* 0x000ea20000300800 */
[----:B0-----:R-:W-:-:S04]  /*2c8b0*/  @!P2 LOP3.LUT R47, R47, R46, RZ, 0x3c, !PT ;  /* 0x0000002e2f2fa212 */ /* 0x001fc800078e3cff */
[----:B------:R-:W-:-:S04]  /*2c8c0*/  @!P2 LOP3.LUT R46, R47, R46, RZ, 0x3c, !PT ;  /* 0x0000002e2f2ea212 */ /* 0x000fc800078e3cff */
[----:B------:R-:W-:-:S05]  /*2c8d0*/  @!P2 LOP3.LUT R47, R47, R46, RZ, 0x3c, !PT ;  /* 0x0000002e2f2fa212 */ /* 0x000fca00078e3cff */
[----:B------:R0:W3:Y:S02]  /*2c8e0*/  @!P2 LDG.E.U8 R89, desc[UR22][R46.64] ;  /* 0x000000162e59a981 */ /* 0x0000e4000c1e1100 */
[----:B0-----:R-:W0:Y:S02]  /*2c8f0*/  S2R R47, SR_TID.X ;  /* 0x00000000002f7919 */ /* 0x001e240000002100 */
[----:B------:R-:W3:Y:S01]  /*2c900*/  LDL.LU R46, [R1+0x18] ;  /* 0x00001800012e7983 */ /* 0x000ee20000300800 */
[----:B0-----:R-:W-:-:S04]  /*2c910*/  LOP3.LUT R47, R47, 0x7f, RZ, 0xc0, !PT ;  /* 0x0000007f2f2f7812 */ /* 0x001fc800078ec0ff */
[----:B------:R-:W-:-:S05]  /*2c920*/  LOP3.LUT R47, R47, 0x10, RZ, 0x3c, !PT ;  /* 0x000000102f2f7812 */ /* 0x000fca00078e3cff */
[----:B--2---:R0:W-:Y:S04]  /*2c930*/  STS.U8 [R47+UR11+0x8e80], R90 ;  /* 0x008e805a2f007988 */ /* 0x0041e8000800000b */
[----:B------:R1:W-:Y:S04]  /*2c940*/  STS.U8 [R47+UR11+0x9080], R91 ;  /* 0x0090805b2f007988 */ /* 0x0003e8000800000b */
[----:B------:R2:W-:Y:S04]  /*2c950*/  STS.U8 [R47+UR11+0x9280], R93 ;  /* 0x0092805d2f007988 */ /* 0x0005e8000800000b */
[----:B0-----:R-:W4:Y:S04]  /*2c960*/  LDL.LU R90, [R1+0xe1c] ;  /* 0x000e1c00015a7983 */ /* 0x001f280000300800 */
[----:B-1----:R-:W4:Y:S04]  /*2c970*/  LDL.LU R91, [R1+0xe18] ;  /* 0x000e1800015b7983 */ /* 0x002f280000300800 */
[----:B--2---:R-:W2:Y:S04]  /*2c980*/  LDL.LU R93, [R1+0xe14] ;  /* 0x000e1400015d7983 */ /* 0x004ea80000300800 */
[----:B------:R0:W-:Y:S04]  /*2c990*/  STS.U8 [R47+UR11+0x9480], R82 ;  /* 0x009480522f007988 */ /* 0x0001e8000800000b */
[----:B0-----:R-:W2:Y:S04]  /*2c9a0*/  LDL.LU R82, [R1+0xe10] ;  /* 0x000e100001527983 */ /* 0x001ea80000300800 */
[----:B------:R-:W-:Y:S04]  /*2c9b0*/  STS.U8 [R47+UR11+0x9680], R92 ;  /* 0x0096805c2f007988 */ /* 0x000fe8000800000b */
[----:B---3--:R-:W-:Y:S04]  /*2c9c0*/  STS.U8 [R47+UR11+0x9880], R46 ;  /* 0x0098802e2f007988 */ /* 0x008fe8000800000b */
[----:B--2---:R0:W-:Y:S04]  /*2c9d0*/  STS.U8 [R47+UR11+0x9a80], R82 ;  /* 0x009a80522f007988 */ /* 0x0041e8000800000b */
[----:B------:R-:W-:Y:S04]  /*2c9e0*/  STS.U8 [R47+UR11+0x9c80], R93 ;  /* 0x009c805d2f007988 */ /* 0x000fe8000800000b */
[----:B----4-:R-:W-:Y:S04]  /*2c9f0*/  STS.U8 [R47+UR11+0x9e80], R91 ;  /* 0x009e805b2f007988 */ /* 0x010fe8000800000b */
        /* <DEDUP_REMOVED lines=45> */
[----:B------:R1:W-:Y:S04]  /*2ccd0*/  STS.U8 [R47+UR11+0xfa80], R3 ;  /* 0x00fa80032f007988 */ /* 0x0003e8000800000b */
[----:B0-----:R-:W5:Y:S04]  /*2cce0*/  LDL.LU R82, [R1+0xe0c] ;  /* 0x000e0c0001527983 */ /* 0x001f680000300800 */
[----:B------:R0:W-:Y:S04]  /*2ccf0*/  STS.U8 [R47+UR11+0xfc80], R2 ;  /* 0x00fc80022f007988 */ /* 0x0001e8000800000b */
[----:B-1----:R-:W2:Y:S04]  /*2cd00*/  LDL R3, [R1+0xe8] ;  /* 0x0000e80001037983 */ /* 0x002ea80000100800 */
[----:B------:R-:W3:Y:S04]  /*2cd10*/  LDL R13, [R1+0x108] ;  /* 0x00010800010d7983 */ /* 0x000ee80000100800 */
[----:B0-----:R-:W2:Y:S04]  /*2cd20*/  LDL R2, [R1+0xec] ;  /* 0x0000ec0001027983 */ /* 0x001ea80000100800 */
[----:B------:R-:W4:Y:S04]  /*2cd30*/  LDL R12, [R1+0x10c] ;  /* 0x00010c00010c7983 */ /* 0x000f280000100800 */
[----:B------:R-:W3:Y:S04]  /*2cd40*/  LDL R7, [R1+0x128] ;  /* 0x0001280001077983 */ /* 0x000ee80000100800 */
        /* <DEDUP_REMOVED lines=8> */
[----:B------:R-:W3:Y:S01]  /*2cdd0*/  LDL R10, [R1+0x1ac] ;  /* 0x0001ac00010a7983 */ /* 0x000ee20000100800 */
[----:B------:R-:W-:-:S03]  /*2cde0*/  PRMT R90, RZ, 0x7610, R90 ;  /* 0x00007610ff5a7816 */ /* 0x000fc6000000005a */
[----:B------:R-:W3:Y:S04]  /*2cdf0*/  LDL R5, [R1+0x1c8] ;  /* 0x0001c80001057983 */ /* 0x000ee80000100800 */
[----:B------:R-:W3:Y:S04]  /*2ce00*/  LDL R4, [R1+0x1cc] ;  /* 0x0001cc0001047983 */ /* 0x000ee80000100800 */
[----:B------:R0:W-:Y:S01]  /*2ce10*/  STS.U8 [R47+UR11+0xfe80], R0 ;  /* 0x00fe80002f007988 */ /* 0x0001e2000800000b */
[----:B------:R-:W-:Y:S02]  /*2ce20*/  PRMT R88, RZ, 0x7610, R88 ;  /* 0x00007610ff587816 */ /* 0x000fe40000000058 */
[----:B------:R-:W-:Y:S01]  /*2ce30*/  PRMT R68, RZ, 0x7610, R68 ;  /* 0x00007610ff447816 */ /* 0x000fe20000000044 */
[----:B------:R-:W3:Y:S04]  /*2ce40*/  LDL R19, [R1+0x44c] ;  /* 0x00044c0001137983 */ /* 0x000ee80000100800 */
[----:B------:R-:W3:Y:S01]  /*2ce50*/  LDL R18, [R1+0x450] ;  /* 0x0004500001127983 */ /* 0x000ee20000100800 */
[----:B0-----:R-:W0:Y:S03]  /*2ce60*/  S2R R47, SR_TID.X ;  /* 0x00000000002f7919 */ /* 0x001e260000002100 */
        /* <DEDUP_REMOVED lines=21> */
[----:B--2---:R4:W2:Y:S02]  /*2cfc0*/  @!P2 LDG.E.U8 R90, desc[UR22][R2.64] ;  /* 0x00000016025aa981 */ /* 0x0048a4000c1e1100 */
[----:B----4-:R-:W-:-:S02]  /*2cfd0*/  @!P2 IMAD.MOV.U32 R2, RZ, RZ, R12 ;  /* 0x000000ffff02a224 */ /* 0x010fc400078e000c */
[----:B---3--:R-:W-:Y:S01]  /*2cfe0*/  @!P2 IMAD.MOV.U32 R3, RZ, RZ, R13 ;  /* 0x000000ffff03a224 */ /* 0x008fe200078e000d */
[----:B------:R-:W3:Y:S04]  /*2cff0*/  LDL R12, [R1+0x20c] ;  /* 0x00020c00010c7983 */ /* 0x000ee80000100800 */
[----:B------:R-:W4:Y:S01]  /*2d000*/  LDL R13, [R1+0x208] ;  /* 0x00020800010d7983 */ /* 0x000f220000100800 */
[----:B0-----:R-:W-:-:S03]  /*2d010*/  LOP3.LUT R47, R47, 0x7f, RZ, 0xc0, !PT ;  /* 0x0000007f2f2f7812 */ /* 0x001fc600078ec0ff */
[----:B------:R0:W2:Y:S01]  /*2d020*/  @!P2 LDG.E.U8 R88, desc[UR22][R2.64] ;  /* 0x000000160258a981 */ /* 0x0000a2000c1e1100 */
[----:B------:R-:W-:-:S05]  /*2d030*/  LOP3.LUT R47, R47, 0x20, RZ, 0x3c, !PT ;  /* 0x000000202f2f7812 */ /* 0x000fca00078e3cff */
        /* <DEDUP_REMOVED lines=35> */
[----:B0-----:R-:W-:-:S03]  /*2d270*/  @!P2 IMAD.MOV.U32 R2, RZ, RZ, R6 ;  /* 0x000000ffff02a224 */ /* 0x001fc600078e0006 */
[----:B------:R-:W-:Y:S01]  /*2d280*/  STS.U8 [R47+UR11+0xc700], R84 ;  /* 0x00c700542f007988 */ /* 0x000fe2000800000b */
[----:B------:R-:W-:-:S03]  /*2d290*/  @!P2 IMAD.MOV.U32 R3, RZ, RZ, R7 ;  /* 0x000000ffff03a224 */ /* 0x000fc600078e0007 */
[----:B------:R0:W-:Y:S04]  /*2d2a0*/  STS.U8 [R47+UR11+0xc900], R86 ;  /* 0x00c900562f007988 */ /* 0x0001e8000800000b */
[----:B------:R-:W2:Y:S04]  /*2d2b0*/  LDL R7, [R1+0x228] ;  /* 0x0002280001077983 */ /* 0x000ea80000100800 */
[----:B------:R-:W2:Y:S01]  /*2d2c0*/  LDL R6, [R1+0x22c] ;  /* 0x00022c0001067983 */ /* 0x000ea20000100800 */
[----:B0-----:R-:W-:Y:S02]  /*2d2d0*/  PRMT R86, RZ, 0x7610, R86 ;  /* 0x00007610ff567816 */ /* 0x001fe40000000056 */
[----:B------:R-:W-:Y:S01]  /*2d2e0*/  PRMT R84, RZ, 0x7610, R84 ;  /* 0x00007610ff547816 */ /* 0x000fe20000000054 */
[----:B------:R-:W2:Y:S04]  /*2d2f0*/  LDL R41, [R1+0x684] ;  /* 0x0006840001297983 */ /* 0x000ea80000100800 */
[----:B------:R0:W2:Y:S01]  /*2d300*/  @!P2 LDG.E.U8 R86, desc[UR22][R2.64] ;  /* 0x000000160256a981 */ /* 0x0000a2000c1e1100 */
[----:B------:R-:W-:-:S02]  /*2d310*/  PRMT R80, RZ, 0x7610, R80 ;  /* 0x00007610ff507816 */ /* 0x000fc40000000050 */
[----:B------:R-:W-:Y:S01]  /*2d320*/  PRMT R66, RZ, 0x7610, R66 ;  /* 0x00007610ff427816 */ /* 0x000fe20000000042 */
[----:B------:R-:W2:Y:S01]  /*2d330*/  LDL R40, [R1+0x688] ;  /* 0x0006880001287983 */ /* 0x000ea20000100800 */
[----:B------:R-:W-:Y:S02]  /*2d340*/  PRMT R64, RZ, 0x7610, R64 ;  /* 0x00007610ff407816 */ /* 0x000fe40000000040 */
[----:B------:R-:W-:Y:S01]  /*2d350*/  PRMT R62, RZ, 0x7610, R62 ;  /* 0x00007610ff3e7816 */ /* 0x000fe2000000003e */
[----:B------:R-:W2:Y:S01]  /*2d360*/  LDL R43, [R1+0x6a4] ;  /* 0x0006a400012b7983 */ /* 0x000ea20000100800 */
[----:B0-----:R-:W-:Y:S02]  /*2d370*/  @!P2 IMAD.MOV.U32 R2, RZ, RZ, R14 ;  /* 0x000000ffff02a224 */ /* 0x001fe400078e000e */
[----:B------:R-:W-:Y:S01]  /*2d380*/  @!P2 IMAD.MOV.U32 R3, RZ, RZ, R15 ;  /* 0x000000ffff03a224 */ /* 0x000fe200078e000f */
[----:B------:R-:W2:Y:S04]  /*2d390*/  LDL R14, [R1+0x24c] ;  /* 0x00024c00010e7983 */ /* 0x000ea80000100800 */
        /* <DEDUP_REMOVED lines=16> */
[----:B0-----:R-:W-:Y:S02]  /*2d4a0*/  @!P2 IMAD.MOV.U32 R2, RZ, RZ, R16 ;  /* 0x000000ffff02a224 */ /* 0x001fe400078e0010 */
[----:B------:R-:W-:Y:S01]  /*2d4b0*/  @!P2 IMAD.MOV.U32 R3, RZ, RZ, R17 ;  /* 0x000000ffff03a224 */ /* 0x000fe200078e0011 */
[----:B------:R-:W2:Y:S04]  /*2d4c0*/  LDL R16, [R1+0x28c] ;  /* 0x00028c0001107983 */ /* 0x000ea80000100800 */
[----:B------:R-:W2:Y:S04]  /*2d4d0*/  LDL R17, [R1+0x288] ;  /* 0x0002880001117983 */ /* 0x000ea80000100800 */
[----:B------:R0:W2:Y:S01]  /*2d4e0*/  @!P2 LDG.E.U8 R78, desc[UR22][R2.64] ;  /* 0x00000016024ea981 */ /* 0x0000a2000c1e1100 */
[----:B------:R-:W-:Y:S01]  /*2d4f0*/  PRMT R74, RZ, 0x7610, R74 ;  /* 0x00007610ff4a7816 */ /* 0x000fe2000000004a */
[----:B0-----:R-:W-:-:S02]  /*2d500*/  @!P2 IMAD.MOV.U32 R2, RZ, RZ, R10 ;  /* 0x000000ffff02a224 */ /* 0x001fc400078e000a */
[----:B------:R-:W-:Y:S01]  /*2d510*/  @!P2 IMAD.MOV.U32 R3, RZ, RZ, R11 ;  /* 0x000000ffff03a224 */ /* 0x000fe200078e000b */
[----:B------:R-:W2:Y:S04]  /*2d520*/  LDL R10, [R1+0x2ac] ;  /* 0x0002ac00010a7983 */ /* 0x000ea80000100800 */
[----:B------:R-:W2:Y:S04]  /*2d530*/  LDL R11, [R1+0x2a8] ;  /* 0x0002a800010b7983 */ /* 0x000ea80000100800 */
[----:B------:R0:W2:Y:S02]  /*2d540*/  @!P2 LDG.E.U8 R76, desc[UR22][R2.64] ;  /* 0x00000016024ca981 */ /* 0x0000a4000c1e1100 */
[----:B0-----:R-:W-:-:S02]  /*2d550*/  @!P2 IMAD.MOV.U32 R2, RZ, RZ, R4 ;  /* 0x000000ffff02a224 */ /* 0x001fc400078e0004 */
[----:B------:R-:W-:Y:S01]  /*2d560*/  @!P2 IMAD.MOV.U32 R3, RZ, RZ, R5 ;  /* 0x000000ffff03a224 */ /* 0x000fe200078e0005 */
[----:B------:R-:W2:Y:S04]  /*2d570*/  LDL R4, [R1+0x2c8] ;  /* 0x0002c80001047983 */ /* 0x000ea80000100800 */
[----:B------:R-:W2:Y:S04]  /*2d580*/  LDL R5, [R1+0x2c4] ;  /* 0x0002c40001057983 */ /* 0x000ea80000100800 */
[----:B------:R3:W2:Y:S02]  /*2d590*/  @!P2 LDG.E.U8 R74, desc[UR22][R2.64] ;  /* 0x00000016024aa981 */ /* 0x0006a4000c1e1100 */
[----:B---3--:R-:W-:-:S02]  /*2d5a0*/  @!P2 IMAD.MOV.U32 R2, RZ, RZ, R12 ;  /* 0x000000ffff02a224 */ /* 0x008fc400078e000c */
[----:B------:R-:W3:Y:S01]  /*2d5b0*/  LDL R12, [R1+0x2e0] ;  /* 0x0002e000010c7983 */ /* 0x000ee20000100800 */
[----:B----4-:R-:W-:-:S03]  /*2d5c0*/  @!P2 IMAD.MOV.U32 R3, RZ, RZ, R13 ;  /* 0x000000ffff03a224 */ /* 0x010fc600078e000d */
[----:B------:R-:W4:Y:S01]  /*2d5d0*/  LDL R13, [R1+0x2dc] ;  /* 0x0002dc00010d7983 */ /* 0x000f220000100800 */
[----:B------:R-:W-:Y:S02]  /*2d5e0*/  PRMT R72, RZ, 0x7610, R72 ;  /* 0x00007610ff487816 */ /* 0x000fe40000000048 */
[----:B------:R-:W-:-:S04]  /*2d5f0*/  PRMT R70, RZ, 0x7610, R70 ;  /* 0x00007610ff467816 */ /* 0x000fc80000000046 */
[----:B------:R2:W4:Y:S02]  /*2d600*/  @!P2 LDG.E.U8 R72, desc[UR22][R2.64] ;  /* 0x000000160248a981 */ /* 0x000524000c1e1100 */
        /* <DEDUP_REMOVED lines=30> */
[----:B---3--:R-:W-:Y:S02]  /*2d7f0*/  @!P2 IMAD.MOV.U32 R2, RZ, RZ, R12 ;  /* 0x000000ffff02a224 */ /* 0x008fe400078e000c */
[----:B------:R-:W3:Y:S01]  /*2d800*/  LDL R12, [R1+0x3a0] ;  /* 0x0003a000010c7983 */ /* 0x000ee20000100800 */
[----:B----4-:R-:W-:-:S03]  /*2d810*/  @!P2 IMAD.MOV.U32 R3, RZ, RZ, R13 ;  /* 0x000000ffff03a224 */ /* 0x010fc600078e000d */
[----:B------:R-:W4:Y:S04]  /*2d820*/  LDL R13, [R1+0x39c] ;  /* 0x00039c00010d7983 */ /* 0x000f280000100800 */
[----:B------:R2:W4:Y:S01]  /*2d830*/  @!P2 LDG.E.U8 R58, desc[UR22][R2.64] ;  /* 0x00000016023aa981 */ /* 0x000522000c1e1100 */
[----:B------:R-:W-:Y:S02]  /*2d840*/  PRMT R52, RZ, 0x7610, R52 ;  /* 0x00007610ff347816 */ /* 0x000fe40000000034 */
[----:B------:R-:W-:Y:S02]  /*2d850*/  PRMT R50, RZ, 0x7610, R50 ;  /* 0x00007610ff327816 */ /* 0x000fe40000000032 */
[----:B------:R-:W-:Y:S01]  /*2d860*/  PRMT R0, RZ, 0x7610, R0 ;  /* 0x00007610ff007816 */ /* 0x000fe20000000000 */
[----:B--2---:R-:W-:-:S02]  /*2d870*/  @!P2 IMAD.MOV.U32 R3, RZ, RZ, R7 ;  /* 0x000000ffff03a224 */ /* 0x004fc400078e0007 */
        /* <DEDUP_REMOVED lines=27> */
[----:B------:R-:W3:Y:S01]  /*2da30*/  LDL R13, [R1+0x46c] ;  /* 0x00046c00010d7983 */ /* 0x000ee20000100800 */
[----:B------:R-:W-:-:S06]  /*2da40*/  PRMT R48, RZ, 0x7610, R48 ;  /* 0x00007610ff307816 */ /* 0x000fcc0000000030 */
[----:B------:R0:W4:Y:S02]  /*2da50*/  @!P2 LDG.E.U8 R48, desc[UR22][R2.64] ;  /* 0x000000160230a981 */ /* 0x000124000c1e1100 */
[----:B0-----:R-:W-:Y:S02]  /*2da60*/  PRMT R3, RZ, 0x7610, R3 ;  /* 0x00007610ff037816 */ /* 0x001fe40000000003 */
[----:B------:R-:W-:-:S06]  /*2da70*/  PRMT R2, RZ, 0x7610, R2 ;  /* 0x00007610ff027816 */ /* 0x000fcc0000000002 */
[----:B------:R0:W4:Y:S02]  /*2da80*/  @!P2 LDG.E.U8 R2, desc[UR22][R4.64] ;  /* 0x000000160402a981 */ /* 0x000124000c1e1100 */
[----:B0-----:R-:W-:Y:S02]  /*2da90*/  PRMT R4, RZ, 0x7610, R4 ;  /* 0x00007610ff047816 */ /* 0x001fe40000000004 */
[----:B------:R-:W-:Y:S01]  /*2daa0*/  PRMT R5, RZ, 0x7610, R5 ;  /* 0x00007610ff057816 */ /* 0x000fe20000000005 */
[----:B--2---:R0:W2:Y:S02]  /*2dab0*/  @!P2 LDG.E.U8 R3, desc[UR22][R6.64] ;  /* 0x000000160603a981 */ /* 0x0040a4000c1e1100 */
[----:B0-----:R-:W-:Y:S02]  /*2dac0*/  @!P2 IMAD.MOV.U32 R6, RZ, RZ, R14 ;  /* 0x000000ffff06a224 */ /* 0x001fe400078e000e */
[----:B------:R-:W2:Y:S01]  /*2dad0*/  LDL R14, [R1+0x4b0] ;  /* 0x0004b000010e7983 */ /* 0x000ea20000100800 */
[----:B------:R-:W-:-:S03]  /*2dae0*/  @!P2 IMAD.MOV.U32 R7, RZ, RZ, R15 ;  /* 0x000000ffff07a224 */ /* 0x000fc600078e000f */
[----:B------:R-:W2:Y:S04]  /*2daf0*/  LDL R15, [R1+0x4ac] ;  /* 0x0004ac00010f7983 */ /* 0x000ea80000100800 */
[----:B------:R0:W4:Y:S02]  /*2db00*/  @!P2 LDG.E.U8 R4, desc[UR22][R6.64] ;  /* 0x000000160604a981 */ /* 0x000124000c1e1100 */
[----:B0-----:R-:W-:Y:S02]  /*2db10*/  PRMT R6, RZ, 0x7610, R6 ;  /* 0x00007610ff067816 */ /* 0x001fe40000000006 */
[----:B------:R-:W-:Y:S01]  /*2db20*/  PRMT R7, RZ, 0x7610, R7 ;  /* 0x00007610ff077816 */ /* 0x000fe20000000007 */
[----:B------:R0:W4:Y:S02]  /*2db30*/  @!P2 LDG.E.U8 R5, desc[UR22][R8.64] ;  /* 0x000000160805a981 */ /* 0x000124000c1e1100 */
[----:B0-----:R-:W-:-:S02]  /*2db40*/  @!P2 IMAD.MOV.U32 R8, RZ, RZ, R16 ;  /* 0x000000ffff08a224 */ /* 0x001fc400078e0010 */
[----:B------:R-:W4:Y:S01]  /*2db50*/  LDL R16, [R1+0x4f0] ;  /* 0x0004f00001107983 */ /* 0x000f220000100800 */
[----:B------:R-:W-:-:S03]  /*2db60*/  @!P2 IMAD.MOV.U32 R9, RZ, RZ, R17 ;  /* 0x000000ffff09a224 */ /* 0x000fc600078e0011 */
[----:B------:R-:W4:Y:S04]  /*2db70*/  LDL R17, [R1+0x4ec] ;  /* 0x0004ec0001117983 */ /* 0x000f280000100800 */
[----:B------:R0:W4:Y:S02]  /*2db80*/  @!P2 LDG.E.U8 R6, desc[UR22][R8.64] ;  /* 0x000000160806a981 */ /* 0x000124000c1e1100 */
[----:B0-----:R-:W-:Y:S02]  /*2db90*/  PRMT R9, RZ, 0x7610, R9 ;  /* 0x00007610ff097816 */ /* 0x001fe40000000009 */
[----:B------:R0:W4:Y:S02]  /*2dba0*/  @!P2 LDG.E.U8 R7, desc[UR22][R10.64] ;  /* 0x000000160a07a981 */ /* 0x000124000c1e1100 */
[----:B0-----:R-:W-:-:S02]  /*2dbb0*/  @!P2 IMAD.MOV.U32 R10, RZ, RZ, R18 ;  /* 0x000000ffff0aa224 */ /* 0x001fc400078e0012 */
[----:B------:R-:W-:Y:S01]  /*2dbc0*/  @!P2 IMAD.MOV.U32 R11, RZ, RZ, R19 ;  /* 0x000000ffff0ba224 */ /* 0x000fe200078e0013 */
[----:B------:R-:W4:Y:S04]  /*2dbd0*/  LDL R18, [R1+0x530] ;  /* 0x0005300001127983 */ /* 0x000f280000100800 */
[----:B------:R-:W4:Y:S04]  /*2dbe0*/  LDL R19, [R1+0x52c] ;  /* 0x00052c0001137983 */ /* 0x000f280000100800 */
[----:B---3--:R0:W3:Y:S02]  /*2dbf0*/  @!P2 LDG.E.U8 R9, desc[UR22][R12.64] ;  /* 0x000000160c09a981 */ /* 0x0080e4000c1e1100 */
[----:B0-----:R-:W-:-:S02]  /*2dc00*/  @!P2 IMAD.MOV.U32 R12, RZ, RZ, R24 ;  /* 0x000000ffff0ca224 */ /* 0x001fc400078e0018 */
[----:B------:R-:W-:Y:S01]  /*2dc10*/  @!P2 IMAD.MOV.U32 R13, RZ, RZ, R25 ;  /* 0x000000ffff0da224 */ /* 0x000fe200078e0019 */
[----:B------:R-:W3:Y:S04]  /*2dc20*/  LDL R24, [R1+0x570] ;  /* 0x0005700001187983 */ /* 0x000ee80000100800 */
[----:B------:R-:W3:Y:S01]  /*2dc30*/  LDL R25, [R1+0x56c] ;  /* 0x00056c0001197983 */ /* 0x000ee20000100800 */
[----:B------:R-:W-:-:S06]  /*2dc40*/  PRMT R8, RZ, 0x7610, R8 ;  /* 0x00007610ff087816 */ /* 0x000fcc0000000008 */
[----:B------:R0:W3:Y:S02]  /*2dc50*/  @!P2 LDG.E.U8 R8, desc[UR22][R10.64] ;  /* 0x000000160a08a981 */ /* 0x0000e4000c1e1100 */
[----:B0-----:R-:W-:Y:S02]  /*2dc60*/  PRMT R11, RZ, 0x7610, R11 ;  /* 0x00007610ff0b7816 */ /* 0x001fe4000000000b */
[----:B------:R-:W-:-:S06]  /*2dc70*/  PRMT R10, RZ, 0x7610, R10 ;  /* 0x00007610ff0a7816 */ /* 0x000fcc000000000a */
[----:B------:R0:W3:Y:S02]  /*2dc80*/  @!P2 LDG.E.U8 R10, desc[UR22][R12.64] ;  /* 0x000000160c0aa981 */ /* 0x0000e4000c1e1100 */
[----:B0-----:R-:W-:Y:S02]  /*2dc90*/  PRMT R12, RZ, 0x7610, R12 ;  /* 0x00007610ff0c7816 */ /* 0x001fe4000000000c */
[----:B------:R-:W-:Y:S01]  /*2dca0*/  PRMT R13, RZ, 0x7610, R13 ;  /* 0x00007610ff0d7816 */ /* 0x000fe2000000000d */
[----:B--2---:R0:W2:Y:S02]  /*2dcb0*/  @!P2 LDG.E.U8 R11, desc[UR22][R14.64] ;  /* 0x000000160e0ba981 */ /* 0x0040a4000c1e1100 */
[----:B0-----:R-:W-:Y:S02]  /*2dcc0*/  @!P2 IMAD.MOV.U32 R14, RZ, RZ, R20 ;  /* 0x000000ffff0ea224 */ /* 0x001fe400078e0014 */
[----:B------:R-:W-:Y:S01]  /*2dcd0*/  @!P2 IMAD.MOV.U32 R15, RZ, RZ, R21 ;  /* 0x000000ffff0fa224 */ /* 0x000fe200078e0015 */
[----:B------:R-:W2:Y:S04]  /*2dce0*/  LDL R20, [R1+0x590] ;  /* 0x0005900001147983 */ /* 0x000ea80000100800 */
[----:B------:R-:W2:Y:S04]  /*2dcf0*/  LDL R21, [R1+0x58c] ;  /* 0x00058c0001157983 */ /* 0x000ea80000100800 */
[----:B------:R0:W2:Y:S02]  /*2dd00*/  @!P2 LDG.E.U8 R12, desc[UR22][R14.64] ;  /* 0x000000160e0ca981 */ /* 0x0000a4000c1e1100 */
[----:B0-----:R-:W-:-:S02]  /*2dd10*/  PRMT R14, RZ, 0x7610, R14 ;  /* 0x00007610ff0e7816 */ /* 0x001fc4000000000e */
[----:B------:R-:W-:Y:S01]  /*2dd20*/  PRMT R15, RZ, 0x7610, R15 ;  /* 0x00007610ff0f7816 */ /* 0x000fe2000000000f */
[----:B----4-:R0:W4:Y:S02]  /*2dd30*/  @!P2 LDG.E.U8 R13, desc[UR22][R16.64] ;  /* 0x00000016100da981 */ /* 0x010124000c1e1100 */
[----:B0-----:R-:W-:Y:S02]  /*2dd40*/  @!P2 IMAD.MOV.U32 R16, RZ, RZ, R22 ;  /* 0x000000ffff10a224 */ /* 0x001fe400078e0016 */
[----:B------:R-:W-:Y:S01]  /*2dd50*/  @!P2 IMAD.MOV.U32 R17, RZ, RZ, R23 ;  /* 0x000000ffff11a224 */ /* 0x000fe200078e0017 */
[----:B------:R-:W4:Y:S04]  /*2dd60*/  LDL R22, [R1+0x5b0] ;  /* 0x0005b00001167983 */ /* 0x000f280000100800 */
[----:B------:R-:W4:Y:S04]  /*2dd70*/  LDL R23, [R1+0x5ac] ;  /* 0x0005ac0001177983 */ /* 0x000f280000100800 */
[----:B------:R0:W4:Y:S02]  /*2dd80*/  @!P2 LDG.E.U8 R14, desc[UR22][R16.64] ;  /* 0x00000016100ea981 */ /* 0x000124000c1e1100 */
[----:B0-----:R-:W-:-:S02]  /*2dd90*/  PRMT R16, RZ, 0x7610, R16 ;  /* 0x00007610ff107816 */ /* 0x001fc40000000010 */
[----:B------:R0:W4:Y:S02]  /*2dda0*/  @!P2 LDG.E.U8 R15, desc[UR22][R18.64] ;  /* 0x00000016120fa981 */ /* 0x000124000c1e1100 */
[----:B0-----:R-:W-:Y:S02]  /*2ddb0*/  @!P2 IMAD.MOV.U32 R18, RZ, RZ, R28 ;  /* 0x000000ffff12a224 */ /* 0x001fe400078e001c */
[----:B------:R-:W-:Y:S01]  /*2ddc0*/  @!P2 IMAD.MOV.U32 R19, RZ, RZ, R29 ;  /* 0x000000ffff13a224 */ /* 0x000fe200078e001d */
[----:B------:R-:W4:Y:S04]  /*2ddd0*/  LDL R28, [R1+0x5e8] ;  /* 0x0005e800011c7983 */ /* 0x000f280000100800 */
[----:B------:R3:W4:Y:S04]  /*2dde0*/  @!P2 LDG.E.U8 R16, desc[UR22][R18.64] ;  /* 0x000000161210a981 */ /* 0x000728000c1e1100 */
[----:B------:R-:W4:Y:S01]  /*2ddf0*/  LDL R29, [R1+0x5e4] ;  /* 0x0005e400011d7983 */ /* 0x000f220000100800 */
[----:B---3--:R-:W-:-:S03]  /*2de00*/  @!P2 IMAD.MOV.U32 R18, RZ, RZ, R24 ;  /* 0x000000ffff12a224 */ /* 0x008fc600078e0018 */
[----:B------:R-:W3:Y:S01]  /*2de10*/  LDL R24, [R1+0x5d0] ;  /* 0x0005d00001187983 */ /* 0x000ee20000100800 */
[----:B------:R-:W-:-:S03]  /*2de20*/  @!P2 IMAD.MOV.U32 R19, RZ, RZ, R25 ;  /* 0x000000ffff13a224 */ /* 0x000fc600078e0019 */
[----:B------:R-:W3:Y:S01]  /*2de30*/  LDL R25, [R1+0x5cc] ;  /* 0x0005cc0001197983 */ /* 0x000ee20000100800 */
[----:B------:R-:W-:-:S06]  /*2de40*/  PRMT R17, RZ, 0x7610, R17 ;  /* 0x00007610ff117816 */ /* 0x000fcc0000000011 */
[----:B------:R0:W3:Y:S02]  /*2de50*/  @!P2 LDG.E.U8 R17, desc[UR22][R18.64] ;  /* 0x000000161211a981 */ /* 0x0000e4000c1e1100 */
[----:B0-----:R-:W-:Y:S02]  /*2de60*/  PRMT R18, RZ, 0x7610, R18 ;  /* 0x00007610ff127816 */ /* 0x001fe40000000012 */
[----:B------:R-:W-:-:S04]  /*2de70*/  PRMT R19, RZ, 0x7610, R19 ;  /* 0x00007610ff137816 */ /* 0x000fc80000000013 */
[----:B--2---:R0:W2:Y:S02]  /*2de80*/  @!P2 LDG.E.U8 R18, desc[UR22][R20.64] ;  /* 0x000000161412a981 */ /* 0x0040a4000c1e1100 */
[----:B0-----:R-:W-:Y:S02]  /*2de90*/  @!P2 IMAD.MOV.U32 R20, RZ, RZ, R26 ;  /* 0x000000ffff14a224 */ /* 0x001fe400078e001a */
[----:B------:R-:W-:Y:S01]  /*2dea0*/  @!P2 IMAD.MOV.U32 R21, RZ, RZ, R27 ;  /* 0x000000ffff15a224 */ /* 0x000fe200078e001b */
[----:B------:R-:W2:Y:S04]  /*2deb0*/  LDL R26, [R1+0x5f0] ;  /* 0x0005f000011a7983 */ /* 0x000ea80000100800 */
[----:B------:R-:W2:Y:S04]  /*2dec0*/  LDL R27, [R1+0x5ec] ;  /* 0x0005ec00011b7983 */ /* 0x000ea80000100800 */
[----:B------:R0:W2:Y:S02]  /*2ded0*/  @!P2 LDG.E.U8 R19, desc[UR22][R20.64] ;  /* 0x000000161413a981 */ /* 0x0000a4000c1e1100 */
[----:B0-----:R-:W-:-:S02]  /*2dee0*/  PRMT R20, RZ, 0x7610, R20 ;  /* 0x00007610ff147816 */ /* 0x001fc40000000014 */
[----:B------:R-:W-:-:S04]  /*2def0*/  PRMT R21, RZ, 0x7610, R21 ;  /* 0x00007610ff157816 */ /* 0x000fc80000000015 */
[----:B----4-:R0:W4:Y:S02]  /*2df00*/  @!P2 LDG.E.U8 R20, desc[UR22][R22.64] ;  /* 0x000000161614a981 */ /* 0x010124000c1e1100 */
[----:B0-----:R-:W-:Y:S02]  /*2df10*/  @!P2 IMAD.MOV.U32 R22, RZ, RZ, R30 ;  /* 0x000000ffff16a224 */ /* 0x001fe400078e001e */
[----:B------:R-:W-:Y:S01]  /*2df20*/  @!P2 IMAD.MOV.U32 R23, RZ, RZ, R31 ;  /* 0x000000ffff17a224 */ /* 0x000fe200078e001f */
[----:B------:R-:W4:Y:S04]  /*2df30*/  LDL R30, [R1+0x630] ;  /* 0x00063000011e7983 */ /* 0x000f280000100800 */
[----:B------:R0:W4:Y:S04]  /*2df40*/  @!P2 LDG.E.U8 R21, desc[UR22][R22.64] ;  /* 0x000000161615a981 */ /* 0x000128000c1e1100 */
[----:B------:R-:W4:Y:S01]  /*2df50*/  LDL R31, [R1+0x62c] ;  /* 0x00062c00011f7983 */ /* 0x000f220000100800 */
[----:B0-----:R-:W-:-:S06]  /*2df60*/  PRMT R22, RZ, 0x7610, R22 ;  /* 0x00007610ff167816 */ /* 0x001fcc0000000016 */
[----:B---3--:R0:W3:Y:S02]  /*2df70*/  @!P2 LDG.E.U8 R22, desc[UR22][R24.64] ;  /* 0x000000161816a981 */ /* 0x0080e4000c1e1100 */
[----:B0-----:R-:W-:Y:S02]  /*2df80*/  @!P2 IMAD.MOV.U32 R24, RZ, RZ, R28 ;  /* 0x000000ffff18a224 */ /* 0x001fe400078e001c */
[----:B------:R-:W-:Y:S01]  /*2df90*/  @!P2 IMAD.MOV.U32 R25, RZ, RZ, R29 ;  /* 0x000000ffff19a224 */ /* 0x000fe200078e001d */
[----:B------:R-:W3:Y:S04]  /*2dfa0*/  LDL R28, [R1+0x610] ;  /* 0x00061000011c7983 */ /* 0x000ee80000100800 */
[----:B------:R-:W3:Y:S01]  /*2dfb0*/  LDL R29, [R1+0x60c] ;  /* 0x00060c00011d7983 */ /* 0x000ee20000100800 */
[----:B------:R-:W-:-:S06]  /*2dfc0*/  PRMT R23, RZ, 0x7610, R23 ;  /* 0x00007610ff177816 */ /* 0x000fcc0000000017 */
[----:B------:R0:W4:Y:S02]  /*2dfd0*/  @!P2 LDG.E.U8 R23, desc[UR22][R24.64] ;  /* 0x000000161817a981 */ /* 0x000124000c1e1100 */
        /* <DEDUP_REMOVED lines=8> */
[----:B0-----:R-:W-:-:S06]  /*2e060*/  PRMT R26, RZ, 0x7610, R26 ;  /* 0x00007610ff1a7816 */ /* 0x001fcc000000001a */
[----:B---3--:R0:W3:Y:S02]  /*2e070*/  @!P2 LDG.E.U8 R26, desc[UR22][R28.64] ;  /* 0x000000161c1aa981 */ /* 0x0080e4000c1e1100 */
[----:B0-----:R-:W-:Y:S02]  /*2e080*/  @!P2 IMAD.MOV.U32 R28, RZ, RZ, R34 ;  /* 0x000000ffff1ca224 */ /* 0x001fe400078e0022 */
[----:B------:R-:W-:Y:S01]  /*2e090*/  @!P2 IMAD.MOV.U32 R29, RZ, RZ, R35 ;  /* 0x000000ffff1da224 */ /* 0x000fe200078e0023 */
[----:B------:R-:W3:Y:S04]  /*2e0a0*/  LDL R34, [R1+0x670] ;  /* 0x0006700001227983 */ /* 0x000ee80000100800 */
[----:B------:R-:W3:Y:S01]  /*2e0b0*/  LDL R35, [R1+0x66c] ;  /* 0x00066c0001237983 */ /* 0x000ee20000100800 */
[----:B------:R-:W-:-:S06]  /*2e0c0*/  PRMT R27, RZ, 0x7610, R27 ;  /* 0x00007610ff1b7816 */ /* 0x000fcc000000001b */
[----:B------:R0:W3:Y:S02]  /*2e0d0*/  @!P2 LDG.E.U8 R27, desc[UR22][R28.64] ;  /* 0x000000161c1ba981 */ /* 0x0000e4000c1e1100 */
[----:B0-----:R-:W-:Y:S02]  /*2e0e0*/  PRMT R28, RZ, 0x7610, R28 ;  /* 0x00007610ff1c7816 */ /* 0x001fe4000000001c */
[----:B------:R-:W-:-:S04]  /*2e0f0*/  PRMT R29, RZ, 0x7610, R29 ;  /* 0x00007610ff1d7816 */ /* 0x000fc8000000001d */
[----:B----4-:R0:W4:Y:S02]  /*2e100*/  @!P2 LDG.E.U8 R28, desc[UR22][R30.64] ;  /* 0x000000161e1ca981 */ /* 0x010124000c1e1100 */
[----:B0-----:R-:W-:Y:S02]  /*2e110*/  @!P2 IMAD.MOV.U32 R30, RZ, RZ, R38 ;  /* 0x000000ffff1ea224 */ /* 0x001fe400078e0026 */
[----:B------:R-:W-:Y:S01]  /*2e120*/  @!P2 IMAD.MOV.U32 R31, RZ, RZ, R39 ;  /* 0x000000ffff1fa224 */ /* 0x000fe200078e0027 */
[----:B------:R-:W4:Y:S04]  /*2e130*/  LDL R38, [R1+0x6b0] ;  /* 0x0006b00001267983 */ /* 0x000f280000100800 */
[----:B------:R0:W4:Y:S04]  /*2e140*/  @!P2 LDG.E.U8 R29, desc[UR22][R30.64] ;  /* 0x000000161e1da981 */ /* 0x000128000c1e1100 */
[----:B------:R-:W4:Y:S01]  /*2e150*/  LDL R39, [R1+0x6ac] ;  /* 0x0006ac0001277983 */ /* 0x000f220000100800 */
[----:B0-----:R-:W-:-:S02]  /*2e160*/  PRMT R30, RZ, 0x7610, R30 ;  /* 0x00007610ff1e7816 */ /* 0x001fc4000000001e */
[----:B------:R-:W-:-:S04]  /*2e170*/  PRMT R31, RZ, 0x7610, R31 ;  /* 0x00007610ff1f7816 */ /* 0x000fc8000000001f */
[----:B--2---:R0:W2:Y:S02]  /*2e180*/  @!P2 LDG.E.U8 R30, desc[UR22][R32.64] ;  /* 0x00000016201ea981 */ /* 0x0040a4000c1e1100 */
[----:B0-----:R-:W-:Y:S02]  /*2e190*/  @!P2 IMAD.MOV.U32 R32, RZ, RZ, R36 ;  /* 0x000000ffff20a224 */ /* 0x001fe400078e0024 */
[----:B------:R-:W-:Y:S01]  /*2e1a0*/  @!P2 IMAD.MOV.U32 R33, RZ, RZ, R37 ;  /* 0x000000ffff21a224 */ /* 0x000fe200078e0025 */
[----:B------:R-:W2:Y:S04]  /*2e1b0*/  LDL R36, [R1+0x690] ;  /* 0x0006900001247983 */ /* 0x000ea80000100800 */
[----:B------:R-:W2:Y:S04]  /*2e1c0*/  LDL R37, [R1+0x68c] ;  /* 0x00068c0001257983 */ /* 0x000ea80000100800 */
[----:B------:R0:W4:Y:S02]  /*2e1d0*/  @!P2 LDG.E.U8 R31, desc[UR22][R32.64] ;  /* 0x00000016201fa981 */ /* 0x000124000c1e1100 */
        /* <DEDUP_REMOVED lines=14> */
[----:B------:R0:W2:Y:S04]  /*2e2c0*/  @!P2 LDG.E.U8 R35, desc[UR22][R36.64] ;  /* 0x000000162423a981 */ /* 0x0000a8000c1e1100 */
[----:B------:R-:W2:Y:S01]  /*2e2d0*/  LDL R43, [R1+0x6ec] ;  /* 0x0006ec00012b7983 */ /* 0x000ea20000100800 */
[----:B0-----:R-:W-:-:S02]  /*2e2e0*/  PRMT R36, RZ, 0x7610, R36 ;  /* 0x00007610ff247816 */ /* 0x001fc40000000024 */
[----:B------:R-:W-:-:S04]  /*2e2f0*/  PRMT R37, RZ, 0x7610, R37 ;  /* 0x00007610ff257816 */ /* 0x000fc80000000025 */
[----:B----4-:R0:W4:Y:S02]  /*2e300*/  @!P2 LDG.E.U8 R36, desc[UR22][R38.64] ;  /* 0x000000162624a981 */ /* 0x010124000c1e1100 */
[----:B0-----:R-:W-:Y:S02]  /*2e310*/  @!P2 IMAD.MOV.U32 R38, RZ, RZ, R44 ;  /* 0x000000ffff26a224 */ /* 0x001fe400078e002c */
[----:B------:R-:W-:Y:S01]  /*2e320*/  @!P2 IMAD.MOV.U32 R39, RZ, RZ, R45 ;  /* 0x000000ffff27a224 */ /* 0x000fe200078e002d */
[----:B------:R-:W2:Y:S04]  /*2e330*/  LDL R44, [R1+0x710] ;  /* 0x00071000012c7983 */ /* 0x000ea80000100800 */
[----:B------:R0:W2:Y:S04]  /*2e340*/  @!P2 LDG.E.U8 R37, desc[UR22][R38.64] ;  /* 0x000000162625a981 */ /* 0x0000a8000c1e1100 */
[----:B------:R-:W2:Y:S01]  /*2e350*/  LDL R45, [R1+0x70c] ;  /* 0x00070c00012d7983 */ /* 0x000ea20000100800 */
[----:B0-----:R-:W-:-:S06]  /*2e360*/  PRMT R38, RZ, 0x7610, R38 ;  /* 0x00007610ff267816 */ /* 0x001fcc0000000026 */
[----:B---3--:R0:W3:Y:S04]  /*2e370*/  @!P2 LDG.E.U8 R38, desc[UR22][R40.64] ;  /* 0x000000162826a981 */ /* 0x0080e8000c1e1100 */
        /* <DEDUP_REMOVED lines=11> */
[----:B------:R-:W-:-:S03]  /*2e430*/  PRMT R41, RZ, 0x7610, R41 ;  /* 0x00007610ff297816 */ /* 0x000fc60000000029 */
[----:B------:R-:W-:Y:S04]  /*2e440*/  STS.U8 [R47+UR11+0xcb00], R87 ;  /* 0x00cb00572f007988 */ /* 0x000fe8000800000b */
[----:B------:R1:W-:Y:S04]  /*2e450*/  STS.U8 [R47+UR11+0xcd00], R89 ;  /* 0x00cd00592f007988 */ /* 0x0003e8000800000b */
[----:B-1----:R-:W2:Y:S01]  /*2e460*/  LDL R47, [R1+0x72c] ;  /* 0x00072c00012f7983 */ /* 0x002ea20000100800 */
[----:B0-----:R-:W-:-:S04]  /*2e470*/  @!P2 LOP3.LUT R43, R43, R42, RZ, 0x3c, !PT ;  /* 0x0000002a2b2ba212 */ /* 0x001fc800078e3cff */
[----:B------:R-:W-:-:S04]  /*2e480*/  @!P2 LOP3.LUT R42, R43, R42, RZ, 0x3c, !PT ;  /* 0x0000002a2b2aa212 */ /* 0x000fc800078e3cff */
[----:B------:R-:W-:-:S05]  /*2e490*/  @!P2 LOP3.LUT R43, R43, R42, RZ, 0x3c, !PT ;  /* 0x0000002a2b2ba212 */ /* 0x000fca00078e3cff */
[----:B------:R0:W2:Y:S02]  /*2e4a0*/  @!P2 LDG.E.U8 R41, desc[UR22][R42.64] ;  /* 0x000000162a29a981 */ /* 0x0000a4000c1e1100 */
[----:B0-----:R-:W-:-:S06]  /*2e4b0*/  PRMT R42, RZ, 0x7610, R42 ;  /* 0x00007610ff2a7816 */ /* 0x001fcc000000002a */
        /* <DEDUP_REMOVED lines=173> */
[----:B------:R-:W-:Y:S01]  /*2ef90*/  PRMT R93, RZ, 0x7610, R93 ;  /* 0x00007610ff5d7816 */ /* 0x000fe2000000005d */
[----:B------:R-:W1:Y:S01]  /*2efa0*/  S2R R92, SR_TID.X ;  /* 0x00000000005c7919 */ /* 0x000e620000002100 */
[----:B0-----:R-:W-:-:S04]  /*2efb0*/  @!P2 LOP3.LUT R47, R47, R46, RZ, 0x3c, !PT ;  /* 0x0000002e2f2fa212 */ /* 0x001fc800078e3cff */
[----:B------:R-:W-:-:S04]  /*2efc0*/  @!P2 LOP3.LUT R46, R47, R46, RZ, 0x3c, !PT ;  /* 0x0000002e2f2ea212 */ /* 0x000fc800078e3cff */
[----:B------:R-:W-:-:S05]  /*2efd0*/  @!P2 LOP3.LUT R47, R47, R46, RZ, 0x3c, !PT ;  /* 0x0000002e2f2fa212 */ /* 0x000fca00078e3cff */
[----:B------:R0:W4:Y:S02]  /*2efe0*/  @!P2 LDG.E.U8 R93, desc[UR22][R46.64] ;  /* 0x000000162e5da981 */ /* 0x000124000c1e1100 */
[----:B0-----:R-:W0:Y:S01]  /*2eff0*/  S2R R47, SR_TID.X ;  /* 0x00000000002f7919 */ /* 0x001e220000002100 */
[----:B-1----:R-:W-:Y:S02]  /*2f000*/  LOP3.LUT R92, R92, 0x7f, RZ, 0xc0, !PT ;  /* 0x0000007f5c5c7812 */ /* 0x002fe400078ec0ff */
        /* <DEDUP_REMOVED lines=15> */
[----:B--2---:R0:W-:Y:S04]  /*2f100*/  STS.U8 [R47+UR11+0xe900], R45 ;  /* 0x00e9002d2f007988 */ /* 0x0041e8000800000b */
[----:B------:R0:W-:Y:S04]  /*2f110*/  STS.U8 [R47+UR11+0xeb00], R51 ;  /* 0x00eb00332f007988 */ /* 0x0001e8000800000b */
[----:B------:R0:W-:Y:S04]  /*2f120*/  STS.U8 [R47+UR11+0xed00], R53 ;  /* 0x00ed00352f007988 */ /* 0x0001e8000800000b */
[----:B------:R0:W-:Y:S01]  /*2f130*/  STS.U8 [R47+UR11+0xef00], R55 ;  /* 0x00ef00372f007988 */ /* 0x0001e2000800000b */
[----:B------:R-:W-:-:S03]  /*2f140*/  LOP3.LUT R92, R92, 0x30, RZ, 0x3c, !PT ;  /* 0x000000305c5c7812 */ /* 0x000fc600078e3cff */
        /* <DEDUP_REMOVED lines=55> */
[----:B----4-:R0:W-:Y:S04]  /*2f4c0*/  STS.U8 [R92+UR11+0xdf80], R36 ;  /* 0x00df80245c007988 */ /* 0x0101e8000800000b */
        /* <DEDUP_REMOVED lines=18> */
[----:B------:R-:W-:Y:S01]  /*2f5f0*/  ULEA UR8, UR25, UR11, 0x3 ;  /* 0x0000000b19087291 */ /* 0x000fe2000f8e18ff */
[----:B------:R-:W-:-:S03]  /*2f600*/  UMOV UR4, UR5 ;  /* 0x0000000500047c82 */ /* 0x000fc60008000000 */
[----:B------:R-:W-:Y:S01]  /*2f610*/  UIADD3 UR8, UPT, UPT, UR8, 0x12000, URZ ;  /* 0x0001200008087890 */ /* 0x000fe2000fffe0ff */
[----:B-1----:R-:W-:Y:S06]  /*2f620*/  BAR.SYNC.DEFER_BLOCKING 0x0 ;  /* 0x0000000000007b1d */ /* 0x002fec0000010000 */
[----:B0-----:R-:W-:Y:S05]  /*2f630*/  BRA.U UP1, `(.L_x_9) ;  /* 0x00000001014c7547 */ /* 0x001fea000b800000 */
[----:B------:R-:W-:Y:S02]  /*2f640*/  UIADD3 UR37, UPT, UPT, UR10, 0x100000, URZ ;  /* 0x001000000a257890 */ /* 0x000fe4000fffe0ff */
[----:B------:R-:W-:Y:S01]  /*2f650*/  UIADD3 UR42, UPT, UPT, UR10, 0x100000, URZ ;  /* 0x001000000a2a7890 */ /* 0x000fe2000fffe0ff */
[----:B------:R-:W-:Y:S01]  /*2f660*/  UMOV UR20, 0x0 ;  /* 0x0000000000147882 */ /* 0x000fe20000000000 */
[----:B------:R-:W-:Y:S01]  /*2f670*/  UMOV UR21, 0x4408010 ;  /* 0x0440801000157882 */ /* 0x000fe20000000000 */
[----:B------:R-:W-:Y:S01]  /*2f680*/  UMOV UR19, 0x80004020 ;  /* 0x8000402000137882 */ /* 0x000fe20000000000 */
[----:B------:R-:W-:Y:S01]  /*2f690*/  UMOV UR38, 0x0 ;  /* 0x0000000000267882 */ /* 0x000fe20000000000 */
[----:B------:R-:W-:Y:S01]  /*2f6a0*/  UMOV UR39, 0x4408010 ;  /* 0x0440801000277882 */ /* 0x000fe20000000000 */
[----:B------:R-:W-:Y:S01]  /*2f6b0*/  UMOV UR40, 0x0 ;  /* 0x0000000000287882 */ /* 0x000fe20000000000 */
[----:B------:R-:W-:Y:S01]  /*2f6c0*/  UMOV UR41, 0x4408010 ;  /* 0x0440801000297882 */ /* 0x000fe20000000000 */
[----:B------:R-:W-:Y:S01]  /*2f6d0*/  UMOV UR9, URZ ;  /* 0x000000ff00097c82 */ /* 0x000fe20008000000 */
[----:B------:R0:W-:Y:S01]  /*2f6e0*/  UTCQMMA gdesc[UR16], gdesc[UR18], tmem[UR10], tmem[UR20], idesc[UR21], UPT ;  /* 0x00ff1412100075ea */ /* 0x0001e2000b80030a */
[----:B------:R-:W-:Y:S01]  /*2f6f0*/  UMOV UR44, 0x0 ;  /* 0x00000000002c7882 */ /* 0x000fe20000000000 */
[----:B------:R-:W-:Y:S01]  /*2f700*/  UMOV UR45, 0x4408010 ;  /* 0x04408010002d7882 */ /* 0x000fe20000000000 */
[----:B------:R0:W-:Y:S01]  /*2f710*/  UTCQMMA gdesc[UR14], gdesc[UR28], tmem[UR10], tmem[UR38], idesc[UR39], UPT ;  /* 0x00ff261c0e0075ea */ /* 0x0001e2000b80030a */
[----:B------:R-:W-:Y:S01]  /*2f720*/  UMOV UR5, UR8 ;  /* 0x0000000800057c82 */ /* 0x000fe20008000000 */
[----:B------:R0:W-:Y:S01]  /*2f730*/  UTCQMMA gdesc[UR16], gdesc[UR30], tmem[UR37], tmem[UR40], idesc[UR41], UPT ;  /* 0x00ff281e100075ea */ /* 0x0001e2000b800325 */
[----:B------:R0:W-:Y:S01]  /*2f740*/  UTCQMMA gdesc[UR14], gdesc[UR32], tmem[UR42], tmem[UR44], idesc[UR45], UPT ;  /* 0x00ff2c200e0075ea */ /* 0x0001e2000b80032a */
[----:B------:R0:W-:Y:S01]  /*2f750*/  UTCBAR [UR5], URZ ;  /* 0x000000ff050073e9 */ /* 0x0001e200080000ff */
[----:B------:R-:W-:Y:S01]  /*2f760*/  NOP ;  /* 0x0000000000007918 */ /* 0x000fe20000000000 */
.L_x_9:
[----:B------:R-:W-:Y:S01]  /*2f770*/  UIADD3 UR25, UPT, UPT, UR25, 0x1, URZ ;  /* 0x0000000119197890 */ /* 0x000fe2000fffe0ff */
[----:B------:R-:W-:-:S03]  /*2f780*/  IMAD.U32 R0, RZ, RZ, UR4 ;  /* 0x00000004ff007e24 */ /* 0x000fc6000f8e00ff */
[----:B------:R-:W-:-:S04]  /*2f790*/  UISETP.GT.AND UP2, UPT, UR25, 0x1, UPT ;  /* 0x000000011900788c */ /* 0x000fc8000bf44270 */
[----:B0-----:R-:W-:Y:S02]  /*2f7a0*/  USEL UR5, URZ, 0x1, !UP2 ;  /* 0x00000001ff057887 */ /* 0x001fe4000d000000 */
[----:B------:R-:W-:Y:S02]  /*2f7b0*/  USEL UR25, UR25, URZ, !UP2 ;  /* 0x000000ff19197287 */ /* 0x000fe4000d000000 */
[----:B------:R-:W-:Y:S02]  /*2f7c0*/  UISETP.NE.U32.AND UP2, UPT, UR6, UR24, UPT ;  /* 0x000000180600728c */ /* 0x000fe4000bf45070 */
[----:B------:R-:W-:Y:S01]  /*2f7d0*/  ULOP3.LUT UR5, UR4, UR5, URZ, 0x3c, !UPT ;  /* 0x0000000504057292 */ /* 0x000fe2000f8e3cff */
[----:B------:R-:W-:-:S06]  /*2f7e0*/  UMOV UR6, UR26 ;  /* 0x0000001a00067c82 */ /* 0x000fcc0008000000 */
[----:B------:R-:W-:Y:S05]  /*2f7f0*/  BRA.U UP2, `(.L_x_10) ;  /* 0xfffffefd021c7547 */ /* 0x000fea000b83ffff */
.L_x_7:
[----:B------:R-:W2:Y:S01]  /*2f800*/  LDL R6, [R1+0xa70] ;  /* 0x000a700001067983 */ /* 0x000ea20000100800 */
[----:B------:R-:W2:Y:S03]  /*2f810*/  LDCU.128 UR16, c[0x0][0x390] ;  /* 0x00007200ff1077ac */ /* 0x000ea60008000c00 */
[----:B------:R-:W3:Y:S01]  /*2f820*/  LDL.LU R5, [R1+0xab8] ;  /* 0x000ab80001057983 */ /* 0x000ee20000300800 */
[----:B------:R-:W3:Y:S03]  /*2f830*/  LDCU UR5, c[0x0][0x39c] ;  /* 0x00007380ff0577ac */ /* 0x000ee60008000800 */
[----:B------:R-:W4:Y:S01]  /*2f840*/  LDL.LU R4, [R1+0xab4] ;  /* 0x000ab40001047983 */ /* 0x000f220000300800 */
[----:B------:R-:W4:Y:S01]  /*2f850*/  LDCU UR6, c[0x0][0x39c] ;  /* 0x00007380ff0677ac */ /* 0x000f220008000800 */
[----:B------:R-:W0:Y:S01]  /*2f860*/  S2R R3, SR_TID.X ;  /* 0x0000000000037919 */ /* 0x000e220000002100 */
[----:B------:R-:W-:Y:S01]  /*2f870*/  UISETP.GE.AND UP1, UPT, UR27, 0x40, UPT ;  /* 0x000000401b00788c */ /* 0x000fe2000bf26270 */
[----:B0-----:R-:W-:-:S02]  /*2f880*/  IMAD.SHL.U32 R2, R3, 0x10, RZ ;  /* 0x0000001003027824 */ /* 0x001fc400078e00ff */
[C---:B------:R-:W-:Y:S02]  /*2f890*/  IMAD.SHL.U32 R0, R3.reuse, 0x80, RZ ;  /* 0x0000008003007824 */ /* 0x040fe400078e00ff */
[----:B------:R-:W-:Y:S01]  /*2f8a0*/  IMAD.SHL.U32 R3, R3, 0x8, RZ ;  /* 0x0000000803037824 */ /* 0x000fe200078e00ff */
[----:B------:R-:W-:Y:S02]  /*2f8b0*/  LOP3.LUT R2, R2, 0xf0, RZ, 0xc0, !PT ;  /* 0x000000f002027812 */ /* 0x000fe400078ec0ff */
[----:B------:R-:W-:-:S04]  /*2f8c0*/  LOP3.LUT R0, R0, 0x800, RZ, 0xc0, !PT ;  /* 0x0000080000007812 */ /* 0x000fc800078ec0ff */
[----:B------:R-:W-:Y:S02]  /*2f8d0*/  IADD3 R0, PT, PT, R2, UR11, R0 ;  /* 0x0000000b02007c10 */ /* 0x000fe4000fffe000 */
[----:B------:R-:W-:-:S05]  /*2f8e0*/  LOP3.LUT R2, R3, 0x300, RZ, 0xc0, !PT ;  /* 0x0000030003027812 */ /* 0x000fca00078ec0ff */
[----:B------:R-:W-:Y:S01]  /*2f8f0*/  IMAD.IADD R0, R2, 0x1, R0 ;  /* 0x0000000102007824 */ /* 0x000fe200078e0200 */
[----:B--2---:R-:W-:-:S04]  /*2f900*/  ISETP.GE.AND P0, PT, R6, UR18, PT ;  /* 0x0000001206007c0c */ /* 0x004fc8000bf06270 */
[----:B---3--:R-:W-:Y:S02]  /*2f910*/  ISETP.LT.AND P2, PT, R5, UR5, !P0 ;  /* 0x0000000505007c0c */ /* 0x008fe4000c741270 */
[----:B----4-:R-:W-:Y:S01]  /*2f920*/  ISETP.LT.AND P1, PT, R4, UR6, !P0 ;  /* 0x0000000604007c0c */ /* 0x010fe2000c721270 */
[----:B------:R-:W-:-:S12]  /*2f930*/  BRA.U !UP1, `(.L_x_11) ;  /* 0x0000000109107547 */ /* 0x000fd8000b800000 */
[----:B------:R-:W-:-:S06]  /*2f940*/  USHF.L.U32 UR4, UR4, 0x1f, URZ ;  /* 0x0000001f04047899 */ /* 0x000fcc00080006ff */
[----:B------:R-:W-:-:S04]  /*2f950*/  IMAD.U32 R2, RZ, RZ, UR4 ;  /* 0x00000004ff027e24 */ /* 0x000fc8000f8e00ff */
[----:B------:R-:W0:Y:S02]  /*2f960*/  SYNCS.PHASECHK.TRANS64.TRYWAIT P3, [UR8], R2 ;  /* 0x00000002ff0075a7 */ /* 0x000e240008061108 */
[----:B0-----:R-:W-:Y:S05]  /*2f970*/  @!P3 BRA `(.L_x_12) ;  /* 0x000000b400d0b947 */ /* 0x001fea0003800000 */
.L_x_11:
[----:B------:R-:W-:Y:S06]  /*2f980*/  BAR.SYNC.DEFER_BLOCKING 0x0 ;  /* 0x0000000000007b1d */ /* 0x000fec0000010000 */
[----:B------:R-:W0:Y:S01]  /*2f990*/  LDCU UR4, c[0x0][0x3b4] ;  /* 0x00007680ff0477ac */ /* 0x000e220008000800 */
[----:B-----5:R-:W-:Y:S01]  /*2f9a0*/  STL [R1+0xe30], R82 ;  /* 0x000e305201007387 */ /* 0x020fe20000100800 */
[----:B------:R-:W1:Y:S03]  /*2f9b0*/  LDCU UR5, c[0x0][0x39c] ;  /* 0x00007380ff0577ac */ /* 0x000e660008000800 */
[----:B------:R-:W-:Y:S01]  /*2f9c0*/  STL [R1+0xe2c], R80 ;  /* 0x000e2c5001007387 */ /* 0x000fe20000100800 */
[----:B------:R-:W2:Y:S03]  /*2f9d0*/  LDCU UR6, c[0x0][0x39c] ;  /* 0x00007380ff0677ac */ /* 0x000ea60008000800 */
[----:B------:R-:W-:Y:S01]  /*2f9e0*/  STL [R1+0xe28], R81 ;  /* 0x000e285101007387 */ /* 0x000fe20000100800 */
[----:B------:R-:W3:Y:S01]  /*2f9f0*/  LDCU UR7, c[0x0][0x39c] ;  /* 0x00007380ff0777ac */ /* 0x000ee20008000800 */
[----:B------:R-:W4:Y:S01]  /*2fa00*/  LDCU UR8, c[0x0][0x39c] ;  /* 0x00007380ff0877ac */ /* 0x000f220008000800 */
[----:B------:R-:W0:Y:S02]  /*2fa10*/  @!P5 SYNCS.CCTL.IV [UR11+0x12000] ;  /* 0x01200000ff00d9b1 */ /* 0x000e24000800000b */
[----:B0-----:R-:W-:Y:S06]  /*2fa20*/  BAR.SYNC.DEFER_BLOCKING 0x0 ;  /* 0x0000000000007b1d */ /* 0x001fec0000010000 */
[----:B------:R-:W0:Y:S01]  /*2fa30*/  LDTM.x64 R4, tmem[UR12] ;  /* 0x0000000c000479ee */ /* 0x000e220008340000 */
[----:B------:R-:W1:Y:S01]  /*2fa40*/  @!P5 SYNCS.CCTL.IV [UR11+0x12008] ;  /* 0x01200800ff00d9b1 */ /* 0x000e62000800000b */
[----:B0-----:R-:W-:-:S02]  /*2fa50*/  F2FP.SATFINITE.E4M3.F32.PACK_AB_MERGE_C R4, R5, R4, RZ ;  /* 0x000000040504723e */ /* 0x001fc400048070ff */
[----:B------:R-:W-:Y:S02]  /*2fa60*/  F2FP.SATFINITE.E4M3.F32.PACK_AB_MERGE_C R6, R7, R6, RZ ;  /* 0x000000060706723e */ /* 0x000fe400048070ff */
[----:B------:R-:W-:Y:S02]  /*2fa70*/  F2FP.SATFINITE.E4M3.F32.PACK_AB_MERGE_C R8, R9, R8, RZ ;  /* 0x000000080908723e */ /* 0x000fe400048070ff */
[----:B------:R-:W-:Y:S02]  /*2fa80*/  LOP3.LUT R4, R4, 0xffff, RZ, 0xc0, !PT ;  /* 0x0000ffff04047812 */ /* 0x000fe400078ec0ff */
[----:B------:R-:W-:Y:S02]  /*2fa90*/  LOP3.LUT R6, R6, 0xffff, RZ, 0xc0, !PT ;  /* 0x0000ffff06067812 */ /* 0x000fe400078ec0ff */
[----:B------:R-:W-:Y:S02]  /*2faa0*/  LOP3.LUT R8, R8, 0xffff, RZ, 0xc0, !PT ;  /* 0x0000ffff08087812 */ /* 0x000fe400078ec0ff */
[----:B------:R-:W-:-:S02]  /*2fab0*/  F2FP.SATFINITE.E4M3.F32.PACK_AB_MERGE_C R12, R13, R12, RZ ;  /* 0x0000000c0d0c723e */ /* 0x000fc400048070ff */
[----:B------:R-:W-:Y:S02]  /*2fac0*/  F2FP.SATFINITE.E4M3.F32.PACK_AB_MERGE_C R14, R15, R14, RZ ;  /* 0x0000000e0f0e723e */ /* 0x000fe400048070ff */
[----:B------:R-:W-:Y:S02]  /*2fad0*/  F2FP.SATFINITE.E4M3.F32.PACK_AB_MERGE_C R16, R17, R16, RZ ;  /* 0x000000101110723e */ /* 0x000fe400048070ff */
[----:B------:R-:W-:Y:S02]  /*2fae0*/  F2FP.SATFINITE.E4M3.F32.PACK_AB_MERGE_C R36, R37, R36, RZ ;  /* 0x000000242524723e */ /* 0x000fe400048070ff */
[----:B------:R-:W-:Y:S02]  /*2faf0*/  F2FP.SATFINITE.E4M3.F32.PACK_AB_MERGE_C R38, R39, R38, RZ ;  /* 0x000000262726723e */ /* 0x000fe400048070ff */
[----:B------:R-:W-:Y:S02]  /*2fb00*/  F2FP.SATFINITE.E4M3.F32.PACK_AB_MERGE_C R40, R41, R40, RZ ;  /* 0x000000282928723e */ /* 0x000fe400048070ff */
[----:B------:R-:W-:-:S02]  /*2fb10*/  PRMT R7, R8, 0x3340, R0 ;  /* 0x0000334008077816 */ /* 0x000fc40000000000 */
[----:B------:R-:W-:Y:S02]  /*2fb20*/  PRMT R15, R4, 0x3340, R6 ;  /* 0x00003340040f7816 */ /* 0x000fe40000000006 */
[----:B------:R-:W-:Y:S02]  /*2fb30*/  SHF.R.U32.HI R4, RZ, 0x8, R4 ;  /* 0x00000008ff047819 */ /* 0x000fe40000011604 */
[----:B------:R-:W-:Y:S02]  /*2fb40*/  SHF.R.U32.HI R6, RZ, 0x8, R6 ;  /* 0x00000008ff067819 */ /* 0x000fe40000011606 */
[----:B------:R-:W-:Y:S02]  /*2fb50*/  SHF.R.U32.HI R8, RZ, 0x8, R8 ;  /* 0x00000008ff087819 */ /* 0x000fe40000011608 */
[----:B------:R-:W-:Y:S02]  /*2fb60*/  LOP3.LUT R12, R12, 0xffff, RZ, 0xc0, !PT ;  /* 0x0000ffff0c0c7812 */ /* 0x000fe400078ec0ff */
[----:B------:R-:W-:-:S02]  /*2fb70*/  LOP3.LUT R14, R14, 0xffff, RZ, 0xc0, !PT ;  /* 0x0000ffff0e0e7812 */ /* 0x000fc400078ec0ff */
[----:B------:R-:W-:Y:S02]  /*2fb80*/  LOP3.LUT R16, R16, 0xffff, RZ, 0xc0, !PT ;  /* 0x0000ffff10107812 */ /* 0x000fe400078ec0ff */
[----:B------:R-:W-:Y:S02]  /*2fb90*/  LOP3.LUT R36, R36, 0xffff, RZ, 0xc0, !PT ;  /* 0x0000ffff24247812 */ /* 0x000fe400078ec0ff */
[----:B------:R-:W-:Y:S02]  /*2fba0*/  LOP3.LUT R38, R38, 0xffff, RZ, 0xc0, !PT ;  /* 0x0000ffff26267812 */ /* 0x000fe400078ec0ff */
[----:B------:R-:W-:Y:S02]  /*2fbb0*/  LOP3.LUT R40, R40, 0xffff, RZ, 0xc0, !PT ;  /* 0x0000ffff28287812 */ /* 0x000fe400078ec0ff */
[----:B------:R-:W-:Y:S02]  /*2fbc0*/  LOP3.LUT R4, R4, 0xffff, RZ, 0xc0, !PT ;  /* 0x0000ffff04047812 */ /* 0x000fe400078ec0ff */
[----:B------:R-:W-:-:S02]  /*2fbd0*/  LOP3.LUT R6, R6, 0xffff, RZ, 0xc0, !PT ;  /* 0x0000ffff06067812 */ /* 0x000fc400078ec0ff */
[----:B------:R-:W-:Y:S02]  /*2fbe0*/  LOP3.LUT R8, R8, 0xffff, RZ, 0xc0, !PT ;  /* 0x0000ffff08087812 */ /* 0x000fe400078ec0ff */
[----:B------:R-:W-:Y:S02]  /*2fbf0*/  F2FP.SATFINITE.E4M3.F32.PACK_AB_MERGE_C R20, R21, R20, RZ ;  /* 0x000000141514723e */ /* 0x000fe400048070ff */
[----:B------:R-:W-:Y:S02]  /*2fc00*/  F2FP.SATFINITE.E4M3.F32.PACK_AB_MERGE_C R22, R23, R22, RZ ;  /* 0x000000161716723e */ /* 0x000fe400048070ff */
[----:B------:R-:W-:Y:S02]  /*2fc10*/  F2FP.SATFINITE.E4M3.F32.PACK_AB_MERGE_C R24, R25, R24, RZ ;  /* 0x000000181918723e */ /* 0x000fe400048070ff */
[----:B------:R-:W-:Y:S02]  /*2fc20*/  F2FP.SATFINITE.E4M3.F32.PACK_AB_MERGE_C R28, R29, R28, RZ ;  /* 0x0000001c1d1c723e */ /* 0x000fe400048070ff */
[----:B------:R-:W-:-:S02]  /*2fc30*/  F2FP.SATFINITE.E4M3.F32.PACK_AB_MERGE_C R30, R31, R30, RZ ;  /* 0x0000001e1f1e723e */ /* 0x000fc400048070ff */
[----:B------:R-:W-:Y:S02]  /*2fc40*/  F2FP.SATFINITE.E4M3.F32.PACK_AB_MERGE_C R32, R33, R32, RZ ;  /* 0x000000202120723e */ /* 0x000fe400048070ff */
[----:B------:R-:W-:Y:S02]  /*2fc50*/  F2FP.SATFINITE.E4M3.F32.PACK_AB_MERGE_C R44, R45, R44, RZ ;  /* 0x0000002c2d2c723e */ /* 0x000fe400048070ff */
[----:B------:R-:W-:Y:S02]  /*2fc60*/  F2FP.SATFINITE.E4M3.F32.PACK_AB_MERGE_C R46, R47, R46, RZ ;  /* 0x0000002e2f2e723e */ /* 0x000fe400048070ff */
[----:B------:R-:W-:Y:S02]  /*2fc70*/  F2FP.SATFINITE.E4M3.F32.PACK_AB_MERGE_C R48, R49, R48, RZ ;  /* 0x000000303130723e */ /* 0x000fe400048070ff */
[----:B------:R-:W-:Y:S02]  /*2fc80*/  PRMT R5, R16, 0x3340, R0 ;  /* 0x0000334010057816 */ /* 0x000fe40000000000 */
[----:B------:R-:W-:-:S02]  /*2fc90*/  PRMT R13, R12, 0x3340, R14 ;  /* 0x000033400c0d7816 */ /* 0x000fc4000000000e */
[----:B------:R-:W-:Y:S02]  /*2fca0*/  PRMT R7, R15, 0x5410, R7 ;  /* 0x000054100f077816 */ /* 0x000fe40000000007 */
[----:B------:R-:W-:Y:S02]  /*2fcb0*/  SHF.R.U32.HI R12, RZ, 0x8, R12 ;  /* 0x00000008ff0c7819 */ /* 0x000fe4000001160c */
[----:B------:R-:W-:Y:S02]  /*2fcc0*/  SHF.R.U32.HI R14, RZ, 0x8, R14 ;  /* 0x00000008ff0e7819 */ /* 0x000fe4000001160e */
[----:B------:R-:W-:Y:S02]  /*2fcd0*/  SHF.R.U32.HI R16, RZ, 0x8, R16 ;  /* 0x00000008ff107819 */ /* 0x000fe40000011610 */
[----:B------:R-:W-:Y:S02]  /*2fce0*/  F2FP.SATFINITE.E4M3.F32.PACK_AB_MERGE_C R10, R11, R10, RZ ;  /* 0x0000000a0b0a723e */ /* 0x000fe400048070ff */
[----:B------:R-:W-:-:S02]  /*2fcf0*/  PRMT R15, R40, 0x3340, R0 ;  /* 0x00003340280f7816 */ /* 0x000fc40000000000 */
[----:B------:R-:W-:Y:S02]  /*2fd00*/  PRMT R23, R36, 0x3340, R38 ;  /* 0x0000334024177816 */ /* 0x000fe40000000026 */
[----:B------:R-:W-:Y:S02]  /*2fd10*/  PRMT R4, R4, 0x3340, R6 ;  /* 0x0000334004047816 */ /* 0x000fe40000000006 */
[----:B------:R-:W-:Y:S02]  /*2fd20*/  PRMT R8, R8, 0x3340, R0 ;  /* 0x0000334008087816 */ /* 0x000fe40000000000 */
[----:B------:R-:W-:Y:S02]  /*2fd30*/  SHF.R.U32.HI R36, RZ, 0x8, R36 ;  /* 0x00000008ff247819 */ /* 0x000fe40000011624 */
[----:B------:R-:W-:Y:S02]  /*2fd40*/  SHF.R.U32.HI R38, RZ, 0x8, R38 ;  /* 0x00000008ff267819 */ /* 0x000fe40000011626 */
[----:B------:R-:W-:-:S02]  /*2fd50*/  SHF.R.U32.HI R40, RZ, 0x8, R40 ;  /* 0x00000008ff287819 */ /* 0x000fc40000011628 */
[----:B------:R-:W-:Y:S02]  /*2fd60*/  LOP3.LUT R20, R20, 0xffff, RZ, 0xc0, !PT ;  /* 0x0000ffff14147812 */ /* 0x000fe400078ec0ff */
[----:B------:R-:W-:Y:S02]  /*2fd70*/  LOP3.LUT R22, R22, 0xffff, RZ, 0xc0, !PT ;  /* 0x0000ffff16167812 */ /* 0x000fe400078ec0ff */
[----:B------:R-:W-:Y:S02]  /*2fd80*/  LOP3.LUT R24, R24, 0xffff, RZ, 0xc0, !PT ;  /* 0x0000ffff18187812 */ /* 0x000fe400078ec0ff */
[----:B------:R-:W-:Y:S02]  /*2fd90*/  LOP3.LUT R28, R28, 0xffff, RZ, 0xc0, !PT ;  /* 0x0000ffff1c1c7812 */ /* 0x000fe400078ec0ff */
[----:B------:R-:W-:Y:S02]  /*2fda0*/  LOP3.LUT R30, R30, 0xffff, RZ, 0xc0, !PT ;  /* 0x0000ffff1e1e7812 */ /* 0x000fe400078ec0ff */
[----:B------:R-:W-:-:S02]  /*2fdb0*/  LOP3.LUT R32, R32, 0xffff, RZ, 0xc0, !PT ;  /* 0x0000ffff20207812 */ /* 0x000fc400078ec0ff */
[----:B------:R-:W-:Y:S02]  /*2fdc0*/  LOP3.LUT R44, R44, 0xffff, RZ, 0xc0, !PT ;  /* 0x0000ffff2c2c7812 */ /* 0x000fe400078ec0ff */
[----:B------:R-:W-:Y:S02]  /*2fdd0*/  LOP3.LUT R46, R46, 0xffff, RZ, 0xc0, !PT ;  /* 0x0000ffff2e2e7812 */ /* 0x000fe400078ec0ff */
[----:B------:R-:W-:Y:S02]  /*2fde0*/  LOP3.LUT R48, R48, 0xffff, RZ, 0xc0, !PT ;  /* 0x0000ffff30307812 */ /* 0x000fe400078ec0ff */
[----:B------:R-:W-:Y:S02]  /*2fdf0*/  F2FP.SATFINITE.E4M3.F32.PACK_AB_MERGE_C R52, R53, R52, RZ ;  /* 0x000000343534723e */ /* 0x000fe400048070ff */
[----:B------:R-:W-:Y:S02]  /*2fe00*/  F2FP.SATFINITE.E4M3.F32.PACK_AB_MERGE_C R54, R55, R54, RZ ;  /* 0x000000363736723e */ /* 0x000fe400048070ff */
[----:B------:R-:W-:-:S02]  /*2fe10*/  F2FP.SATFINITE.E4M3.F32.PACK_AB_MERGE_C R56, R57, R56, RZ ;  /* 0x000000383938723e */ /* 0x000fc400048070ff */
[----:B------:R-:W-:Y:S02]  /*2fe20*/  F2FP.SATFINITE.E4M3.F32.PACK_AB_MERGE_C R60, R61, R60, RZ ;  /* 0x0000003c3d3c723e */ /* 0x000fe400048070ff */
[----:B------:R-:W-:Y:S02]  /*2fe30*/  F2FP.SATFINITE.E4M3.F32.PACK_AB_MERGE_C R62, R63, R62, RZ ;  /* 0x0000003e3f3e723e */ /* 0x000fe400048070ff */
[----:B------:R-:W-:Y:S02]  /*2fe40*/  F2FP.SATFINITE.E4M3.F32.PACK_AB_MERGE_C R64, R65, R64, RZ ;  /* 0x000000404140723e */ /* 0x000fe400048070ff */
[----:B------:R-:W-:Y:S02]  /*2fe50*/  LOP3.LUT R12, R12, 0xffff, RZ, 0xc0, !PT ;  /* 0x0000ffff0c0c7812 */ /* 0x000fe400078ec0ff */
[----:B------:R-:W-:Y:S02]  /*2fe60*/  LOP3.LUT R14, R14, 0xffff, RZ, 0xc0, !PT ;  /* 0x0000ffff0e0e7812 */ /* 0x000fe400078ec0ff */
[----:B------:R-:W-:-:S02]  /*2fe70*/  LOP3.LUT R16, R16, 0xffff, RZ, 0xc0, !PT ;  /* 0x0000ffff10107812 */ /* 0x000fc400078ec0ff */
[----:B------:R-:W-:Y:S02]  /*2fe80*/  LOP3.LUT R10, R10, 0xffff, RZ, 0xc0, !PT ;  /* 0x0000ffff0a0a7812 */ /* 0x000fe400078ec0ff */
[----:B------:R-:W-:Y:S02]  /*2fe90*/  PRMT R5, R13, 0x5410, R5 ;  /* 0x000054100d057816 */ /* 0x000fe40000000005 */
[----:B------:R-:W-:Y:S02]  /*2fea0*/  LOP3.LUT R36, R36, 0xffff, RZ, 0xc0, !PT ;  /* 0x0000ffff24247812 */ /* 0x000fe400078ec0ff */
[----:B------:R-:W-:Y:S02]  /*2feb0*/  LOP3.LUT R38, R38, 0xffff, RZ, 0xc0, !PT ;  /* 0x0000ffff26267812 */ /* 0x000fe400078ec0ff */
[----:B------:R-:W-:Y:S02]  /*2fec0*/  LOP3.LUT R40, R40, 0xffff, RZ, 0xc0, !PT ;  /* 0x0000ffff28287812 */ /* 0x000fe400078ec0ff */
[----:B------:R-:W-:-:S02]  /*2fed0*/  PRMT R4, R4, 0x5410, R8 ;  /* 0x0000541004047816 */ /* 0x000fc40000000008 */
[----:B------:R-:W-:Y:S02]  /*2fee0*/  F2FP.SATFINITE.E4M3.F32.PACK_AB_MERGE_C R18, R19, R18, RZ ;  /* 0x000000121312723e */ /* 0x000fe400048070ff */
[--C-:B------:R-:W-:Y:S02]  /*2fef0*/  PRMT R3, R24, 0x3340, R0.reuse ;  /* 0x0000334018037816 */ /* 0x100fe40000000000 */
[----:B------:R-:W-:Y:S02]  /*2ff00*/  PRMT R2, R32, 0x3340, R0 ;  /* 0x0000334020027816 */ /* 0x000fe40000000000 */
[----:B------:R-:W-:Y:S02]  /*2ff10*/  PRMT R11, R20, 0x3340, R22 ;  /* 0x00003340140b7816 */ /* 0x000fe40000000016 */
[----:B------:R-:W-:Y:S02]  /*2ff20*/  PRMT R9, R28, 0x3340, R30 ;  /* 0x000033401c097816 */ /* 0x000fe4000000001e */
[----:B------:R-:W-:-:S02]  /*2ff30*/  PRMT R13, R48, 0x3340, R0 ;  /* 0x00003340300d7816 */ /* 0x000fc40000000000 */
[----:B------:R-:W-:Y:S02]  /*2ff40*/  PRMT R21, R44, 0x3340, R46 ;  /* 0x000033402c157816 */ /* 0x000fe4000000002e */
[----:B------:R-:W-:Y:S02]  /*2ff50*/  F2FP.SATFINITE.E4M3.F32.PACK_AB_MERGE_C R26, R27, R26, RZ ;  /* 0x0000001a1b1a723e */ /* 0x000fe400048070ff */
[----:B------:R-:W-:Y:S02]  /*2ff60*/  LOP3.LUT R52, R52, 0xffff, RZ, 0xc0, !PT ;  /* 0x0000ffff34347812 */ /* 0x000fe400078ec0ff */
[----:B------:R-:W-:Y:S02]  /*2ff70*/  LOP3.LUT R54, R54, 0xffff, RZ, 0xc0, !PT ;  /* 0x0000ffff36367812 */ /* 0x000fe400078ec0ff */
[----:B------:R-:W-:Y:S02]  /*2ff80*/  LOP3.LUT R56, R56, 0xffff, RZ, 0xc0, !PT ;  /* 0x0000ffff38387812 */ /* 0x000fe400078ec0ff */
[----:B------:R-:W-:-:S02]  /*2ff90*/  LOP3.LUT R60, R60, 0xffff, RZ, 0xc0, !PT ;  /* 0x0000ffff3c3c7812 */ /* 0x000fc400078ec0ff */
[----:B------:R-:W-:Y:S02]  /*2ffa0*/  LOP3.LUT R62, R62, 0xffff, RZ, 0xc0, !PT ;  /* 0x0000ffff3e3e7812 */ /* 0x000fe400078ec0ff */
[----:B------:R-:W-:Y:S02]  /*2ffb0*/  LOP3.LUT R64, R64, 0xffff, RZ, 0xc0, !PT ;  /* 0x0000ffff40407812 */ /* 0x000fe400078ec0ff */
[----:B------:R-:W-:Y:S02]  /*2ffc0*/  PRMT R12, R12, 0x3340, R14 ;  /* 0x000033400c0c7816 */ /* 0x000fe4000000000e */
[----:B------:R-:W-:Y:S02]  /*2ffd0*/  PRMT R16, R16, 0x3340, R0 ;  /* 0x0000334010107816 */ /* 0x000fe40000000000 */
[----:B------:R-:W-:Y:S02]  /*2ffe0*/  SHF.R.U32.HI R44, RZ, 0x8, R44 ;  /* 0x00000008ff2c7819 */ /* 0x000fe4000001162c */
[----:B------:R-:W-:-:S02]  /*2fff0*/  SHF.R.U32.HI R46, RZ, 0x8, R46 ;  /* 0x00000008ff2e7819 */ /* 0x000fc4000001162e */
[----:B------:R-:W-:Y:S02]  /*30000*/  SHF.R.U32.HI R48, RZ, 0x8, R48 ;  /* 0x00000008ff307819 */ /* 0x000fe40000011630 */
[----:B------:R-:W-:Y:S02]  /*30010*/  F2FP.SATFINITE.E4M3.F32.PACK_AB_MERGE_C R34, R35, R34, RZ ;  /* 0x000000222322723e */ /* 0x000fe400048070ff */
[----:B------:R-:W-:Y:S02]  /*30020*/  F2FP.SATFINITE.E4M3.F32.PACK_AB_MERGE_C R42, R43, R42, RZ ;  /* 0x0000002a2b2a723e */ /* 0x000fe400048070ff */
[----:B------:R-:W-:Y:S02]  /*30030*/  PRMT R6, R7, 0x4210, R10 ;  /* 0x0000421007067816 */ /* 0x000fe4000000000a */
[----:B------:R-:W-:Y:S02]  /*30040*/  PRMT R36, R36, 0x3340, R38 ;  /* 0x0000334024247816 */ /* 0x000fe40000000026 */
[----:B------:R-:W-:Y:S01]  /*30050*/  PRMT R40, R40, 0x3340, R0 ;  /* 0x0000334028287816 */ /* 0x000fe20000000000 */
[----:B------:R-:W-:Y:S01]  /*30060*/  STL [R1+0x60], R6 ;  /* 0x0000600601007387 */ /* 0x000fe20000100800 */
[----:B------:R-:W-:-:S02]  /*30070*/  PRMT R4, R4, 0x5210, R10 ;  /* 0x0000521004047816 */ /* 0x000fc4000000000a */
[----:B------:R-:W-:Y:S02]  /*30080*/  PRMT R3, R11, 0x5410, R3 ;  /* 0x000054100b037816 */ /* 0x000fe40000000003 */
[----:B------:R-:W-:Y:S01]  /*30090*/  PRMT R2, R9, 0x5410, R2 ;  /* 0x0000541009027816 */ /* 0x000fe20000000002 */
[----:B------:R0:W-:Y:S01]  /*300a0*/  STL [R1+0x50], R4 ;  /* 0x0000500401007387 */ /* 0x0001e20000100800 */
[----:B------:R-:W-:Y:S02]  /*300b0*/  LOP3.LUT R18, R18, 0xffff, RZ, 0xc0, !PT ;  /* 0x0000ffff12127812 */ /* 0x000fe400078ec0ff */
[--C-:B------:R-:W-:Y:S02]  /*300c0*/  PRMT R11, R56, 0x3340, R0.reuse ;  /* 0x00003340380b7816 */ /* 0x100fe40000000000 */
[----:B------:R-:W-:Y:S02]  /*300d0*/  PRMT R9, R64, 0x3340, R0 ;  /* 0x0000334040097816 */ /* 0x000fe40000000000 */
[----:B------:R-:W-:-:S02]  /*300e0*/  PRMT R19, R52, 0x3340, R54 ;  /* 0x0000334034137816 */ /* 0x000fc40000000036 */
[----:B------:R-:W-:Y:S02]  /*300f0*/  PRMT R17, R60, 0x3340, R62 ;  /* 0x000033403c117816 */ /* 0x000fe4000000003e */
[----:B------:R-:W-:Y:S02]  /*30100*/  LOP3.LUT R44, R44, 0xffff, RZ, 0xc0, !PT ;  /* 0x0000ffff2c2c7812 */ /* 0x000fe400078ec0ff */
[----:B------:R-:W-:Y:S02]  /*30110*/  LOP3.LUT R46, R46, 0xffff, RZ, 0xc0, !PT ;  /* 0x0000ffff2e2e7812 */ /* 0x000fe400078ec0ff */
[----:B------:R-:W-:Y:S02]  /*30120*/  LOP3.LUT R48, R48, 0xffff, RZ, 0xc0, !PT ;  /* 0x0000ffff30307812 */ /* 0x000fe400078ec0ff */
[----:B------:R-:W-:Y:S02]  /*30130*/  PRMT R12, R12, 0x5410, R16 ;  /* 0x000054100c0c7816 */ /* 0x000fe40000000010 */
[----:B------:R-:W-:-:S02]  /*30140*/  LOP3.LUT R26, R26, 0xffff, RZ, 0xc0, !PT ;  /* 0x0000ffff1a1a7812 */ /* 0x000fc400078ec0ff */
[----:B------:R-:W-:Y:S02]  /*30150*/  PRMT R15, R23, 0x5410, R15 ;  /* 0x00005410170f7816 */ /* 0x000fe4000000000f */
[----:B------:R-:W-:Y:S02]  /*30160*/  SHF.R.U32.HI R20, RZ, 0x8, R20 ;  /* 0x00000008ff147819 */ /* 0x000fe40000011614 */
[----:B------:R-:W-:Y:S02]  /*30170*/  SHF.R.U32.HI R22, RZ, 0x8, R22 ;  /* 0x00000008ff167819 */ /* 0x000fe40000011616 */
[----:B------:R-:W-:Y:S02]  /*30180*/  SHF.R.U32.HI R24, RZ, 0x8, R24 ;  /* 0x00000008ff187819 */ /* 0x000fe40000011618 */
[----:B------:R-:W-:Y:S02]  /*30190*/  SHF.R.U32.HI R28, RZ, 0x8, R28 ;  /* 0x00000008ff1c7819 */ /* 0x000fe4000001161c */
[----:B------:R-:W-:-:S02]  /*301a0*/  SHF.R.U32.HI R30, RZ, 0x8, R30 ;  /* 0x00000008ff1e7819 */ /* 0x000fc4000001161e */
[----:B------:R-:W-:Y:S02]  /*301b0*/  SHF.R.U32.HI R32, RZ, 0x8, R32 ;  /* 0x00000008ff207819 */ /* 0x000fe40000011620 */
[----:B------:R-:W-:Y:S02]  /*301c0*/  SHF.R.U32.HI R52, RZ, 0x8, R52 ;  /* 0x00000008ff347819 */ /* 0x000fe40000011634 */
[----:B------:R-:W-:Y:S02]  /*301d0*/  SHF.R.U32.HI R54, RZ, 0x8, R54 ;  /* 0x00000008ff367819 */ /* 0x000fe40000011636 */
[----:B------:R-:W-:Y:S02]  /*301e0*/  SHF.R.U32.HI R56, RZ, 0x8, R56 ;  /* 0x00000008ff387819 */ /* 0x000fe40000011638 */
[----:B------:R-:W-:Y:S02]  /*301f0*/  SHF.R.U32.HI R60, RZ, 0x8, R60 ;  /* 0x00000008ff3c7819 */ /* 0x000fe4000001163c */
[----:B------:R-:W-:-:S02]  /*30200*/  SHF.R.U32.HI R62, RZ, 0x8, R62 ;  /* 0x00000008ff3e7819 */ /* 0x000fc4000001163e */
[----:B------:R-:W-:Y:S02]  /*30210*/  SHF.R.U32.HI R64, RZ, 0x8, R64 ;  /* 0x00000008ff407819 */ /* 0x000fe40000011640 */
[----:B------:R-:W-:Y:S02]  /*30220*/  LOP3.LUT R34, R34, 0xffff, RZ, 0xc0, !PT ;  /* 0x0000ffff22227812 */ /* 0x000fe400078ec0ff */
[----:B------:R-:W-:Y:S02]  /*30230*/  LOP3.LUT R42, R42, 0xffff, RZ, 0xc0, !PT ;  /* 0x0000ffff2a2a7812 */ /* 0x000fe400078ec0ff */
[----:B------:R-:W-:Y:S02]  /*30240*/  PRMT R36, R36, 0x5410, R40 ;  /* 0x0000541024247816 */ /* 0x000fe40000000028 */
[----:B------:R-:W-:Y:S02]  /*30250*/  F2FP.SATFINITE.E4M3.F32.PACK_AB_MERGE_C R50, R51, R50, RZ ;  /* 0x000000323332723e */ /* 0x000fe400048070ff */
[----:B------:R-:W-:-:S02]  /*30260*/  PRMT R5, R5, 0x4210, R18 ;  /* 0x0000421005057816 */ /* 0x000fc40000000012 */
[----:B------:R-:W-:Y:S02]  /*30270*/  PRMT R44, R44, 0x3340, R46 ;  /* 0x000033402c2c7816 */ /* 0x000fe4000000002e */
[----:B------:R-:W-:Y:S01]  /*30280*/  PRMT R48, R48, 0x3340, R0 ;  /* 0x0000334030307816 */ /* 0x000fe20000000000 */
[----:B------:R-:W-:Y:S01]  /*30290*/  STL [R1+0x64], R5 ;  /* 0x0000640501007387 */ /* 0x000fe20000100800 */
[----:B0-----:R-:W-:Y:S02]  /*302a0*/  PRMT R4, R12, 0x5210, R18 ;  /* 0x000052100c047816 */ /* 0x001fe40000000012 */
[----:B------:R-:W-:Y:S02]  /*302b0*/  PRMT R82, R3, 0x4210, R26 ;  /* 0x0000421003527816 */ /* 0x000fe4000000001a */
[----:B------:R-:W-:Y:S01]  /*302c0*/  F2FP.SATFINITE.E4M3.F32.PACK_AB_MERGE_C R58, R59, R58, RZ ;  /* 0x0000003a3b3a723e */ /* 0x000fe200048070ff */
[----:B------:R-:W-:Y:S01]  /*302d0*/  STL [R1+0x54], R4 ;  /* 0x0000540401007387 */ /* 0x000fe20000100800 */
        /* <DEDUP_REMOVED lines=10> */
[----:B------:R-:W-:Y:S02]  /*30380*/  LOP3.LUT R62, R62, 0xffff, RZ, 0xc0, !PT ;  /* 0x0000ffff3e3e7812 */ /* 0x000fe400078ec0ff */
[----:B------:R-:W-:Y:S02]  /*30390*/  LOP3.LUT R64, R64, 0xffff, RZ, 0xc0, !PT ;  /* 0x0000ffff40407812 */ /* 0x000fe400078ec0ff */
[----:B------:R-:W-:-:S02]  /*303a0*/  PRMT R93, R2, 0x4210, R34 ;  /* 0x00004210025d7816 */ /* 0x000fc40000000022 */
[--C-:B------:R-:W-:Y:S02]  /*303b0*/  PRMT R3, R15, 0x4210, R42.reuse ;  /* 0x000042100f037816 */ /* 0x100fe4000000002a */
[----:B------:R-:W-:Y:S02]  /*303c0*/  PRMT R2, R36, 0x5210, R42 ;  /* 0x0000521024027816 */ /* 0x000fe4000000002a */
[----:B------:R-:W-:Y:S01]  /*303d0*/  PRMT R13, R21, 0x5410, R13 ;  /* 0x00005410150d7816 */ /* 0x000fe2000000000d */
[----:B------:R0:W-:Y:S01]  /*303e0*/  STL [R1+0x40], R3 ;  /* 0x0000400301007387 */ /* 0x0001e20000100800 */
[----:B------:R-:W-:Y:S02]  /*303f0*/  LOP3.LUT R50, R50, 0xffff, RZ, 0xc0, !PT ;  /* 0x0000ffff32327812 */ /* 0x000fe400078ec0ff */
[----:B------:R-:W-:Y:S01]  /*30400*/  PRMT R44, R44, 0x5410, R48 ;  /* 0x000054102c2c7816 */ /* 0x000fe20000000030 */
[----:B------:R0:W-:Y:S01]  /*30410*/  STL [R1+0x30], R2 ;  /* 0x0000300201007387 */ /* 0x0001e20000100800 */
[----:B------:R-:W-:-:S02]  /*30420*/  F2FP.SATFINITE.E4M3.F32.PACK_AB_MERGE_C R66, R67, R66, RZ ;  /* 0x000000424342723e */ /* 0x000fc400048070ff */
[----:B------:R-:W-:Y:S02]  /*30430*/  PRMT R11, R19, 0x5410, R11 ;  /* 0x00005410130b7816 */ /* 0x000fe4000000000b */
[----:B------:R-:W-:Y:S02]  /*30440*/  PRMT R20, R20, 0x3340, R22 ;  /* 0x0000334014147816 */ /* 0x000fe40000000016 */
[----:B------:R-:W-:Y:S02]  /*30450*/  PRMT R24, R24, 0x3340, R0 ;  /* 0x0000334018187816 */ /* 0x000fe40000000000 */
[----:B------:R-:W-:Y:S02]  /*30460*/  PRMT R28, R28, 0x3340, R30 ;  /* 0x000033401c1c7816 */ /* 0x000fe4000000001e */
[----:B------:R-:W-:Y:S02]  /*30470*/  PRMT R32, R32, 0x3340, R0 ;  /* 0x0000334020207816 */ /* 0x000fe40000000000 */
[----:B------:R-:W-:-:S02]  /*30480*/  PRMT R52, R52, 0x3340, R54 ;  /* 0x0000334034347816 */ /* 0x000fc40000000036 */
[----:B------:R-:W-:Y:S02]  /*30490*/  PRMT R56, R56, 0x3340, R0 ;  /* 0x0000334038387816 */ /* 0x000fe40000000000 */
[----:B------:R-:W-:Y:S02]  /*304a0*/  PRMT R60, R60, 0x3340, R62 ;  /* 0x000033403c3c7816 */ /* 0x000fe4000000003e */
[----:B------:R-:W-:Y:S02]  /*304b0*/  PRMT R64, R64, 0x3340, R0 ;  /* 0x0000334040407816 */ /* 0x000fe40000000000 */
[----:B------:R-:W-:Y:S02]  /*304c0*/  LOP3.LUT R58, R58, 0xffff, RZ, 0xc0, !PT ;  /* 0x0000ffff3a3a7812 */ /* 0x000fe400078ec0ff */
[--C-:B0-----:R-:W-:Y:S02]  /*304d0*/  PRMT R3, R13, 0x4210, R50.reuse ;  /* 0x000042100d037816 */ /* 0x101fe40000000032 */
[----:B------:R-:W-:-:S02]  /*304e0*/  PRMT R2, R44, 0x5210, R50 ;  /* 0x000052102c027816 */ /* 0x000fc40000000032 */
[----:B------:R-:W-:Y:S01]  /*304f0*/  PRMT R9, R17, 0x5410, R9 ;  /* 0x0000541011097816 */ /* 0x000fe20000000009 */
[----:B------:R0:W-:Y:S01]  /*30500*/  STL [R1+0x44], R3 ;  /* 0x0000440301007387 */ /* 0x0001e20000100800 */
[----:B------:R-:W-:Y:S02]  /*30510*/  PRMT R20, R20, 0x5410, R24 ;  /* 0x0000541014147816 */ /* 0x000fe40000000018 */
[----:B------:R-:W-:Y:S01]  /*30520*/  PRMT R28, R28, 0x5410, R32 ;  /* 0x000054101c1c7816 */ /* 0x000fe20000000020 */
[----:B------:R0:W-:Y:S01]  /*30530*/  STL [R1+0x34], R2 ;  /* 0x0000340201007387 */ /* 0x0001e20000100800 */
[----:B------:R-:W-:Y:S02]  /*30540*/  PRMT R52, R52, 0x5410, R56 ;  /* 0x0000541034347816 */ /* 0x000fe40000000038 */
[----:B------:R-:W-:Y:S02]  /*30550*/  PRMT R60, R60, 0x5410, R64 ;  /* 0x000054103c3c7816 */ /* 0x000fe40000000040 */
[----:B------:R-:W-:-:S02]  /*30560*/  LOP3.LUT R66, R66, 0xffff, RZ, 0xc0, !PT ;  /* 0x0000ffff42427812 */ /* 0x000fc400078ec0ff */
[----:B------:R-:W-:Y:S02]  /*30570*/  PRMT R4, R11, 0x4210, R58 ;  /* 0x000042100b047816 */ /* 0x000fe4000000003a */
[----:B------:R-:W-:Y:S02]  /*30580*/  PRMT R80, R20, 0x5210, R26 ;  /* 0x0000521014507816 */ /* 0x000fe4000000001a */
[----:B------:R-:W-:Y:S01]  /*30590*/  PRMT R81, R28, 0x5210, R34 ;  /* 0x000052101c517816 */ /* 0x000fe20000000022 */
[----:B------:R1:W-:Y:S01]  /*305a0*/  STL [R1+0x48], R4 ;  /* 0x0000480401007387 */ /* 0x0003e20000100800 */
[----:B0-----:R-:W-:Y:S02]  /*305b0*/  PRMT R3, R52, 0x5210, R58 ;  /* 0x0000521034037816 */ /* 0x001fe4000000003a */
[--C-:B------:R-:W-:Y:S02]  /*305c0*/  PRMT R2, R9, 0x4210, R66.reuse ;  /* 0x0000421009027816 */ /* 0x100fe40000000042 */
[----:B------:R-:W-:Y:S01]  /*305d0*/  PRMT R83, R60, 0x5210, R66 ;  /* 0x000052103c537816 */ /* 0x000fe20000000042 */
[----:B------:R0:W-:Y:S01]  /*305e0*/  STL [R1+0x38], R3 ;  /* 0x0000380301007387 */ /* 0x0001e20000100800 */
[----:B-1----:R-:W1:Y:S03]  /*305f0*/  LDTM.x64 R4, tmem[UR12+0x40] ;  /* 0x0000400c000479ee */ /* 0x002e660008340000 */
[----:B------:R-:W-:Y:S04]  /*30600*/  STL [R1+0xe0c], R83 ;  /* 0x000e0c5301007387 */ /* 0x000fe80000100800 */
[----:B------:R0:W-:Y:S01]  /*30610*/  STL [R1+0x4c], R2 ;  /* 0x00004c0201007387 */ /* 0x0001e20000100800 */
[----:B-1----:R-:W-:-:S02]  /*30620*/  F2FP.SATFINITE.E4M3.F32.PACK_AB_MERGE_C R4, R5, R4, RZ ;  /* 0x000000040504723e */ /* 0x002fc400048070ff */
        /* <DEDUP_REMOVED lines=28> */
[----:B------:R-:W-:Y:S02]  /*307f0*/  PRMT R5, R16, 0x3340, R0 ;  /* 0x0000334010057816 */ /* 0x000fe40000000000 */
[----:B------:R-:W-:-:S02]  /*30800*/  PRMT R13, R12, 0x3340, R14 ;  /* 0x000033400c0d7816 */ /* 0x000fc4000000000e */
[----:B------:R-:W-:Y:S02]  /*30810*/  F2FP.SATFINITE.E4M3.F32.PACK_AB_MERGE_C R10, R11, R10, RZ ;  /* 0x0000000a0b0a723e */ /* 0x000fe400048070ff */
[----:B------:R-:W-:Y:S02]  /*30820*/  F2FP.SATFINITE.E4M3.F32.PACK_AB_MERGE_C R36, R37, R36, RZ ;  /* 0x000000242524723e */ /* 0x000fe400048070ff */
[----:B------:R-:W-:Y:S02]  /*30830*/  F2FP.SATFINITE.E4M3.F32.PACK_AB_MERGE_C R38, R39, R38, RZ ;  /* 0x000000262726723e */ /* 0x000fe400048070ff */
[----:B------:R-:W-:Y:S02]  /*30840*/  F2FP.SATFINITE.E4M3.F32.PACK_AB_MERGE_C R40, R41, R40, RZ ;  /* 0x000000282928723e */ /* 0x000fe400048070ff */
[----:B------:R-:W-:Y:S02]  /*30850*/  SHF.R.U32.HI R12, RZ, 0x8, R12 ;  /* 0x00000008ff0c7819 */ /* 0x000fe4000001160c */
[----:B------:R-:W-:-:S02]  /*30860*/  SHF.R.U32.HI R14, RZ, 0x8, R14 ;  /* 0x00000008ff0e7819 */ /* 0x000fc4000001160e */
[----:B------:R-:W-:Y:S02]  /*30870*/  SHF.R.U32.HI R16, RZ, 0x8, R16 ;  /* 0x00000008ff107819 */ /* 0x000fe40000011610 */
[----:B0-----:R-:W-:Y:S02]  /*30880*/  PRMT R3, R24, 0x3340, R0 ;  /* 0x0000334018037816 */ /* 0x001fe40000000000 */
[----:B------:R-:W-:Y:S02]  /*30890*/  PRMT R11, R20, 0x3340, R22 ;  /* 0x00003340140b7816 */ /* 0x000fe40000000016 */
[----:B------:R-:W-:Y:S02]  /*308a0*/  PRMT R4, R4, 0x3340, R6 ;  /* 0x0000334004047816 */ /* 0x000fe40000000006 */
[----:B------:R-:W-:Y:S02]  /*308b0*/  PRMT R8, R8, 0x3340, R0 ;  /* 0x0000334008087816 */ /* 0x000fe40000000000 */
[----:B------:R-:W-:-:S02]  /*308c0*/  SHF.R.U32.HI R20, RZ, 0x8, R20 ;  /* 0x00000008ff147819 */ /* 0x000fc40000011614 */
[----:B------:R-:W-:Y:S02]  /*308d0*/  SHF.R.U32.HI R22, RZ, 0x8, R22 ;  /* 0x00000008ff167819 */ /* 0x000fe40000011616 */
[----:B------:R-:W-:Y:S02]  /*308e0*/  SHF.R.U32.HI R24, RZ, 0x8, R24 ;  /* 0x00000008ff187819 */ /* 0x000fe40000011618 */
[----:B------:R-:W-:Y:S02]  /*308f0*/  F2FP.SATFINITE.E4M3.F32.PACK_AB_MERGE_C R18, R19, R18, RZ ;  /* 0x000000121312723e */ /* 0x000fe400048070ff */
        /* <DEDUP_REMOVED lines=9> */
[----:B------:R-:W-:Y:S02]  /*30990*/  PRMT R7, R15, 0x5410, R7 ;  /* 0x000054100f077816 */ /* 0x000fe40000000007 */
[----:B------:R-:W-:Y:S02]  /*309a0*/  LOP3.LUT R10, R10, 0xffff, RZ, 0xc0, !PT ;  /* 0x0000ffff0a0a7812 */ /* 0x000fe400078ec0ff */
        /* <DEDUP_REMOVED lines=8> */
[----:B------:R-:W-:Y:S02]  /*30a30*/  F2FP.SATFINITE.E4M3.F32.PACK_AB_MERGE_C R64, R65, R64, RZ ;  /* 0x000000404140723e */ /* 0x000fe400048070ff */
[----:B------:R-:W-:-:S02]  /*30a40*/  LOP3.LUT R20, R20, 0xffff, RZ, 0xc0, !PT ;  /* 0x0000ffff14147812 */ /* 0x000fc400078ec0ff */
[----:B------:R-:W-:Y:S02]  /*30a50*/  LOP3.LUT R22, R22, 0xffff, RZ, 0xc0, !PT ;  /* 0x0000ffff16167812 */ /* 0x000fe400078ec0ff */
[----:B------:R-:W-:Y:S02]  /*30a60*/  LOP3.LUT R24, R24, 0xffff, RZ, 0xc0, !PT ;  /* 0x0000ffff18187812 */ /* 0x000fe400078ec0ff */
[----:B------:R-:W-:Y:S02]  /*30a70*/  PRMT R4, R4, 0x5410, R8 ;  /* 0x0000541004047816 */ /* 0x000fe40000000008 */
[----:B------:R-:W-:Y:S02]  /*30a80*/  PRMT R2, R32, 0x3340, R0 ;  /* 0x0000334020027816 */ /* 0x000fe40000000000 */
[----:B------:R-:W-:Y:S02]  /*30a90*/  PRMT R9, R28, 0x3340, R30 ;  /* 0x000033401c097816 */ /* 0x000fe4000000001e */
[----:B------:R-:W-:-:S02]  /*30aa0*/  PRMT R5, R13, 0x5410, R5 ;  /* 0x000054100d057816 */ /* 0x000fc40000000005 */
[----:B------:R-:W-:Y:S02]  /*30ab0*/  LOP3.LUT R18, R18, 0xffff, RZ, 0xc0, !PT ;  /* 0x0000ffff12127812 */ /* 0x000fe400078ec0ff */
[----:B------:R-:W-:Y:S02]  /*30ac0*/  PRMT R15, R40, 0x3340, R0 ;  /* 0x00003340280f7816 */ /* 0x000fe40000000000 */
[----:B------:R-:W-:Y:S02]  /*30ad0*/  PRMT R23, R36, 0x3340, R38 ;  /* 0x0000334024177816 */ /* 0x000fe40000000026 */
[----:B------:R-:W-:Y:S02]  /*30ae0*/  PRMT R12, R12, 0x3340, R14 ;  /* 0x000033400c0c7816 */ /* 0x000fe4000000000e */
[----:B------:R-:W-:Y:S02]  /*30af0*/  PRMT R16, R16, 0x3340, R0 ;  /* 0x0000334010107816 */ /* 0x000fe40000000000 */
[----:B------:R-:W-:-:S02]  /*30b00*/  SHF.R.U32.HI R28, RZ, 0x8, R28 ;  /* 0x00000008ff1c7819 */ /* 0x000fc4000001161c */
[----:B------:R-:W-:Y:S02]  /*30b10*/  SHF.R.U32.HI R30, RZ, 0x8, R30 ;  /* 0x00000008ff1e7819 */ /* 0x000fe4000001161e */
[----:B------:R-:W-:Y:S02]  /*30b20*/  SHF.R.U32.HI R32, RZ, 0x8, R32 ;  /* 0x00000008ff207819 */ /* 0x000fe40000011620 */
[----:B------:R-:W-:Y:S02]  /*30b30*/  F2FP.SATFINITE.E4M3.F32.PACK_AB_MERGE_C R26, R27, R26, RZ ;  /* 0x0000001a1b1a723e */ /* 0x000fe400048070ff */
[----:B------:R-:W-:Y:S02]  /*30b40*/  SHF.R.U32.HI R36, RZ, 0x8, R36 ;  /* 0x00000008ff247819 */ /* 0x000fe40000011624 */
[----:B------:R-:W-:Y:S02]  /*30b50*/  SHF.R.U32.HI R38, RZ, 0x8, R38 ;  /* 0x00000008ff267819 */ /* 0x000fe40000011626 */
[----:B------:R-:W-:-:S02]  /*30b60*/  SHF.R.U32.HI R40, RZ, 0x8, R40 ;  /* 0x00000008ff287819 */ /* 0x000fc40000011628 */
[----:B------:R-:W-:Y:S02]  /*30b70*/  PRMT R7, R7, 0x4210, R10 ;  /* 0x0000421007077816 */ /* 0x000fe4000000000a */
[----:B------:R-:W-:Y:S02]  /*30b80*/  LOP3.LUT R44, R44, 0xffff, RZ, 0xc0, !PT ;  /* 0x0000ffff2c2c7812 */ /* 0x000fe400078ec0ff */
[----:B------:R-:W-:Y:S01]  /*30b90*/  LOP3.LUT R46, R46, 0xffff, RZ, 0xc0, !PT ;  /* 0x0000ffff2e2e7812 */ /* 0x000fe200078ec0ff */
[----:B------:R-:W-:Y:S01]  /*30ba0*/  STL [R1+0x20], R7 ;  /* 0x0000200701007387 */ /* 0x000fe20000100800 */
[----:B------:R-:W-:Y:S02]  /*30bb0*/  LOP3.LUT R48, R48, 0xffff, RZ, 0xc0, !PT ;  /* 0x0000ffff30307812 */ /* 0x000fe400078ec0ff */
[----:B------:R-:W-:Y:S02]  /*30bc0*/  LOP3.LUT R52, R52, 0xffff, RZ, 0xc0, !PT ;  /* 0x0000ffff34347812 */ /* 0x000fe400078ec0ff */
[----:B------:R-:W-:-:S02]  /*30bd0*/  LOP3.LUT R54, R54, 0xffff, RZ, 0xc0, !PT ;  /* 0x0000ffff36367812 */ /* 0x000fc400078ec0ff */
[----:B------:R-:W-:Y:S02]  /*30be0*/  LOP3.LUT R56, R56, 0xffff, RZ, 0xc0, !PT ;  /* 0x0000ffff38387812 */ /* 0x000fe400078ec0ff */
[----:B------:R-:W-:Y:S02]  /*30bf0*/  LOP3.LUT R60, R60, 0xffff, RZ, 0xc0, !PT ;  /* 0x0000ffff3c3c7812 */ /* 0x000fe400078ec0ff */
[----:B------:R-:W-:Y:S02]  /*30c00*/  LOP3.LUT R62, R62, 0xffff, RZ, 0xc0, !PT ;  /* 0x0000ffff3e3e7812 */ /* 0x000fe400078ec0ff */
[----:B------:R-:W-:Y:S02]  /*30c10*/  LOP3.LUT R64, R64, 0xffff, RZ, 0xc0, !PT ;  /* 0x0000ffff40407812 */ /* 0x000fe400078ec0ff */
[----:B------:R-:W-:Y:S02]  /*30c20*/  PRMT R20, R20, 0x3340, R22 ;  /* 0x0000334014147816 */ /* 0x000fe40000000016 */
[----:B------:R-:W-:-:S02]  /*30c30*/  PRMT R24, R24, 0x3340, R0 ;  /* 0x0000334018187816 */ /* 0x000fc40000000000 */
[----:B------:R-:W-:Y:S02]  /*30c40*/  PRMT R6, R4, 0x5210, R10 ;  /* 0x0000521004067816 */ /* 0x000fe4000000000a */
[----:B------:R-:W-:Y:S02]  /*30c50*/  PRMT R4, R5, 0x4210, R18 ;  /* 0x0000421005047816 */ /* 0x000fe40000000012 */
[----:B------:R-:W-:Y:S01]  /*30c60*/  LOP3.LUT R28, R28, 0xffff, RZ, 0xc0, !PT ;  /* 0x0000ffff1c1c7812 */ /* 0x000fe200078ec0ff */
[----:B------:R-:W-:Y:S01]  /*30c70*/  STL [R1+0x10], R6 ;  /* 0x0000100601007387 */ /* 0x000fe20000100800 */
[----:B------:R-:W-:Y:S02]  /*30c80*/  LOP3.LUT R30, R30, 0xffff, RZ, 0xc0, !PT ;  /* 0x0000ffff1e1e7812 */ /* 0x000fe400078ec0ff */
[----:B------:R-:W-:Y:S01]  /*30c90*/  LOP3.LUT R32, R32, 0xffff, RZ, 0xc0, !PT ;  /* 0x0000ffff20207812 */ /* 0x000fe200078ec0ff */
[----:B------:R0:W-:Y:S01]  /*30ca0*/  STL [R1+0x24], R4 ;  /* 0x0000240401007387 */ /* 0x0001e20000100800 */
[----:B------:R-:W-:-:S02]  /*30cb0*/  PRMT R12, R12, 0x5410, R16 ;  /* 0x000054100c0c7816 */ /* 0x000fc40000000010 */
[----:B------:R-:W-:Y:S02]  /*30cc0*/  PRMT R3, R11, 0x5410, R3 ;  /* 0x000054100b037816 */ /* 0x000fe40000000003 */
[----:B------:R-:W-:Y:S02]  /*30cd0*/  PRMT R2, R9, 0x5410, R2 ;  /* 0x0000541009027816 */ /* 0x000fe40000000002 */
[----:B------:R-:W-:Y:S02]  /*30ce0*/  LOP3.LUT R36, R36, 0xffff, RZ, 0xc0, !PT ;  /* 0x0000ffff24247812 */ /* 0x000fe400078ec0ff */
[----:B------:R-:W-:Y:S02]  /*30cf0*/  LOP3.LUT R38, R38, 0xffff, RZ, 0xc0, !PT ;  /* 0x0000ffff26267812 */ /* 0x000fe400078ec0ff */
[----:B------:R-:W-:Y:S02]  /*30d00*/  LOP3.LUT R40, R40, 0xffff, RZ, 0xc0, !PT ;  /* 0x0000ffff28287812 */ /* 0x000fe400078ec0ff */
[----:B------:R-:W-:-:S02]  /*30d10*/  LOP3.LUT R26, R26, 0xffff, RZ, 0xc0, !PT ;  /* 0x0000ffff1a1a7812 */ /* 0x000fc400078ec0ff */
[--C-:B------:R-:W-:Y:S02]  /*30d20*/  PRMT R13, R48, 0x3340, R0.reuse ;  /* 0x00003340300d7816 */ /* 0x100fe40000000000 */
[--C-:B------:R-:W-:Y:S02]  /*30d30*/  PRMT R11, R56, 0x3340, R0.reuse ;  /* 0x00003340380b7816 */ /* 0x100fe40000000000 */
[----:B------:R-:W-:Y:S02]  /*30d40*/  PRMT R9, R64, 0x3340, R0 ;  /* 0x0000334040097816 */ /* 0x000fe40000000000 */
[----:B------:R-:W-:Y:S02]  /*30d50*/  PRMT R21, R44, 0x3340, R46 ;  /* 0x000033402c157816 */ /* 0x000fe4000000002e */
[----:B------:R-:W-:Y:S02]  /*30d60*/  PRMT R19, R52, 0x3340, R54 ;  /* 0x0000334034137816 */ /* 0x000fe40000000036 */
[----:B------:R-:W-:-:S02]  /*30d70*/  PRMT R17, R60, 0x3340, R62 ;  /* 0x000033403c117816 */ /* 0x000fc4000000003e */
[----:B------:R-:W-:Y:S02]  /*30d80*/  PRMT R20, R20, 0x5410, R24 ;  /* 0x0000541014147816 */ /* 0x000fe40000000018 */
[----:B------:R-:W-:Y:S02]  /*30d90*/  F2FP.SATFINITE.E4M3.F32.PACK_AB_MERGE_C R34, R35, R34, RZ ;  /* 0x000000222322723e */ /* 0x000fe400048070ff */
        /* <DEDUP_REMOVED lines=9> */
[----:B------:R-:W-:-:S02]  /*30e30*/  PRMT R28, R28, 0x3340, R30 ;  /* 0x000033401c1c7816 */ /* 0x000fc4000000001e */
[----:B------:R-:W-:Y:S02]  /*30e40*/  PRMT R32, R32, 0x3340, R0 ;  /* 0x0000334020207816 */ /* 0x000fe40000000000 */
[----:B------:R-:W-:Y:S02]  /*30e50*/  PRMT R5, R12, 0x5210, R18 ;  /* 0x000052100c057816 */ /* 0x000fe40000000012 */
[----:B------:R-:W-:Y:S02]  /*30e60*/  F2FP.SATFINITE.E4M3.F32.PACK_AB_MERGE_C R42, R43, R42, RZ ;  /* 0x0000002a2b2a723e */ /* 0x000fe400048070ff */
[----:B------:R-:W-:Y:S01]  /*30e70*/  PRMT R36, R36, 0x3340, R38 ;  /* 0x0000334024247816 */ /* 0x000fe20000000026 */
[----:B------:R-:W-:Y:S01]  /*30e80*/  STL [R1+0x14], R5 ;  /* 0x0000140501007387 */ /* 0x000fe20000100800 */
[----:B------:R-:W-:Y:S02]  /*30e90*/  PRMT R40, R40, 0x3340, R0 ;  /* 0x0000334028287816 */ /* 0x000fe40000000000 */
[----:B0-----:R-:W-:-:S02]  /*30ea0*/  PRMT R4, R3, 0x4210, R26 ;  /* 0x0000421003047816 */ /* 0x001fc4000000001a */
[----:B------:R-:W-:Y:S02]  /*30eb0*/  PRMT R3, R20, 0x5210, R26 ;  /* 0x0000521014037816 */ /* 0x000fe4000000001a */
[----:B------:R-:W-:Y:S01]  /*30ec0*/  LOP3.LUT R44, R44, 0xffff, RZ, 0xc0, !PT ;  /* 0x0000ffff2c2c7812 */ /* 0x000fe200078ec0ff */
[----:B------:R-:W-:Y:S01]  /*30ed0*/  STL [R1+0x28], R4 ;  /* 0x0000280401007387 */ /* 0x000fe20000100800 */
[----:B------:R-:W-:Y:S02]  /*30ee0*/  LOP3.LUT R46, R46, 0xffff, RZ, 0xc0, !PT ;  /* 0x0000ffff2e2e7812 */ /* 0x000fe400078ec0ff */
[----:B------:R-:W-:Y:S01]  /*30ef0*/  LOP3.LUT R48, R48, 0xffff, RZ, 0xc0, !PT ;  /* 0x0000ffff30307812 */ /* 0x000fe200078ec0ff */
[----:B------:R0:W-:Y:S01]  /*30f00*/  STL [R1+0x18], R3 ;  /* 0x0000180301007387 */ /* 0x0001e20000100800 */
        /* <DEDUP_REMOVED lines=8> */
[----:B------:R-:W-:Y:S02]  /*30f90*/  PRMT R36, R36, 0x5410, R40 ;  /* 0x0000541024247816 */ /* 0x000fe40000000028 */
[----:B------:R-:W-:Y:S02]  /*30fa0*/  LOP3.LUT R42, R42, 0xffff, RZ, 0xc0, !PT ;  /* 0x0000ffff2a2a7812 */ /* 0x000fe400078ec0ff */
[----:B------:R-:W-:Y:S02]  /*30fb0*/  PRMT R15, R23, 0x5410, R15 ;  /* 0x00005410170f7816 */ /* 0x000fe4000000000f */
[----:B------:R-:W-:Y:S02]  /*30fc0*/  F2FP.SATFINITE.E4M3.F32.PACK_AB_MERGE_C R50, R51, R50, RZ ;  /* 0x000000323332723e */ /* 0x000fe400048070ff */
[----:B------:R-:W-:Y:S02]  /*30fd0*/  F2FP.SATFINITE.E4M3.F32.PACK_AB_MERGE_C R58, R59, R58, RZ ;  /* 0x0000003a3b3a723e */ /* 0x000fe400048070ff */
[----:B------:R-:W-:-:S02]  /*30fe0*/  F2FP.SATFINITE.E4M3.F32.PACK_AB_MERGE_C R66, R67, R66, RZ ;  /* 0x000000424342723e */ /* 0x000fc400048070ff */
[----:B------:R-:W-:Y:S02]  /*30ff0*/  PRMT R44, R44, 0x3340, R46 ;  /* 0x000033402c2c7816 */ /* 0x000fe4000000002e */
[----:B------:R-:W-:Y:S02]  /*31000*/  PRMT R48, R48, 0x3340, R0 ;  /* 0x0000334030307816 */ /* 0x000fe40000000000 */
[----:B------:R-:W-:Y:S02]  /*31010*/  PRMT R52, R52, 0x3340, R54 ;  /* 0x0000334034347816 */ /* 0x000fe40000000036 */
[----:B------:R-:W-:Y:S02]  /*31020*/  PRMT R56, R56, 0x3340, R0 ;  /* 0x0000334038387816 */ /* 0x000fe40000000000 */
[----:B------:R-:W-:Y:S02]  /*31030*/  PRMT R60, R60, 0x3340, R62 ;  /* 0x000033403c3c7816 */ /* 0x000fe4000000003e */
[----:B------:R-:W-:-:S02]  /*31040*/  PRMT R64, R64, 0x3340, R0 ;  /* 0x0000334040407816 */ /* 0x000fc40000000000 */
[--C-:B------:R-:W-:Y:S02]  /*31050*/  PRMT R83, R2, 0x4210, R34.reuse ;  /* 0x0000421002537816 */ /* 0x100fe40000000022 */
[----:B0-----:R-:W-:Y:S02]  /*31060*/  PRMT R3, R28, 0x5210, R34 ;  /* 0x000052101c037816 */ /* 0x001fe40000000022 */
[--C-:B------:R-:W-:Y:S01]  /*31070*/  PRMT R68, R36, 0x5210, R42.reuse ;  /* 0x0000521024447816 */ /* 0x100fe2000000002a */
[----:B------:R-:W-:Y:S01]  /*31080*/  STL [R1+0xe10], R83 ;  /* 0x000e105301007387 */ /* 0x000fe20000100800 */
[----:B------:R-:W-:Y:S02]  /*31090*/  PRMT R2, R15, 0x4210, R42 ;  /* 0x000042100f027816 */ /* 0x000fe4000000002a */
[----:B------:R-:W-:Y:S01]  /*310a0*/  PRMT R13, R21, 0x5410, R13 ;  /* 0x00005410150d7816 */ /* 0x000fe2000000000d */
[----:B------:R-:W-:Y:S01]  /*310b0*/  STL [R1+0x1c], R3 ;  /* 0x00001c0301007387 */ /* 0x000fe20000100800 */
[----:B------:R-:W-:-:S02]  /*310c0*/  PRMT R11, R19, 0x5410, R11 ;  /* 0x00005410130b7816 */ /* 0x000fc4000000000b */
[----:B------:R-:W-:Y:S01]  /*310d0*/  PRMT R9, R17, 0x5410, R9 ;  /* 0x0000541011097816 */ /* 0x000fe20000000009 */
[----:B------:R-:W-:Y:S01]  /*310e0*/  STL [R1+0xe14], R68 ;  /* 0x000e144401007387 */ /* 0x000fe20000100800 */
[----:B------:R-:W-:Y:S02]  /*310f0*/  PRMT R44, R44, 0x5410, R48 ;  /* 0x000054102c2c7816 */ /* 0x000fe40000000030 */
[----:B------:R-:W-:Y:S01]  /*31100*/  PRMT R52, R52, 0x5410, R56 ;  /* 0x0000541034347816 */ /* 0x000fe20000000038 */
[----:B------:R0:W-:Y:S01]  /*31110*/  STL [R1], R2 ;  /* 0x0000000201007387 */ /* 0x0001e20000100800 */
[----:B------:R-:W-:Y:S02]  /*31120*/  PRMT R60, R60, 0x5410, R64 ;  /* 0x000054103c3c7816 */ /* 0x000fe40000000040 */
[----:B------:R-:W-:Y:S01]  /*31130*/  LOP3.LUT R50, R50, 0xffff, RZ, 0xc0, !PT ;  /* 0x0000ffff32327812 */ /* 0x000fe200078ec0ff */
[----:B------:R-:W2:Y:S01]  /*31140*/  LDL.LU R92, [R1+0xa70] ;  /* 0x000a7000015c7983 */ /* 0x000ea20000300800 */
[----:B------:R-:W-:-:S02]  /*31150*/  LOP3.LUT R58, R58, 0xffff, RZ, 0xc0, !PT ;  /* 0x0000ffff3a3a7812 */ /* 0x000fc400078ec0ff */
[----:B------:R-:W-:Y:S02]  /*31160*/  LOP3.LUT R66, R66, 0xffff, RZ, 0xc0, !PT ;  /* 0x0000ffff42427812 */ /* 0x000fe400078ec0ff */
[--C-:B------:R-:W-:Y:S02]  /*31170*/  PRMT R69, R44, 0x5210, R50.reuse ;  /* 0x000052102c457816 */ /* 0x100fe40000000032 */
[----:B0-----:R-:W-:Y:S02]  /*31180*/  PRMT R2, R13, 0x4210, R50 ;  /* 0x000042100d027816 */ /* 0x001fe40000000032 */
[--C-:B------:R-:W-:Y:S02]  /*31190*/  PRMT R68, R11, 0x4210, R58.reuse ;  /* 0x000042100b447816 */ /* 0x100fe4000000003a */
[----:B------:R-:W-:Y:S02]  /*311a0*/  PRMT R70, R52, 0x5210, R58 ;  /* 0x0000521034467816 */ /* 0x000fe4000000003a */
[----:B------:R-:W-:-:S02]  /*311b0*/  PRMT R83, R9, 0x4210, R66 ;  /* 0x0000421009537816 */ /* 0x000fc40000000042 */
[----:B------:R-:W-:Y:S02]  /*311c0*/  PRMT R71, R60, 0x5210, R66 ;  /* 0x000052103c477816 */ /* 0x000fe40000000042 */
[----:B------:R-:W0:Y:S01]  /*311d0*/  LDTM.x64 R4, tmem[UR12+0x80] ;  /* 0x0000800c000479ee */ /* 0x000e220008340000 */
[----:B------:R1:W-:Y:S01]  /*311e0*/  STL [R1+0x4], R2 ;  /* 0x0000040201007387 */ /* 0x0003e20000100800 */
[----:B0-----:R-:W-:Y:S02]  /*311f0*/  F2FP.SATFINITE.E4M3.F32.PACK_AB_MERGE_C R4, R5, R4, RZ ;  /* 0x000000040504723e */ /* 0x001fe400048070ff */
        /* <DEDUP_REMOVED lines=8> */
[----:B------:R-:W-:-:S02]  /*31280*/  F2FP.SATFINITE.E4M3.F32.PACK_AB_MERGE_C R28, R29, R28, RZ ;  /* 0x0000001c1d1c723e */ /* 0x000fc400048070ff */
[----:B------:R-:W-:Y:S02]  /*31290*/  F2FP.SATFINITE.E4M3.F32.PACK_AB_MERGE_C R30, R31, R30, RZ ;  /* 0x0000001e1f1e723e */ /* 0x000fe400048070ff */
[----:B------:R-:W-:Y:S02]  /*312a0*/  F2FP.SATFINITE.E4M3.F32.PACK_AB_MERGE_C R32, R33, R32, RZ ;  /* 0x000000202120723e */ /* 0x000fe400048070ff */
        /* <DEDUP_REMOVED lines=24> */
[--C-:B------:R-:W-:Y:S02]  /*31430*/  PRMT R72, R8, 0x3340, R0.reuse ;  /* 0x0000334008487816 */ /* 0x100fe40000000000 */
[--C-:B------:R-:W-:Y:S02]  /*31440*/  PRMT R73, R16, 0x3340, R0.reuse ;  /* 0x0000334010497816 */ /* 0x100fe40000000000 */
[--C-:B------:R-:W-:Y:S02]  /*31450*/  PRMT R74, R24, 0x3340, R0.reuse ;  /* 0x00003340184a7816 */ /* 0x100fe40000000000 */
[----:B------:R-:W-:-:S02]  /*31460*/  PRMT R75, R32, 0x3340, R0 ;  /* 0x00003340204b7816 */ /* 0x000fc40000000000 */
[----:B------:R-:W-:Y:S02]  /*31470*/  PRMT R7, R4, 0x3340, R6 ;  /* 0x0000334004077816 */ /* 0x000fe40000000006 */
[----:B------:R-:W-:Y:S02]  /*31480*/  PRMT R5, R12, 0x3340, R14 ;  /* 0x000033400c057816 */ /* 0x000fe4000000000e */
[----:B------:R-:W-:Y:S02]  /*31490*/  PRMT R3, R20, 0x3340, R22 ;  /* 0x0000334014037816 */ /* 0x000fe40000000016 */
[----:B-1----:R-:W-:Y:S02]  /*314a0*/  PRMT R2, R28, 0x3340, R30 ;  /* 0x000033401c027816 */ /* 0x002fe4000000001e */
        /* <DEDUP_REMOVED lines=16> */
[--C-:B------:R-:W-:Y:S02]  /*315b0*/  PRMT R84, R40, 0x3340, R0.reuse ;  /* 0x0000334028547816 */ /* 0x100fe40000000000 */
[--C-:B------:R-:W-:Y:S02]  /*315c0*/  PRMT R85, R48, 0x3340, R0.reuse ;  /* 0x0000334030557816 */ /* 0x100fe40000000000 */
[--C-:B------:R-:W-:Y:S02]  /*315d0*/  PRMT R86, R56, 0x3340, R0.reuse ;  /* 0x0000334038567816 */ /* 0x100fe40000000000 */
[----:B------:R-:W-:-:S02]  /*315e0*/  PRMT R87, R64, 0x3340, R0 ;  /* 0x0000334040577816 */ /* 0x000fc40000000000 */
[----:B------:R-:W-:Y:S02]  /*315f0*/  PRMT R7, R36, 0x3340, R38 ;  /* 0x0000334024077816 */ /* 0x000fe40000000026 */
[----:B------:R-:W-:Y:S02]  /*31600*/  PRMT R5, R44, 0x3340, R46 ;  /* 0x000033402c057816 */ /* 0x000fe4000000002e */
[----:B------:R-:W-:Y:S02]  /*31610*/  PRMT R3, R52, 0x3340, R54 ;  /* 0x0000334034037816 */ /* 0x000fe40000000036 */
[----:B------:R-:W-:Y:S02]  /*31620*/  PRMT R2, R60, 0x3340, R62 ;  /* 0x000033403c027816 */ /* 0x000fe4000000003e */
        /* <DEDUP_REMOVED lines=78> */
[----:B------:R-:W-:Y:S02]  /*31b10*/  LOP3.LUT R10, R10, 0xffff, RZ, 0xc0, !PT ;  /* 0x0000ffff0a0a7812 */ /* 0x000fe400078ec0ff */
[----:B------:R-:W-:-:S02]  /*31b20*/  PRMT R52, R52, 0x5410, R56 ;  /* 0x0000541034347816 */ /* 0x000fc40000000038 */
[----:B------:R-:W-:Y:S02]  /*31b30*/  PRMT R60, R60, 0x5410, R64 ;  /* 0x000054103c3c7816 */ /* 0x000fe40000000040 */
[----:B------:R-:W-:Y:S02]  /*31b40*/  LOP3.LUT R18, R18, 0xffff, RZ, 0xc0, !PT ;  /* 0x0000ffff12127812 */ /* 0x000fe400078ec0ff */
        /* <DEDUP_REMOVED lines=8> */
[----:B------:R-:W-:Y:S02]  /*31bd0*/  PRMT R86, R3, 0x5410, R86 ;  /* 0x0000541003567816 */ /* 0x000fe40000000056 */
[----:B------:R-:W-:-:S02]  /*31be0*/  PRMT R87, R2, 0x5410, R87 ;  /* 0x0000541002577816 */ /* 0x000fc40000000057 */
[--C-:B------:R-:W-:Y:S02]  /*31bf0*/  PRMT R72, R72, 0x4210, R10.reuse ;  /* 0x0000421048487816 */ /* 0x100fe4000000000a */
[----:B------:R-:W-:Y:S02]  /*31c00*/  PRMT R76, R4, 0x5210, R10 ;  /* 0x00005210044c7816 */ /* 0x000fe4000000000a */
[--C-:B------:R-:W-:Y:S02]  /*31c10*/  PRMT R73, R73, 0x4210, R18.reuse ;  /* 0x0000421049497816 */ /* 0x100fe40000000012 */
[----:B------:R-:W-:Y:S02]  /*31c20*/  PRMT R77, R12, 0x5210, R18 ;  /* 0x000052100c4d7816 */ /* 0x000fe40000000012 */
[--C-:B------:R-:W-:Y:S02]  /*31c30*/  PRMT R74, R74, 0x4210, R26.reuse ;  /* 0x000042104a4a7816 */ /* 0x100fe4000000001a */
        /* <DEDUP_REMOVED lines=11> */
[----:B------:R-:W0:Y:S01]  /*31cf0*/  LDTM.x64 R4, tmem[UR12+0xc0] ;  /* 0x0000c00c000479ee */ /* 0x000e220008340000 */
[----:B------:R-:W-:Y:S01]  /*31d00*/  STL.64 [R1+0xe20], R70 ;  /* 0x000e204601007387 */ /* 0x000fe20000100a00 */
[----:B------:R-:W-:-:S03]  /*31d10*/  NOP ;  /* 0x0000000000007918 */ /* 0x000fc60000000000 */
[----:B------:R1:W-:Y:S01]  /*31d20*/  STL.64 [R1+0xe18], R68 ;  /* 0x000e184401007387 */ /* 0x0003e20000100a00 */
[----:B0-----:R-:W-:-:S05]  /*31d30*/  F2FP.SATFINITE.E4M3.F32.PACK_AB_MERGE_C R2, R11, R10, RZ ;  /* 0x0000000a0b02723e */ /* 0x001fca00048070ff */
[----:B------:R0:W-:Y:S04]  /*31d40*/  STL [R1+0x84], R2 ;  /* 0x0000840201007387 */ /* 0x0001e80000100800 */
[----:B-1----:R-:W2:Y:S01]  /*31d50*/  LDL.LU R68, [R1+0x60] ;  /* 0x0000600001447983 */ /* 0x002ea20000300800 */
[----:B0-----:R-:W-:-:S05]  /*31d60*/  F2FP.SATFINITE.E4M3.F32.PACK_AB_MERGE_C R2, R19, R18, RZ ;  /* 0x000000121302723e */ /* 0x001fca00048070ff */
[----:B------:R0:W-:Y:S04]  /*31d70*/  STL [R1+0x80], R2 ;  /* 0x0000800201007387 */ /* 0x0001e80000100800 */
[----:B------:R-:W2:Y:S01]  /*31d80*/  LDL.LU R69, [R1+0x64] ;  /* 0x0000640001457983 */ /* 0x000ea20000300800 */
[----:B------:R-:W-:-:S03]  /*31d90*/  IMAD.MOV.U32 R70, RZ, RZ, R82 ;  /* 0x000000ffff467224 */ /* 0x000fc600078e0052 */
[----:B------:R-:W3:Y:S01]  /*31da0*/  LDL.LU R82, [R1+0xe30] ;  /* 0x000e300001527983 */ /* 0x000ee20000300800 */
[----:B0-----:R-:W-:-:S05]  /*31db0*/  F2FP.SATFINITE.E4M3.F32.PACK_AB_MERGE_C R2, R27, R26, RZ ;  /* 0x0000001a1b02723e */ /* 0x001fca00048070ff */
[----:B------:R0:W-:Y:S01]  /*31dc0*/  STL [R1+0x7c], R2 ;  /* 0x00007c0201007387 */ /* 0x0001e20000100800 */
[----:B------:R-:W-:Y:S01]  /*31dd0*/  F2FP.SATFINITE.E4M3.F32.PACK_AB_MERGE_C R4, R5, R4, RZ ;  /* 0x000000040504723e */ /* 0x000fe200048070ff */
[----:B------:R-:W-:Y:S01]  /*31de0*/  IMAD.MOV.U32 R71, RZ, RZ, R93 ;  /* 0x000000ffff477224 */ /* 0x000fe200078e005d */
[----:B------:R-:W-:Y:S02]  /*31df0*/  F2FP.SATFINITE.E4M3.F32.PACK_AB_MERGE_C R5, R51, R50, RZ ;  /* 0x000000323305723e */ /* 0x000fe400048070ff */
[----:B0-----:R-:W-:-:S05]  /*31e00*/  F2FP.SATFINITE.E4M3.F32.PACK_AB_MERGE_C R2, R35, R34, RZ ;  /* 0x000000222302723e */ /* 0x001fca00048070ff */
[----:B------:R0:W-:Y:S02]  /*31e10*/  STL [R1+0x74], R2 ;  /* 0x0000740201007387 */ /* 0x0001e40000100800 */
[----:B0-----:R-:W-:-:S05]  /*31e20*/  F2FP.SATFINITE.E4M3.F32.PACK_AB_MERGE_C R2, R43, R42, RZ ;  /* 0x0000002a2b02723e */ /* 0x001fca00048070ff */
[----:B------:R-:W-:Y:S04]  /*31e30*/  STL [R1+0x78], R2 ;  /* 0x0000780201007387 */ /* 0x000fe80000100800 */
[----:B------:R-:W-:Y:S04]  /*31e40*/  STL [R1+0x70], R5 ;  /* 0x0000700501007387 */ /* 0x000fe80000100800 */
[----:B--2---:R0:W-:Y:S04]  /*31e50*/  STS.128 [R0], R68 ;  /* 0x0000004400007388 */ /* 0x0041e80000000c00 */
[----:B0-----:R-:W2:Y:S04]  /*31e60*/  LDL.LU R68, [R1+0x50] ;  /* 0x0000500001447983 */ /* 0x001ea80000300800 */
[----:B------:R-:W2:Y:S01]  /*31e70*/  LDL.LU R69, [R1+0x54] ;  /* 0x0000540001457983 */ /* 0x000ea20000300800 */
[----:B------:R-:W-:-:S02]  /*31e80*/  IMAD.MOV.U32 R70, RZ, RZ, R80 ;  /* 0x000000ffff467224 */ /* 0x000fc400078e0050 */
[----:B------:R-:W-:Y:S01]  /*31e90*/  IMAD.MOV.U32 R71, RZ, RZ, R81 ;  /* 0x000000ffff477224 */ /* 0x000fe200078e0051 */
[----:B------:R-:W3:Y:S04]  /*31ea0*/  LDL.LU R80, [R1+0xe2c] ;  /* 0x000e2c0001507983 */ /* 0x000ee80000300800 */
[----:B------:R-:W3:Y:S01]  /*31eb0*/  LDL.LU R81, [R1+0xe28] ;  /* 0x000e280001517983 */ /* 0x000ee20000300800 */
[----:B------:R-:W-:Y:S02]  /*31ec0*/  F2FP.SATFINITE.E4M3.F32.PACK_AB_MERGE_C R28, R29, R28, RZ ;  /* 0x0000001c1d1c723e */ /* 0x000fe400048070ff */
[----:B------:R-:W-:Y:S02]  /*31ed0*/  F2FP.SATFINITE.E4M3.F32.PACK_AB_MERGE_C R30, R31, R30, RZ ;  /* 0x0000001e1f1e723e */ /* 0x000fe400048070ff */
[----:B------:R-:W-:Y:S01]  /*31ee0*/  F2FP.SATFINITE.E4M3.F32.PACK_AB_MERGE_C R32, R33, R32, RZ ;  /* 0x000000202120723e */ /* 0x000fe200048070ff */
[----:B--2---:R0:W-:Y:S04]  /*31ef0*/  STS.128 [R0+0x400], R68 ;  /* 0x0004004400007388 */ /* 0x0041e80000000c00 */
[----:B0-----:R-:W2:Y:S04]  /*31f00*/  LDL.LU.64 R70, [R1+0xe20] ;  /* 0x000e200001467983 */ /* 0x001ea80000300a00 */
[----:B------:R-:W2:Y:S01]  /*31f10*/  LDL.LU.64 R68, [R1+0xe18] ;  /* 0x000e180001447983 */ /* 0x000ea20000300a00 */
[----:B------:R-:W-:-:S02]  /*31f20*/  F2FP.SATFINITE.E4M3.F32.PACK_AB_MERGE_C R40, R41, R40, RZ ;  /* 0x000000282928723e */ /* 0x000fc400048070ff */
        /* <DEDUP_REMOVED lines=8> */
[----:B------:R-:W-:Y:S02]  /*31fb0*/  PRMT R55, R32, 0x3340, R0 ;  /* 0x0000334020377816 */ /* 0x000fe40000000000 */
[----:B------:R-:W-:Y:S02]  /*31fc0*/  PRMT R10, R28, 0x3340, R30 ;  /* 0x000033401c0a7816 */ /* 0x000fe4000000001e */
[----:B------:R-:W-:Y:S02]  /*31fd0*/  LOP3.LUT R40, R40, 0xffff, RZ, 0xc0, !PT ;  /* 0x0000ffff28287812 */ /* 0x000fe400078ec0ff */
[----:B------:R-:W-:-:S02]  /*31fe0*/  LOP3.LUT R60, R60, 0xffff, RZ, 0xc0, !PT ;  /* 0x0000ffff3c3c7812 */ /* 0x000fc400078ec0ff */
[----:B------:R-:W-:Y:S02]  /*31ff0*/  LOP3.LUT R62, R62, 0xffff, RZ, 0xc0, !PT ;  /* 0x0000ffff3e3e7812 */ /* 0x000fe400078ec0ff */
[----:B------:R-:W-:Y:S02]  /*32000*/  LOP3.LUT R64, R64, 0xffff, RZ, 0xc0, !PT ;  /* 0x0000ffff40407812 */ /* 0x000fe400078ec0ff */
[----:B------:R-:W-:Y:S02]  /*32010*/  F2FP.SATFINITE.E4M3.F32.PACK_AB_MERGE_C R93, R59, R58, RZ ;  /* 0x0000003a3b5d723e */ /* 0x000fe400048070ff */
[----:B------:R-:W-:Y:S02]  /*32020*/  PRMT R55, R10, 0x5410, R55 ;  /* 0x000054100a377816 */ /* 0x000fe40000000037 */
[----:B------:R-:W-:Y:S02]  /*32030*/  PRMT R59, R40, 0x3340, R0 ;  /* 0x00003340283b7816 */ /* 0x000fe40000000000 */
[----:B---3--:R-:W-:-:S02]  /*32040*/  PRMT R81, R64, 0x3340, R81 ;  /* 0x0000334040517816 */ /* 0x008fc40000000051 */
[----:B------:R-:W-:Y:S02]  /*32050*/  PRMT R10, R60, 0x3340, R62 ;  /* 0x000033403c0a7816 */ /* 0x000fe4000000003e */
[----:B------:R-:W-:Y:S02]  /*32060*/  SHF.R.U32.HI R40, RZ, 0x8, R40 ;  /* 0x00000008ff287819 */ /* 0x000fe40000011628 */
[----:B------:R-:W-:Y:S02]  /*32070*/  PRMT R81, R10, 0x5410, R81 ;  /* 0x000054100a517816 */ /* 0x000fe40000000051 */
[----:B------:R-:W-:Y:S02]  /*32080*/  LOP3.LUT R10, R40, 0xffff, RZ, 0xc0, !PT ;  /* 0x0000ffff280a7812 */ /* 0x000fe400078ec0ff */
[----:B------:R-:W3:Y:S01]  /*32090*/  LDL.LU R40, [R1] ;  /* 0x0000000001287983 */ /* 0x000ee20000300800 */
[----:B------:R-:W-:-:S03]  /*320a0*/  IMAD.MOV.U32 R43, RZ, RZ, R83 ;  /* 0x000000ffff2b7224 */ /* 0x000fc600078e0053 */
[----:B------:R-:W3:Y:S01]  /*320b0*/  LDL.LU R41, [R1+0x4] ;  /* 0x0000040001297983 */ /* 0x000ee20000300800 */
        /* <DEDUP_REMOVED lines=9> */
[----:B------:R-:W-:Y:S01]  /*32150*/  F2FP.SATFINITE.E4M3.F32.PACK_AB_MERGE_C R46, R47, R46, RZ ;  /* 0x0000002e2f2e723e */ /* 0x000fe200048070ff */
[----:B------:R-:W-:Y:S01]  /*32160*/  IMAD R3, R92, UR4, RZ ;  /* 0x000000045c037c24 */ /* 0x000fe2000f8e02ff */
[----:B------:R-:W-:Y:S01]  /*32170*/  F2FP.SATFINITE.E4M3.F32.PACK_AB_MERGE_C R20, R21, R20, RZ ;  /* 0x000000141514723e */ /* 0x000fe200048070ff */
[----:B------:R-:W0:Y:S01]  /*32180*/  LDCU UR4, c[0x0][0x39c] ;  /* 0x00007380ff0477ac */ /* 0x000e220008000800 */
[----:B------:R-:W-:-:S02]  /*32190*/  F2FP.SATFINITE.E4M3.F32.PACK_AB_MERGE_C R22, R23, R22, RZ ;  /* 0x000000161716723e */ /* 0x000fc400048070ff */
[----:B------:R-:W-:Y:S02]  /*321a0*/  F2FP.SATFINITE.E4M3.F32.PACK_AB_MERGE_C R24, R25, R24, RZ ;  /* 0x000000181918723e */ /* 0x000fe400048070ff */
[----:B------:R-:W-:Y:S01]  /*321b0*/  F2FP.SATFINITE.E4M3.F32.PACK_AB_MERGE_C R52, R53, R52, RZ ;  /* 0x000000343534723e */ /* 0x000fe200048070ff */
[----:B------:R-:W-:Y:S01]  /*321c0*/  BAR.SYNC.DEFER_BLOCKING 0x0 ;  /* 0x0000000000007b1d */ /* 0x000fe20000010000 */
[----:B--2---:R-:W-:-:S05]  /*321d0*/  IMAD.MOV.U32 R42, RZ, RZ, R68 ;  /* 0x000000ffff2a7224 */ /* 0x004fca00078e0044 */
[----:B------:R-:W2:Y:S04]  /*321e0*/  LDL.LU R68, [R1+0xe14] ;  /* 0x000e140001447983 */ /* 0x000ea80000300800 */
[----:B------:R-:W2:Y:S01]  /*321f0*/  LDL.LU R83, [R1+0xe10] ;  /* 0x000e100001537983 */ /* 0x000ea20000300800 */
[----:B------:R-:W-:Y:S02]  /*32200*/  LOP3.LUT R9, R4, 0xffff, RZ, 0xc0, !PT ;  /* 0x0000ffff04097812 */ /* 0x000fe400078ec0ff */
[----:B------:R-:W-:Y:S02]  /*32210*/  LOP3.LUT R6, R6, 0xffff, RZ, 0xc0, !PT ;  /* 0x0000ffff06067812 */ /* 0x000fe400078ec0ff */
[----:B------:R-:W-:Y:S02]  /*32220*/  LOP3.LUT R8, R8, 0xffff, RZ, 0xc0, !PT ;  /* 0x0000ffff08087812 */ /* 0x000fe400078ec0ff */
[----:B------:R-:W-:-:S02]  /*32230*/  PRMT R15, R9, 0x3340, R6 ;  /* 0x00003340090f7816 */ /* 0x000fc40000000006 */
[----:B------:R-:W-:Y:S02]  /*32240*/  PRMT R4, R8, 0x3340, R0 ;  /* 0x0000334008047816 */ /* 0x000fe40000000000 */
[----:B------:R-:W-:Y:S02]  /*32250*/  LOP3.LUT R36, R36, 0xffff, RZ, 0xc0, !PT ;  /* 0x0000ffff24247812 */ /* 0x000fe400078ec0ff */
[----:B------:R-:W-:Y:S02]  /*32260*/  LOP3.LUT R38, R38, 0xffff, RZ, 0xc0, !PT ;  /* 0x0000ffff26267812 */ /* 0x000fe400078ec0ff */
[----:B------:R-:W-:Y:S02]  /*32270*/  LOP3.LUT R48, R48, 0xffff, RZ, 0xc0, !PT ;  /* 0x0000ffff30307812 */ /* 0x000fe400078ec0ff */
[----:B------:R-:W-:Y:S02]  /*32280*/  SHF.R.U32.HI R9, RZ, 0x8, R9 ;  /* 0x00000008ff097819 */ /* 0x000fe40000011609 */
[----:B------:R-:W-:-:S02]  /*32290*/  SHF.R.U32.HI R6, RZ, 0x8, R6 ;  /* 0x00000008ff067819 */ /* 0x000fc40000011606 */
[----:B------:R-:W-:Y:S02]  /*322a0*/  PRMT R4, R15, 0x5410, R4 ;  /* 0x000054100f047816 */ /* 0x000fe40000000004 */
[----:B------:R-:W-:Y:S02]  /*322b0*/  PRMT R58, R48, 0x3340, R0 ;  /* 0x00003340303a7816 */ /* 0x000fe40000000000 */
[----:B------:R-:W-:Y:S02]  /*322c0*/  PRMT R15, R36, 0x3340, R38 ;  /* 0x00003340240f7816 */ /* 0x000fe40000000026 */
[----:B------:R-:W-:Y:S02]  /*322d0*/  LOP3.LUT R9, R9, 0xffff, RZ, 0xc0, !PT ;  /* 0x0000ffff09097812 */ /* 0x000fe400078ec0ff */
[----:B------:R-:W-:Y:S02]  /*322e0*/  LOP3.LUT R6, R6, 0xffff, RZ, 0xc0, !PT ;  /* 0x0000ffff06067812 */ /* 0x000fe400078ec0ff */
[----:B------:R-:W-:-:S02]  /*322f0*/  SHF.R.U32.HI R36, RZ, 0x8, R36 ;  /* 0x00000008ff247819 */ /* 0x000fc40000011624 */
[----:B------:R-:W-:Y:S02]  /*32300*/  SHF.R.U32.HI R48, RZ, 0x8, R48 ;  /* 0x00000008ff307819 */ /* 0x000fe40000011630 */
[----:B------:R-:W-:Y:S02]  /*32310*/  SHF.R.U32.HI R38, RZ, 0x8, R38 ;  /* 0x00000008ff267819 */ /* 0x000fe40000011626 */
[----:B------:R-:W-:Y:S02]  /*32320*/  PRMT R6, R9, 0x3340, R6 ;  /* 0x0000334009067816 */ /* 0x000fe40000000006 */
[----:B------:R-:W-:Y:S02]  /*32330*/  LOP3.LUT R36, R36, 0xffff, RZ, 0xc0, !PT ;  /* 0x0000ffff24247812 */ /* 0x000fe400078ec0ff */
[----:B------:R-:W-:Y:S02]  /*32340*/  LOP3.LUT R38, R38, 0xffff, RZ, 0xc0, !PT ;  /* 0x0000ffff26267812 */ /* 0x000fe400078ec0ff */
[----:B------:R-:W-:-:S02]  /*32350*/  LOP3.LUT R9, R48, 0xffff, RZ, 0xc0, !PT ;  /* 0x0000ffff30097812 */ /* 0x000fc400078ec0ff */
[----:B------:R-:W3:Y:S01]  /*32360*/  LDL.LU R48, [R1+0x10] ;  /* 0x0000100001307983 */ /* 0x000ee20000300800 */
[----:B------:R-:W-:-:S03]  /*32370*/  PRMT R57, R36, 0x3340, R38 ;  /* 0x0000334024397816 */ /* 0x000fc60000000026 */
[----:B------:R-:W3:Y:S04]  /*32380*/  LDL.LU R49, [R1+0x14] ;  /* 0x0000140001317983 */ /* 0x000ee80000300800 */
[----:B------:R-:W3:Y:S04]  /*32390*/  LDL.LU R50, [R1+0x18] ;  /* 0x0000180001327983 */ /* 0x000ee80000300800 */
[----:B------:R-:W3:Y:S04]  /*323a0*/  LDL.LU R51, [R1+0x1c] ;  /* 0x00001c0001337983 */ /* 0x000ee80000300800 */
[----:B------:R-:W3:Y:S04]  /*323b0*/  LDL.LU R36, [R1+0x20] ;  /* 0x0000200001247983 */ /* 0x000ee80000300800 */
[----:B------:R-:W3:Y:S04]  /*323c0*/  LDL.LU R37, [R1+0x24] ;  /* 0x0000240001257983 */ /* 0x000ee80000300800 */
[----:B------:R-:W3:Y:S01]  /*323d0*/  LDL.LU R38, [R1+0x28] ;  /* 0x0000280001267983 */ /* 0x000ee20000300800 */
[----:B------:R-:W-:-:S02]  /*323e0*/  LOP3.LUT R12, R12, 0xffff, RZ, 0xc0, !PT ;  /* 0x0000ffff0c0c7812 */ /* 0x000fc400078ec0ff */
[----:B------:R-:W-:Y:S02]  /*323f0*/  LOP3.LUT R14, R14, 0xffff, RZ, 0xc0, !PT ;  /* 0x0000ffff0e0e7812 */ /* 0x000fe400078ec0ff */
[----:B------:R-:W-:Y:S02]  /*32400*/  LOP3.LUT R16, R16, 0xffff, RZ, 0xc0, !PT ;  /* 0x0000ffff10107812 */ /* 0x000fe400078ec0ff */
[----:B------:R-:W-:Y:S02]  /*32410*/  PRMT R13, R12, 0x3340, R14 ;  /* 0x000033400c0d7816 */ /* 0x000fe4000000000e */
[----:B------:R-:W-:Y:S02]  /*32420*/  SHF.R.U32.HI R12, RZ, 0x8, R12 ;  /* 0x00000008ff0c7819 */ /* 0x000fe4000001160c */
[----:B------:R-:W-:Y:S02]  /*32430*/  SHF.R.U32.HI R14, RZ, 0x8, R14 ;  /* 0x00000008ff0e7819 */ /* 0x000fe4000001160e */
[----:B------:R-:W-:-:S02]  /*32440*/  PRMT R5, R16, 0x3340, R0 ;  /* 0x0000334010057816 */ /* 0x000fc40000000000 */
[----:B------:R-:W-:Y:S02]  /*32450*/  LOP3.LUT R44, R44, 0xffff, RZ, 0xc0, !PT ;  /* 0x0000ffff2c2c7812 */ /* 0x000fe400078ec0ff */
[----:B------:R-:W-:Y:S02]  /*32460*/  LOP3.LUT R46, R46, 0xffff, RZ, 0xc0, !PT ;  /* 0x0000ffff2e2e7812 */ /* 0x000fe400078ec0ff */
[----:B------:R-:W-:Y:S02]  /*32470*/  LOP3.LUT R12, R12, 0xffff, RZ, 0xc0, !PT ;  /* 0x0000ffff0c0c7812 */ /* 0x000fe400078ec0ff */
[----:B------:R-:W-:Y:S02]  /*32480*/  LOP3.LUT R14, R14, 0xffff, RZ, 0xc0, !PT ;  /* 0x0000ffff0e0e7812 */ /* 0x000fe400078ec0ff */
[----:B------:R-:W-:Y:S02]  /*32490*/  SHF.R.U32.HI R64, RZ, 0x8, R64 ;  /* 0x00000008ff407819 */ /* 0x000fe40000011640 */
[----:B------:R-:W-:-:S02]  /*324a0*/  PRMT R5, R13, 0x5410, R5 ;  /* 0x000054100d057816 */ /* 0x000fc40000000005 */
[----:B------:R-:W-:Y:S02]  /*324b0*/  PRMT R13, R44, 0x3340, R46 ;  /* 0x000033402c0d7816 */ /* 0x000fe4000000002e */
[----:B------:R-:W-:Y:S02]  /*324c0*/  SHF.R.U32.HI R62, RZ, 0x8, R62 ;  /* 0x00000008ff3e7819 */ /* 0x000fe4000001163e */
[----:B------:R-:W-:Y:S02]  /*324d0*/  SHF.R.U32.HI R60, RZ, 0x8, R60 ;  /* 0x00000008ff3c7819 */ /* 0x000fe4000001163c */
[----:B------:R-:W-:Y:S02]  /*324e0*/  PRMT R12, R12, 0x3340, R14 ;  /* 0x000033400c0c7816 */ /* 0x000fe4000000000e */
[----:B------:R-:W-:Y:S02]  /*324f0*/  LOP3.LUT R14, R64, 0xffff, RZ, 0xc0, !PT ;  /* 0x0000ffff400e7812 */ /* 0x000fe400078ec0ff */
[----:B------:R-:W-:-:S02]  /*32500*/  PRMT R58, R13, 0x5410, R58 ;  /* 0x000054100d3a7816 */ /* 0x000fc4000000003a */
[----:B------:R-:W-:Y:S02]  /*32510*/  LOP3.LUT R62, R62, 0xffff, RZ, 0xc0, !PT ;  /* 0x0000ffff3e3e7812 */ /* 0x000fe400078ec0ff */
[----:B------:R-:W-:Y:S02]  /*32520*/  F2FP.SATFINITE.E4M3.F32.PACK_AB_MERGE_C R92, R67, R66, RZ ;  /* 0x00000042435c723e */ /* 0x000fe400048070ff */
[----:B------:R-:W-:-:S04]  /*32530*/  LOP3.LUT R13, R60, 0xffff, RZ, 0xc0, !PT ;  /* 0x0000ffff3c0d7812 */ /* 0x000fc800078ec0ff */
[----:B------:R-:W-:Y:S01]  /*32540*/  PRMT R13, R13, 0x3340, R62 ;  /* 0x000033400d0d7816 */ /* 0x000fe2000000003e */
[----:B--2---:R-:W-:Y:S02]  /*32550*/  IMAD.MOV.U32 R39, RZ, RZ, R83 ;  /* 0x000000ffff277224 */ /* 0x004fe400078e0053 */
[----:B------:R-:W2:Y:S04]  /*32560*/  LDL.LU R83, [R1+0xe0c] ;  /* 0x000e0c0001537983 */ /* 0x000ea80000300800 */
[----:B------:R-:W3:Y:S04]  /*32570*/  LDL.LU R64, [R1+0x40] ;  /* 0x0000400001407983 */ /* 0x000ee80000300800 */
[----:B------:R-:W3:Y:S04]  /*32580*/  LDL.LU R65, [R1+0x44] ;  /* 0x0000440001417983 */ /* 0x000ee80000300800 */
[----:B------:R-:W3:Y:S04]  /*32590*/  LDL.LU R66, [R1+0x48] ;  /* 0x0000480001427983 */ /* 0x000ee80000300800 */
[----:B------:R-:W3:Y:S04]  /*325a0*/  LDL.LU R67, [R1+0x4c] ;  /* 0x00004c0001437983 */ /* 0x000ee80000300800 */
[----:B------:R-:W3:Y:S04]  /*325b0*/  LDL.LU R60, [R1+0x30] ;  /* 0x00003000013c7983 */ /* 0x000ee80000300800 */
[----:B------:R-:W3:Y:S04]  /*325c0*/  LDL.LU R61, [R1+0x34] ;  /* 0x00003400013d7983 */ /* 0x000ee80000300800 */
[----:B------:R-:W3:Y:S01]  /*325d0*/  LDL.LU R62, [R1+0x38] ;  /* 0x00003800013e7983 */ /* 0x000ee20000300800 */
[----:B------:R-:W-:-:S02]  /*325e0*/  LOP3.LUT R20, R20, 0xffff, RZ, 0xc0, !PT ;  /* 0x0000ffff14147812 */ /* 0x000fc400078ec0ff */
[----:B------:R-:W-:Y:S01]  /*325f0*/  LOP3.LUT R22, R22, 0xffff, RZ, 0xc0, !PT ;  /* 0x0000ffff16167812 */ /* 0x000fe200078ec0ff */
[----:B------:R-:W3:Y:S01]  /*32600*/  LDL.LU R45, [R1+0x84] ;  /* 0x00008400012d7983 */ /* 0x000ee20000300800 */
[----:B------:R-:W-:Y:S02]  /*32610*/  LOP3.LUT R24, R24, 0xffff, RZ, 0xc0, !PT ;  /* 0x0000ffff18187812 */ /* 0x000fe400078ec0ff */
[----:B------:R-:W-:Y:S02]  /*32620*/  PRMT R11, R20, 0x3340, R22 ;  /* 0x00003340140b7816 */ /* 0x000fe40000000016 */
[----:B------:R-:W-:Y:S02]  /*32630*/  PRMT R54, R24, 0x3340, R0 ;  /* 0x0000334018367816 */ /* 0x000fe40000000000 */
[----:B------:R-:W-:Y:S02]  /*32640*/  LOP3.LUT R52, R52, 0xffff, RZ, 0xc0, !PT ;  /* 0x0000ffff34347812 */ /* 0x000fe400078ec0ff */
[----:B------:R-:W-:-:S02]  /*32650*/  LOP3.LUT R7, R7, 0xffff, RZ, 0xc0, !PT ;  /* 0x0000ffff07077812 */ /* 0x000fc400078ec0ff */
[----:B------:R-:W-:Y:S02]  /*32660*/  LOP3.LUT R56, R56, 0xffff, RZ, 0xc0, !PT ;  /* 0x0000ffff38387812 */ /* 0x000fe400078ec0ff */
        /* <DEDUP_REMOVED lines=9> */
[----:B------:R-:W-:Y:S02]  /*32700*/  PRMT R59, R15, 0x5410, R59 ;  /* 0x000054100f3b7816 */ /* 0x000fe4000000003b */
[----:B------:R-:W-:-:S02]  /*32710*/  PRMT R80, R11, 0x5410, R80 ;  /* 0x000054100b507816 */ /* 0x000fc40000000050 */
[----:B------:R-:W-:Y:S02]  /*32720*/  LOP3.LUT R16, R16, 0xffff, RZ, 0xc0, !PT ;  /* 0x0000ffff10107812 */ /* 0x000fe400078ec0ff */
[----:B------:R-:W-:Y:S02]  /*32730*/  LOP3.LUT R11, R44, 0xffff, RZ, 0xc0, !PT ;  /* 0x0000ffff2c0b7812 */ /* 0x000fe400078ec0ff */
[----:B------:R-:W-:Y:S02]  /*32740*/  LOP3.LUT R46, R46, 0xffff, RZ, 0xc0, !PT ;  /* 0x0000ffff2e2e7812 */ /* 0x000fe400078ec0ff */
[----:B------:R-:W-:Y:S02]  /*32750*/  LOP3.LUT R15, R56, 0xffff, RZ, 0xc0, !PT ;  /* 0x0000ffff380f7812 */ /* 0x000fe400078ec0ff */
[----:B------:R-:W-:Y:S02]  /*32760*/  LOP3.LUT R7, R7, 0xffff, RZ, 0xc0, !PT ;  /* 0x0000ffff07077812 */ /* 0x000fe400078ec0ff */
[----:B------:R-:W-:-:S02]  /*32770*/  LOP3.LUT R17, R52, 0xffff, RZ, 0xc0, !PT ;  /* 0x0000ffff34117812 */ /* 0x000fc400078ec0ff */
[--C-:B------:R-:W-:Y:S02]  /*32780*/  PRMT R16, R16, 0x3340, R0.reuse ;  /* 0x0000334010107816 */ /* 0x100fe40000000000 */
[----:B------:R-:W-:Y:S02]  /*32790*/  PRMT R10, R10, 0x3340, R0 ;  /* 0x000033400a0a7816 */ /* 0x000fe40000000000 */
[----:B------:R-:W-:Y:S02]  /*327a0*/  PRMT R11, R11, 0x3340, R46 ;  /* 0x000033400b0b7816 */ /* 0x000fe4000000002e */
[--C-:B------:R-:W-:Y:S02]  /*327b0*/  PRMT R9, R9, 0x3340, R0.reuse ;  /* 0x0000334009097816 */ /* 0x100fe40000000000 */
        /* <DEDUP_REMOVED lines=27> */
[----:B------:R-:W-:Y:S02]  /*32970*/  PRMT R28, R28, 0x3340, R30 ;  /* 0x000033401c1c7816 */ /* 0x000fe4000000001e */
[----:B------:R-:W-:-:S04]  /*32980*/  PRMT R32, R32, 0x3340, R0 ;  /* 0x0000334020207816 */ /* 0x000fc80000000000 */
[----:B------:R-:W-:Y:S01]  /*32990*/  PRMT R56, R28, 0x5410, R32 ;  /* 0x000054101c387816 */ /* 0x000fe20000000020 */
[----:B--2---:R-:W-:Y:S02]  /*329a0*/  IMAD.MOV.U32 R63, RZ, RZ, R83 ;  /* 0x000000ffff3f7224 */ /* 0x004fe400078e0053 */
[----:B------:R-:W1:Y:S02]  /*329b0*/  S2R R83, SR_TID.X ;  /* 0x0000000000537919 */ /* 0x000e640000002100 */
[----:B-1----:R-:W-:-:S04]  /*329c0*/  LOP3.LUT R18, R83, 0x7f, RZ, 0xc0, !PT ;  /* 0x0000007f53127812 */ /* 0x002fc800078ec0ff */
[----:B------:R-:W-:-:S05]  /*329d0*/  LEA R83, R18, UR11, 0x4 ;  /* 0x0000000b12537c11 */ /* 0x000fca000f8e20ff */
[----:B------:R-:W1:Y:S04]  /*329e0*/  LDS.128 R16, [R83] ;  /* 0x0000000053107984 */ /* 0x000e680000000c00 */
[----:B------:R-:W-:Y:S01]  /*329f0*/  LDS.128 R12, [R83+0x800] ;  /* 0x00080000530c7984 */ /* 0x000fe20000000c00 */
[----:B------:R-:W-:Y:S06]  /*32a00*/  BAR.SYNC.DEFER_BLOCKING 0x0 ;  /* 0x0000000000007b1d */ /* 0x000fec0000010000 */
[----:B---3--:R2:W-:Y:S04]  /*32a10*/  STS.128 [R0], R64 ;  /* 0x0000004000007388 */ /* 0x0085e80000000c00 */
[----:B------:R3:W-:Y:S01]  /*32a20*/  STS.128 [R0+0x400], R60 ;  /* 0x0004003c00007388 */ /* 0x0007e20000000c00 */
[----:B------:R-:W-:Y:S06]  /*32a30*/  BAR.SYNC.DEFER_BLOCKING 0x0 ;  /* 0x0000000000007b1d */ /* 0x000fec0000010000 */
[----:B--2---:R-:W2:Y:S04]  /*32a40*/  LDL.LU R65, [R1+0x80] ;  /* 0x0000800001417983 */ /* 0x004ea80000300800 */
[----:B---3--:R-:W3:Y:S04]  /*32a50*/  LDL.LU R63, [R1+0x7c] ;  /* 0x00007c00013f7983 */ /* 0x008ee80000300800 */
[----:B------:R-:W3:Y:S04]  /*32a60*/  LDL.LU R61, [R1+0x74] ;  /* 0x00007400013d7983 */ /* 0x000ee80000300800 */
[----:B------:R-:W0:Y:S04]  /*32a70*/  LDS.128 R24, [R83] ;  /* 0x0000000053187984 */ /* 0x000e280000000c00 */
[----:B------:R-:W-:Y:S01]  /*32a80*/  LDS.128 R20, [R83+0x800] ;  /* 0x0008000053147984 */ /* 0x000fe20000000c00 */
[----:B------:R-:W-:Y:S06]  /*32a90*/  BAR.SYNC.DEFER_BLOCKING 0x0 ;  /* 0x0000000000007b1d */ /* 0x000fec0000010000 */
[----:B------:R-:W-:Y:S04]  /*32aa0*/  STS.128 [R0], R36 ;  /* 0x0000002400007388 */ /* 0x000fe80000000c00 */
[----:B------:R-:W-:Y:S01]  /*32ab0*/  STS.128 [R0+0x400], R48 ;  /* 0x0004003000007388 */ /* 0x000fe20000000c00 */
[----:B------:R-:W-:Y:S06]  /*32ac0*/  BAR.SYNC.DEFER_BLOCKING 0x0 ;  /* 0x0000000000007b1d */ /* 0x000fec0000010000 */
[----:B------:R-:W0:Y:S04]  /*32ad0*/  LDS.128 R32, [R83] ;  /* 0x0000000053207984 */ /* 0x000e280000000c00 */
[----:B------:R-:W-:Y:S01]  /*32ae0*/  LDS.128 R28, [R83+0x800] ;  /* 0x00080000531c7984 */ /* 0x000fe20000000c00 */
[----:B------:R-:W-:Y:S06]  /*32af0*/  BAR.SYNC.DEFER_BLOCKING 0x0 ;  /* 0x0000000000007b1d */ /* 0x000fec0000010000 */
[----:B------:R1:W-:Y:S04]  /*32b00*/  STS.128 [R0+0x400], R68 ;  /* 0x0004004400007388 */ /* 0x0003e80000000c00 */
[----:B-1----:R-:W4:Y:S04]  /*32b10*/  LDL.LU R70, [R1+0x78] ;  /* 0x0000780001467983 */ /* 0x002f280000300800 */
[----:B------:R-:W4:Y:S04]  /*32b20*/  LDL.LU R71, [R1+0x70] ;  /* 0x0000700001477983 */ /* 0x000f280000300800 */
[----:B------:R-:W-:Y:S01]  /*32b30*/  STS.128 [R0], R40 ;  /* 0x0000002800007388 */ /* 0x000fe20000000c00 */
[----:B------:R-:W-:Y:S06]  /*32b40*/  BAR.SYNC.DEFER_BLOCKING 0x0 ;  /* 0x0000000000007b1d */ /* 0x000fec0000010000 */
[----:B------:R-:W1:Y:S04]  /*32b50*/  LDS.128 R40, [R83] ;  /* 0x0000000053287984 */ /* 0x000e680000000c00 */
[----:B------:R-:W-:Y:S01]  /*32b60*/  LDS.128 R36, [R83+0x800] ;  /* 0x0008000053247984 */ /* 0x000fe20000000c00 */
[----:B------:R-:W-:Y:S06]  /*32b70*/  BAR.SYNC.DEFER_BLOCKING 0x0 ;  /* 0x0000000000007b1d */ /* 0x000fec0000010000 */
[----:B------:R-:W-:Y:S04]  /*32b80*/  STS.128 [R0], R72 ;  /* 0x0000004800007388 */ /* 0x000fe80000000c00 */
[----:B------:R0:W-:Y:S01]  /*32b90*/  STS.128 [R0+0x400], R76 ;  /* 0x0004004c00007388 */ /* 0x0001e20000000c00 */
[----:B------:R-:W-:Y:S01]  /*32ba0*/  BAR.SYNC.DEFER_BLOCKING 0x0 ;  /* 0x0000000000007b1d */ /* 0x000fe20000010000 */
[----:B------:R-:W-:-:S05]  /*32bb0*/  LOP3.LUT R53, R45, 0xffff, RZ, 0xc0, !PT ;  /* 0x0000ffff2d357812 */ /* 0x000fca00078ec0ff */
[----:B0-----:R-:W4:Y:S04]  /*32bc0*/  LDL.LU R76, [R1+0xabc] ;  /* 0x000abc00014c7983 */ /* 0x001f280000300800 */
[----:B------:R-:W0:Y:S04]  /*32bd0*/  LDS.128 R44, [R83] ;  /* 0x00000000532c7984 */ /* 0x000e280000000c00 */
[----:B------:R-:W-:Y:S01]  /*32be0*/  LDS.128 R48, [R83+0x800] ;  /* 0x0008000053307984 */ /* 0x000fe20000000c00 */
[----:B------:R-:W-:Y:S01]  /*32bf0*/  BAR.SYNC.DEFER_BLOCKING 0x0 ;  /* 0x0000000000007b1d */ /* 0x000fe20000010000 */
[----:B------:R-:W-:-:S02]  /*32c00*/  PRMT R52, R4, 0x4210, R53 ;  /* 0x0000421004347816 */ /* 0x000fc40000000035 */
[----:B------:R-:W-:-:S03]  /*32c10*/  PRMT R4, R8, 0x5210, R53 ;  /* 0x0000521008047816 */ /* 0x000fc60000000035 */
[----:B------:R-:W4:Y:S04]  /*32c20*/  LDL.LU R75, [R1+0xac0] ;  /* 0x000ac000014b7983 */ /* 0x000f280000300800 */
[----:B------:R-:W4:Y:S04]  /*32c30*/  LDL.LU R74, [R1+0xac4] ;  /* 0x000ac400014a7983 */ /* 0x000f280000300800 */
[----:B------:R-:W4:Y:S04]  /*32c40*/  LDL.LU R73, [R1+0xac8] ;  /* 0x000ac80001497983 */ /* 0x000f280000300800 */
[----:B------:R-:W4:Y:S04]  /*32c50*/  LDL.LU R72, [R1+0xacc] ;  /* 0x000acc0001487983 */ /* 0x000f280000300800 */
[----:B------:R-:W-:Y:S04]  /*32c60*/  STS.128 [R0], R84 ;  /* 0x0000005400007388 */ /* 0x000fe80000000c00 */
[----:B------:R-:W-:Y:S01]  /*32c70*/  STS.128 [R0+0x400], R88 ;  /* 0x0004005800007388 */ /* 0x000fe20000000c00 */
[----:B--2---:R-:W-:Y:S01]  /*32c80*/  LOP3.LUT R60, R65, 0xffff, RZ, 0xc0, !PT ;  /* 0x0000ffff413c7812 */ /* 0x004fe200078ec0ff */
[----:B------:R-:W-:Y:S03]  /*32c90*/  BAR.SYNC.DEFER_BLOCKING 0x0 ;  /* 0x0000000000007b1d */ /* 0x000fe60000010000 */
[----:B------:R-:W-:-:S02]  /*32ca0*/  PRMT R53, R5, 0x4210, R60 ;  /* 0x0000421005357816 */ /* 0x000fc4000000003c */
[----:B------:R-:W-:Y:S02]  /*32cb0*/  PRMT R5, R7, 0x5210, R60 ;  /* 0x0000521007057816 */ /* 0x000fe4000000003c */
[----:B---3--:R-:W-:Y:S02]  /*32cc0*/  LOP3.LUT R8, R63, 0xffff, RZ, 0xc0, !PT ;  /* 0x0000ffff3f087812 */ /* 0x008fe400078ec0ff */
[----:B------:R-:W-:Y:S02]  /*32cd0*/  LOP3.LUT R7, R61, 0xffff, RZ, 0xc0, !PT ;  /* 0x0000ffff3d077812 */ /* 0x000fe400078ec0ff */
[----:B------:R-:W2:Y:S04]  /*32ce0*/  LDS.128 R60, [R83] ;  /* 0x00000000533c7984 */ /* 0x000ea80000000c00 */
[----:B------:R-:W-:Y:S01]  /*32cf0*/  LDS.128 R64, [R83+0x800] ;  /* 0x0008000053407984 */ /* 0x000fe20000000c00 */
[----:B------:R-:W-:-:S02]  /*32d00*/  PRMT R54, R54, 0x4210, R8 ;  /* 0x0000421036367816 */ /* 0x000fc40000000008 */
[--C-:B------:R-:W-:Y:S01]  /*32d10*/  PRMT R55, R55, 0x4210, R7.reuse ;  /* 0x0000421037377816 */ /* 0x100fe20000000007 */
[----:B------:R-:W-:Y:S01]  /*32d20*/  BAR.SYNC.DEFER_BLOCKING 0x0 ;  /* 0x0000000000007b1d */ /* 0x000fe20000010000 */
[----:B------:R-:W-:Y:S02]  /*32d30*/  PRMT R6, R6, 0x5210, R8 ;  /* 0x0000521006067816 */ /* 0x000fe40000000008 */
[----:B------:R-:W-:-:S05]  /*32d40*/  PRMT R7, R56, 0x5210, R7 ;  /* 0x0000521038077816 */ /* 0x000fca0000000007 */
[----:B------:R-:W3:Y:S01]  /*32d50*/  LDC R8, c[0x0][0x3b8] ;  /* 0x0000ee00ff087b82 */ /* 0x000ee20000000800 */
[----:B------:R4:W-:Y:S04]  /*32d60*/  STS.128 [R0], R52 ;  /* 0x0000003400007388 */ /* 0x0009e80000000c00 */
[----:B------:R0:W-:Y:S01]  /*32d70*/  STS.128 [R0+0x400], R4 ;  /* 0x0004000400007388 */ /* 0x0001e20000000c00 */
[----:B----4-:R-:W-:-:S04]  /*32d80*/  LOP3.LUT R53, R71, 0xffff, RZ, 0xc0, !PT ;  /* 0x0000ffff47357812 */ /* 0x010fc800078ec0ff */
[--C-:B0-----:R-:W-:Y:S02]  /*32d90*/  PRMT R5, R58, 0x4210, R53.reuse ;  /* 0x000042103a057816 */ /* 0x101fe40000000035 */
[----:B------:R-:W-:Y:S02]  /*32da0*/  PRMT R53, R11, 0x5210, R53 ;  /* 0x000052100b357816 */ /* 0x000fe40000000035 */
[----:B------:R-:W4:Y:S01]  /*32db0*/  LDL.LU R11, [R1+0xad0] ;  /* 0x000ad000010b7983 */ /* 0x000f220000300800 */
[----:B------:R-:W-:Y:S01]  /*32dc0*/  LOP3.LUT R52, R70, 0xffff, RZ, 0xc0, !PT ;  /* 0x0000ffff46347812 */ /* 0x000fe200078ec0ff */
[----:B------:R-:W-:Y:S03]  /*32dd0*/  BAR.SYNC.DEFER_BLOCKING 0x0 ;  /* 0x0000000000007b1d */ /* 0x000fe60000010000 */
[--C-:B------:R-:W-:Y:S02]  /*32de0*/  PRMT R4, R59, 0x4210, R52.reuse ;  /* 0x000042103b047816 */ /* 0x100fe40000000034 */
[----:B------:R-:W-:-:S02]  /*32df0*/  PRMT R52, R57, 0x5210, R52 ;  /* 0x0000521039347816 */ /* 0x000fc40000000034 */
[----:B------:R-:W-:Y:S02]  /*32e00*/  LOP3.LUT R93, R93, 0xffff, RZ, 0xc0, !PT ;  /* 0x0000ffff5d5d7812 */ /* 0x000fe400078ec0ff */
[----:B------:R-:W-:Y:S01]  /*32e10*/  LOP3.LUT R92, R92, 0xffff, RZ, 0xc0, !PT ;  /* 0x0000ffff5c5c7812 */ /* 0x000fe200078ec0ff */
[----:B------:R-:W0:Y:S04]  /*32e20*/  LDS.128 R56, [R83] ;  /* 0x0000000053387984 */ /* 0x000e280000000c00 */
[----:B------:R-:W-:Y:S01]  /*32e30*/  LDS.128 R68, [R83+0x800] ;  /* 0x0008000053447984 */ /* 0x000fe20000000c00 */
[--C-:B------:R-:W-:Y:S02]  /*32e40*/  PRMT R6, R80, 0x4210, R93.reuse ;  /* 0x0000421050067816 */ /* 0x100fe4000000005d */
[----:B------:R-:W-:-:S02]  /*32e50*/  PRMT R54, R10, 0x5210, R93 ;  /* 0x000052100a367816 */ /* 0x000fc4000000005d */
[--C-:B------:R-:W-:Y:S01]  /*32e60*/  PRMT R7, R81, 0x4210, R92.reuse ;  /* 0x0000421051077816 */ /* 0x100fe2000000005c */
[----:B------:R-:W-:Y:S01]  /*32e70*/  BAR.SYNC.DEFER_BLOCKING 0x0 ;  /* 0x0000000000007b1d */ /* 0x000fe20000010000 */
[----:B------:R-:W-:Y:S02]  /*32e80*/  PRMT R55, R9, 0x5210, R92 ;  /* 0x0000521009377816 */ /* 0x000fe4000000005c */
[C---:B------:R-:W-:Y:S01]  /*32e90*/  ISETP.LT.AND P3, PT, R82.reuse, UR19, !P0 ;  /* 0x0000001352007c0c */ /* 0x040fe2000c761270 */
[----:B---3--:R-:W-:Y:S01]  /*32ea0*/  IMAD R82, R82, R8, RZ ;  /* 0x0000000852527224 */ /* 0x008fe200078e02ff */
[----:B------:R-:W-:-:S04]  /*32eb0*/  IADD3 R2, P4, PT, R3, UR16, RZ ;  /* 0x0000001003027c10 */ /* 0x000fc8000ff9e0ff */
[----:B------:R-:W-:Y:S01]  /*32ec0*/  LEA.HI.X.SX32 R3, R3, UR17, 0x1, P4 ;  /* 0x0000001103037c11 */ /* 0x000fe2000a0f0eff */
[----:B------:R3:W-:Y:S04]  /*32ed0*/  STS.128 [R0], R4 ;  /* 0x0000000400007388 */ /* 0x0007e80000000c00 */
[----:B------:R0:W-:Y:S01]  /*32ee0*/  STS.128 [R0+0x400], R52 ;  /* 0x0004003400007388 */ /* 0x0001e20000000c00 */
[----:B------:R-:W-:Y:S01]  /*32ef0*/  PRMT R10, R16, 0x7771, RZ ;  /* 0x00007771100a7816 */ /* 0x000fe200000000ff */
[----:B------:R-:W-:Y:S01]  /*32f00*/  BAR.SYNC.DEFER_BLOCKING 0x0 ;  /* 0x0000000000007b1d */ /* 0x000fe20000010000 */
[----:B------:R-:W-:-:S05]  /*32f10*/  ISETP.LT.AND P5, PT, R76, UR4, !P0 ;  /* 0x000000044c007c0c */ /* 0x000fca000c7a1270 */
[----:B------:R-:W4:Y:S01]  /*32f20*/  LDCU UR4, c[0x0][0x39c] ;  /* 0x00007380ff0477ac */ /* 0x000f220008000800 */
[----:B---3--:R-:W-:Y:S01]  /*32f30*/  IADD3 R6, P4, PT, R82, R2, RZ ;  /* 0x0000000252067210 */ /* 0x008fe20007f9e0ff */
[----:B0-----:R-:W-:-:S03]  /*32f40*/  IMAD R0, R76, R8, RZ ;  /* 0x000000084c007224 */ /* 0x001fc600078e02ff */
[-C--:B------:R-:W-:Y:S01]  /*32f50*/  LEA.HI.X.SX32 R7, R82, R3.reuse, 0x1, P4 ;  /* 0x0000000352077211 */ /* 0x080fe200020f0eff */
[----:B------:R-:W3:Y:S01]  /*32f60*/  LDL.LU R52, [R1+0xad4] ;  /* 0x000ad40001347983 */ /* 0x000ee20000300800 */
[----:B------:R-:W-:Y:S02]  /*32f70*/  PRMT R5, R16, 0x7770, RZ ;  /* 0x0000777010057816 */ /* 0x000fe400000000ff */
[C---:B------:R-:W-:Y:S01]  /*32f80*/  IADD3 R4, P6, PT, R0.reuse, R2, RZ ;  /* 0x0000000200047210 */ /* 0x040fe20007fde0ff */
[----:B------:R-:W2:Y:S04]  /*32f90*/  LDL.LU R55, [R1+0xad8] ;  /* 0x000ad80001377983 */ /* 0x000ea80000300800 */
[----:B------:R-:W2:Y:S04]  /*32fa0*/  LDL.LU R53, [R1+0xadc] ;  /* 0x000adc0001357983 */ /* 0x000ea80000300800 */
[----:B------:R0:W-:Y:S04]  /*32fb0*/  @P3 STG.E.U8 desc[UR22][R6.64], R5 ;  /* 0x0000000506003986 */ /* 0x0001e8000c101116 */
[----:B------:R-:W2:Y:S01]  /*32fc0*/  LDL.LU R54, [R1+0xae0] ;  /* 0x000ae00001367983 */ /* 0x000ea20000300800 */
[C---:B------:R-:W-:Y:S01]  /*32fd0*/  IMAD R9, R75.reuse, R8, RZ ;  /* 0x000000084b097224 */ /* 0x040fe200078e02ff */
[----:B------:R-:W-:Y:S01]  /*32fe0*/  ISETP.LT.AND P4, PT, R75, UR5, !P0 ;  /* 0x000000054b007c0c */ /* 0x000fe2000c781270 */
[----:B------:R-:W3:Y:S01]  /*32ff0*/  LDCU UR5, c[0x0][0x39c] ;  /* 0x00007380ff0577ac */ /* 0x000ee20008000800 */
[----:B0-----:R-:W-:-:S02]  /*33000*/  LEA.HI.X.SX32 R5, R0, R3, 0x1, P6 ;  /* 0x0000000300057211 */ /* 0x001fc400030f0eff */
[----:B------:R-:W-:-:S03]  /*33010*/  IADD3 R6, P3, PT, R9, R2, RZ ;  /* 0x0000000209067210 */ /* 0x000fc60007f7e0ff */
[----:B------:R0:W-:Y:S01]  /*33020*/  @P5 STG.E.U8 desc[UR22][R4.64], R10 ;  /* 0x0000000a04005986 */ /* 0x0001e2000c101116 */
[----:B------:R-:W-:Y:S02]  /*33030*/  LEA.HI.X.SX32 R7, R9, R3, 0x1, P3 ;  /* 0x0000000309077211 */ /* 0x000fe400018f0eff */
[----:B------:R-:W-:Y:S01]  /*33040*/  PRMT R9, R16, 0x7772, RZ ;  /* 0x0000777210097816 */ /* 0x000fe200000000ff */
[----:B0-----:R-:W-:-:S04]  /*33050*/  IMAD R5, R73, R8, RZ ;  /* 0x0000000849057224 */ /* 0x001fc800078e02ff */
[----:B------:R0:W-:Y:S01]  /*33060*/  @P4 STG.E.U8 desc[UR22][R6.64], R9 ;  /* 0x0000000906004986 */ /* 0x0001e2000c101116 */
[----:B------:R-:W-:-:S04]  /*33070*/  IADD3 R4, P5, PT, R5, R2, RZ ;  /* 0x0000000205047210 */ /* 0x000fc80007fbe0ff */
[----:B------:R-:W-:Y:S02]  /*33080*/  LEA.HI.X.SX32 R5, R5, R3, 0x1, P5 ;  /* 0x0000000305057211 */ /* 0x000fe400028f0eff */
[C---:B----4-:R-:W-:Y:S01]  /*33090*/  ISETP.LT.AND P5, PT, R11.reuse, UR4, !P0 ;  /* 0x000000040b007c0c */ /* 0x050fe2000c7a1270 */
[-C--:B0-----:R-:W-:Y:S01]  /*330a0*/  IMAD R9, R11, R8.reuse, RZ ;  /* 0x000000080b097224 */ /* 0x081fe200078e02ff */
[C---:B------:R-:W-:Y:S01]  /*330b0*/  ISETP.LT.AND P6, PT, R74.reuse, UR6, !P0 ;  /* 0x000000064a007c0c */ /* 0x040fe2000c7c1270 */
[----:B------:R-:W4:Y:S01]  /*330c0*/  LDL.LU R11, [R1+0xae4] ;  /* 0x000ae400010b7983 */ /* 0x000f220000300800 */
[----:B------:R-:W-:Y:S01]  /*330d0*/  IMAD R0, R74, R8, RZ ;  /* 0x000000084a007224 */ /* 0x000fe200078e02ff */
[----:B------:R-:W-:Y:S01]  /*330e0*/  PRMT R16, R16, 0x7773, RZ ;  /* 0x0000777310107816 */ /* 0x000fe200000000ff */
[----:B------:R-:W0:Y:S03]  /*330f0*/  LDCU UR6, c[0x0][0x39c] ;  /* 0x00007380ff0677ac */ /* 0x000e260008000800 */
[----:B------:R-:W-:Y:S01]  /*33100*/  IADD3 R6, P3, PT, R0, R2, RZ ;  /* 0x0000000200067210 */ /* 0x000fe20007f7e0ff */
[----:B------:R-:W0:Y:S01]  /*33110*/  LDCU UR4, c[0x0][0x39c] ;  /* 0x00007380ff0477ac */ /* 0x000e220008000800 */
[----:B------:R-:W-:-:S02]  /*33120*/  ISETP.LT.AND P4, PT, R73, UR7, !P0 ;  /* 0x0000000749007c0c */ /* 0x000fc4000c781270 */
[----:B------:R-:W-:Y:S01]  /*33130*/  LEA.HI.X.SX32 R7, R0, R3, 0x1, P3 ;  /* 0x0000000300077211 */ /* 0x000fe200018f0eff */
[C---:B------:R-:W-:Y:S01]  /*33140*/  IMAD R0, R72.reuse, R8, RZ ;  /* 0x0000000848007224 */ /* 0x040fe200078e02ff */
[----:B------:R-:W-:Y:S01]  /*33150*/  ISETP.LT.AND P3, PT, R72, UR8, !P0 ;  /* 0x0000000848007c0c */ /* 0x000fe2000c761270 */
[----:B------:R-:W0:Y:S02]  /*33160*/  LDCU UR7, c[0x0][0x39c] ;  /* 0x00007380ff0777ac */ /* 0x000e240008000800 */
[----:B------:R1:W-:Y:S01]  /*33170*/  @P6 STG.E.U8 desc[UR22][R6.64], R16 ;  /* 0x0000001006006986 */ /* 0x0003e2000c101116 */
[----:B------:R-:W-:Y:S01]  /*33180*/  PRMT R10, R17, 0x7770, RZ ;  /* 0x00007770110a7816 */ /* 0x000fe200000000ff */
[----:B------:R-:W4:Y:S01]  /*33190*/  LDCU UR8, c[0x0][0x39c] ;  /* 0x00007380ff0877ac */ /* 0x000f220008000800 */
[----:B-1----:R-:W-:-:S04]  /*331a0*/  IADD3 R6, P6, PT, R0, R2, RZ ;  /* 0x0000000200067210 */ /* 0x002fc80007fde0ff */
[----:B------:R-:W-:Y:S02]  /*331b0*/  LEA.HI.X.SX32 R7, R0, R3, 0x1, P6 ;  /* 0x0000000300077211 */ /* 0x000fe400030f0eff */
[C---:B------:R-:W-:Y:S01]  /*331c0*/  PRMT R0, R17.reuse, 0x7771, RZ ;  /* 0x0000777111007816 */ /* 0x040fe200000000ff */
[----:B------:R1:W-:Y:S04]  /*331d0*/  @P4 STG.E.U8 desc[UR22][R4.64], R10 ;  /* 0x0000000a04004986 */ /* 0x0003e8000c101116 */
[----:B------:R0:W-:Y:S01]  /*331e0*/  @P3 STG.E.U8 desc[UR22][R6.64], R0 ;  /* 0x0000000006003986 */ /* 0x0001e2000c101116 */
[----:B-1----:R-:W-:Y:S02]  /*331f0*/  PRMT R5, R17, 0x7772, RZ ;  /* 0x0000777211057816 */ /* 0x002fe400000000ff */
[----:B0-----:R-:W-:-:S04]  /*33200*/  IADD3 R6, P3, PT, R9, R2, RZ ;  /* 0x0000000209067210 */ /* 0x001fc80007f7e0ff */
[----:B------:R-:W-:-:S05]  /*33210*/  LEA.HI.X.SX32 R7, R9, R3, 0x1, P3 ;  /* 0x0000000309077211 */ /* 0x000fca00018f0eff */
[----:B------:R0:W-:Y:S01]  /*33220*/  @P5 STG.E.U8 desc[UR22][R6.64], R5 ;  /* 0x0000000506005986 */ /* 0x0001e2000c101116 */
[----:B------:R-:W-:Y:S02]  /*33230*/  PRMT R17, R17, 0x7773, RZ ;  /* 0x0000777311117816 */ /* 0x000fe400000000ff */
[C---:B---3--:R-:W-:Y:S01]  /*33240*/  ISETP.LT.AND P4, PT, R52.reuse, UR5, !P0 ;  /* 0x0000000534007c0c */ /* 0x048fe2000c781270 */
[-C--:B------:R-:W-:Y:S01]  /*33250*/  IMAD R0, R52, R8.reuse, RZ ;  /* 0x0000000834007224 */ /* 0x080fe200078e02ff */
[----:B------:R-:W1:Y:S01]  /*33260*/  LDCU UR5, c[0x0][0x39c] ;  /* 0x00007380ff0577ac */ /* 0x000e620008000800 */
[----:B------:R-:W1:Y:S01]  /*33270*/  LDL.LU R52, [R1+0xae8] ;  /* 0x000ae80001347983 */ /* 0x000e620000300800 */
[C---:B--2---:R-:W-:Y:S01]  /*33280*/  IMAD R9, R55.reuse, R8, RZ ;  /* 0x0000000837097224 */ /* 0x044fe200078e02ff */
[----:B------:R-:W-:Y:S01]  /*33290*/  ISETP.LT.AND P3, PT, R55, UR6, !P0 ;  /* 0x0000000637007c0c */ /* 0x000fe2000c761270 */
[----:B------:R-:W2:Y:S01]  /*332a0*/  LDCU UR6, c[0x0][0x39c] ;  /* 0x00007380ff0677ac */ /* 0x000ea20008000800 */
[----:B------:R-:W-:-:S02]  /*332b0*/  IADD3 R4, P6, PT, R0, R2, RZ ;  /* 0x0000000200047210 */ /* 0x000fc40007fde0ff */
[----:B0-----:R-:W-:Y:S02]  /*332c0*/  IADD3 R6, P5, PT, R9, R2, RZ ;  /* 0x0000000209067210 */ /* 0x001fe40007fbe0ff */
[-C--:B------:R-:W-:Y:S01]  /*332d0*/  LEA.HI.X.SX32 R5, R0, R3.reuse, 0x1, P6 ;  /* 0x0000000300057211 */ /* 0x080fe200030f0eff */
[C---:B------:R-:W-:Y:S01]  /*332e0*/  IMAD R0, R53.reuse, R8, RZ ;  /* 0x0000000835007224 */ /* 0x040fe200078e02ff */
[----:B------:R-:W-:Y:S01]  /*332f0*/  ISETP.LT.AND P6, PT, R53, UR7, !P0 ;  /* 0x0000000735007c0c */ /* 0x000fe2000c7c1270 */
[----:B------:R-:W0:Y:S01]  /*33300*/  LDCU UR7, c[0x0][0x39c] ;  /* 0x00007380ff0777ac */ /* 0x000e220008000800 */
[----:B------:R-:W-:Y:S01]  /*33310*/  LEA.HI.X.SX32 R7, R9, R3, 0x1, P5 ;  /* 0x0000000309077211 */ /* 0x000fe200028f0eff */
[----:B------:R-:W3:Y:S01]  /*33320*/  LDL.LU R53, [R1+0xaf0] ;  /* 0x000af00001357983 */ /* 0x000ee20000300800 */
[----:B------:R-:W-:-:S03]  /*33330*/  PRMT R9, R18, 0x7770, RZ ;  /* 0x0000777012097816 */ /* 0x000fc600000000ff */
[----:B------:R-:W2:Y:S04]  /*33340*/  LDL.LU R16, [R1+0xaf4] ;  /* 0x000af40001107983 */ /* 0x000ea80000300800 */
[----:B------:R-:W-:Y:S04]  /*33350*/  @P4 STG.E.U8 desc[UR22][R4.64], R17 ;  /* 0x0000001104004986 */ /* 0x000fe8000c101116 */
[----:B------:R0:W-:Y:S02]  /*33360*/  @P3 STG.E.U8 desc[UR22][R6.64], R9 ;  /* 0x0000000906003986 */ /* 0x0001e4000c101116 */
[----:B0-----:R-:W-:-:S04]  /*33370*/  IADD3 R6, P3, PT, R0, R2, RZ ;  /* 0x0000000200067210 */ /* 0x001fc80007f7e0ff */
[-C--:B------:R-:W-:Y:S02]  /*33380*/  LEA.HI.X.SX32 R7, R0, R3.reuse, 0x1, P3 ;  /* 0x0000000300077211 */ /* 0x080fe400018f0eff */
[C---:B----4-:R-:W-:Y:S01]  /*33390*/  ISETP.LT.AND P3, PT, R11.reuse, UR8, !P0 ;  /* 0x000000080b007c0c */ /* 0x050fe2000c761270 */
[-C--:B------:R-:W-:Y:S02]  /*333a0*/  IMAD R0, R11, R8.reuse, RZ ;  /* 0x000000080b007224 */ /* 0x080fe400078e02ff */
[C---:B------:R-:W-:Y:S01]  /*333b0*/  IMAD R5, R54.reuse, R8, RZ ;  /* 0x0000000836057224 */ /* 0x040fe200078e02ff */
[----:B------:R-:W4:Y:S01]  /*333c0*/  LDL.LU R11, [R1+0xaf8] ;  /* 0x000af800010b7983 */ /* 0x000f220000300800 */
[----:B------:R-:W-:Y:S01]  /*333d0*/  ISETP.LT.AND P4, PT, R54, UR4, !P0 ;  /* 0x0000000436007c0c */ /* 0x000fe2000c781270 */
[----:B------:R-:W2:Y:S01]  /*333e0*/  LDCU UR4, c[0x0][0x39c] ;  /* 0x00007380ff0477ac */ /* 0x000ea20008000800 */
[C---:B------:R-:W-:Y:S02]  /*333f0*/  PRMT R9, R18.reuse, 0x7771, RZ ;  /* 0x0000777112097816 */ /* 0x040fe400000000ff */
[C---:B------:R-:W-:Y:S01]  /*33400*/  IADD3 R4, P5, PT, R5.reuse, R2, RZ ;  /* 0x0000000205047210 */ /* 0x040fe20007fbe0ff */
[----:B------:R-:W0:Y:S01]  /*33410*/  LDCU UR8, c[0x0][0x39c] ;  /* 0x00007380ff0877ac */ /* 0x000e220008000800 */
[----:B------:R-:W-:Y:S01]  /*33420*/  PRMT R10, R18, 0x7772, RZ ;  /* 0x00007772120a7816 */ /* 0x000fe200000000ff */
[----:B------:R0:W-:Y:S01]  /*33430*/  @P6 STG.E.U8 desc[UR22][R6.64], R9 ;  /* 0x0000000906006986 */ /* 0x0001e2000c101116 */
[----:B------:R-:W-:-:S02]  /*33440*/  LEA.HI.X.SX32 R5, R5, R3, 0x1, P5 ;  /* 0x0000000305057211 */ /* 0x000fc400028f0eff */
[----:B------:R-:W-:-:S03]  /*33450*/  PRMT R18, R18, 0x7773, RZ ;  /* 0x0000777312127816 */ /* 0x000fc600000000ff */
[----:B------:R1:W-:Y:S01]  /*33460*/  @P4 STG.E.U8 desc[UR22][R4.64], R10 ;  /* 0x0000000a04004986 */ /* 0x0003e2000c101116 */
[----:B0-----:R-:W-:-:S04]  /*33470*/  IADD3 R6, P6, PT, R0, R2, RZ ;  /* 0x0000000200067210 */ /* 0x001fc80007fde0ff */
[----:B------:R-:W-:Y:S02]  /*33480*/  LEA.HI.X.SX32 R7, R0, R3, 0x1, P6 ;  /* 0x0000000300077211 */ /* 0x000fe400030f0eff */
[----:B------:R-:W-:-:S03]  /*33490*/  PRMT R0, R19, 0x7770, RZ ;  /* 0x0000777013007816 */ /* 0x000fc600000000ff */
[----:B------:R3:W-:Y:S01]  /*334a0*/  @P3 STG.E.U8 desc[UR22][R6.64], R18 ;  /* 0x0000001206003986 */ /* 0x0007e2000c101116 */
[C---:B-1----:R-:W-:Y:S01]  /*334b0*/  ISETP.LT.AND P5, PT, R52.reuse, UR5, !P0 ;  /* 0x0000000534007c0c */ /* 0x042fe2000c7a1270 */
[----:B------:R-:W-:Y:S01]  /*334c0*/  IMAD R9, R52, R8, RZ ;  /* 0x0000000834097224 */ /* 0x000fe200078e02ff */
[----:B------:R-:W4:Y:S01]  /*334d0*/  LDCU UR5, c[0x0][0x39c] ;  /* 0x00007380ff0577ac */ /* 0x000f220008000800 */
[----:B------:R-:W4:Y:S04]  /*334e0*/  LDL.LU R52, [R1+0xafc] ;  /* 0x000afc0001347983 */ /* 0x000f280000300800 */
[----:B------:R-:W4:Y:S01]  /*334f0*/  LDL.LU R17, [R1+0xb00] ;  /* 0x000b000001117983 */ /* 0x000f220000300800 */
[----:B------:R-:W-:-:S04]  /*33500*/  IADD3 R4, P4, PT, R9, R2, RZ ;  /* 0x0000000209047210 */ /* 0x000fc80007f9e0ff */
[----:B------:R-:W-:Y:S01]  /*33510*/  LEA.HI.X.SX32 R5, R9, R3, 0x1, P4 ;  /* 0x0000000309057211 */ /* 0x000fe200020f0eff */
[CC--:B---3--:R-:W-:Y:S01]  /*33520*/  IMAD R7, R53.reuse, R8.reuse, RZ ;  /* 0x0000000835077224 */ /* 0x0c8fe200078e02ff */
[C---:B--2---:R-:W-:Y:S01]  /*33530*/  ISETP.LT.AND P4, PT, R16.reuse, UR4, !P0 ;  /* 0x0000000410007c0c */ /* 0x044fe2000c781270 */
[----:B------:R-:W-:Y:S02]  /*33540*/  IMAD R9, R16, R8, RZ ;  /* 0x0000000810097224 */ /* 0x000fe400078e02ff */
[----:B------:R0:W-:Y:S01]  /*33550*/  @P5 STG.E.U8 desc[UR22][R4.64], R0 ;  /* 0x0000000004005986 */ /* 0x0001e2000c101116 */
[----:B------:R-:W-:Y:S01]  /*33560*/  ISETP.LT.AND P3, PT, R53, UR6, !P0 ;  /* 0x0000000635007c0c */ /* 0x000fe2000c761270 */
[----:B------:R-:W1:Y:S02]  /*33570*/  LDCU UR4, c[0x0][0x39c] ;  /* 0x00007380ff0477ac */ /* 0x000e640008000800 */
[----:B------:R-:W2:Y:S01]  /*33580*/  LDL.LU R16, [R1+0xb08] ;  /* 0x000b080001107983 */ /* 0x000ea20000300800 */
[-C--:B------:R-:W-:Y:S01]  /*33590*/  IADD3 R6, P6, PT, R9, R2.reuse, RZ ;  /* 0x0000000209067210 */ /* 0x080fe20007fde0ff */
[----:B------:R-:W2:Y:S02]  /*335a0*/  LDCU UR6, c[0x0][0x39c] ;  /* 0x00007380ff0677ac */ /* 0x000ea40008000800 */
[----:B------:R-:W3:Y:S01]  /*335b0*/  LDL.LU R18, [R1+0xb0c] ;  /* 0x000b0c0001127983 */ /* 0x000ee20000300800 */
[----:B0-----:R-:W-:-:S04]  /*335c0*/  IADD3 R4, P5, PT, R7, R2, RZ ;  /* 0x0000000207047210 */ /* 0x001fc80007fbe0ff */
[-C--:B------:R-:W-:Y:S02]  /*335d0*/  LEA.HI.X.SX32 R5, R7, R3.reuse, 0x1, P5 ;  /* 0x0000000307057211 */ /* 0x080fe400028f0eff */
[----:B------:R-:W-:Y:S02]  /*335e0*/  LEA.HI.X.SX32 R7, R9, R3, 0x1, P6 ;  /* 0x0000000309077211 */ /* 0x000fe400030f0eff */
[C---:B----4-:R-:W-:Y:S01]  /*335f0*/  ISETP.LT.AND P5, PT, R11.reuse, UR5, !P0 ;  /* 0x000000050b007c0c */ /* 0x050fe2000c7a1270 */
[----:B------:R-:W-:Y:S01]  /*33600*/  IMAD R9, R11, R8, RZ ;  /* 0x000000080b097224 */ /* 0x000fe200078e02ff */
[C---:B------:R-:W-:Y:S01]  /*33610*/  PRMT R0, R19.reuse, 0x7773, RZ ;  /* 0x0000777313007816 */ /* 0x040fe200000000ff */
[----:B------:R-:W4:Y:S01]  /*33620*/  LDL.LU R11, [R1+0xb10] ;  /* 0x000b1000010b7983 */ /* 0x000f220000300800 */
[C---:B------:R-:W-:Y:S01]  /*33630*/  PRMT R10, R19.reuse, 0x7772, RZ ;  /* 0x00007772130a7816 */ /* 0x040fe200000000ff */
[----:B------:R-:W0:Y:S01]  /*33640*/  LDCU UR5, c[0x0][0x39c] ;  /* 0x00007380ff0577ac */ /* 0x000e220008000800 */
[----:B------:R-:W-:-:S05]  /*33650*/  PRMT R19, R19, 0x7771, RZ ;  /* 0x0000777113137816 */ /* 0x000fca00000000ff */
[----:B------:R-:W-:Y:S04]  /*33660*/  @P3 STG.E.U8 desc[UR22][R4.64], R19 ;  /* 0x0000001304003986 */ /* 0x000fe8000c101116 */
[----:B------:R0:W-:Y:S02]  /*33670*/  @P4 STG.E.U8 desc[UR22][R6.64], R10 ;  /* 0x0000000a06004986 */ /* 0x0001e4000c101116 */
[----:B0-----:R-:W-:-:S04]  /*33680*/  IADD3 R6, P3, PT, R9, R2, RZ ;  /* 0x0000000209067210 */ /* 0x001fc80007f7e0ff */
[----:B------:R-:W-:-:S05]  /*33690*/  LEA.HI.X.SX32 R7, R9, R3, 0x1, P3 ;  /* 0x0000000309077211 */ /* 0x000fca00018f0eff */
[----:B------:R0:W-:Y:S01]  /*336a0*/  @P5 STG.E.U8 desc[UR22][R6.64], R0 ;  /* 0x0000000006005986 */ /* 0x0001e2000c101116 */
[----:B------:R-:W-:Y:S01]  /*336b0*/  PRMT R10, R24, 0x7770, RZ ;  /* 0x00007770180a7816 */ /* 0x000fe200000000ff */
[CC--:B------:R-:W-:Y:S01]  /*336c0*/  IMAD R5, R52.reuse, R8.reuse, RZ ;  /* 0x0000000834057224 */ /* 0x0c0fe200078e02ff */
[----:B------:R-:W-:Y:S01]  /*336d0*/  ISETP.LT.AND P4, PT, R52, UR7, !P0 ;  /* 0x0000000734007c0c */ /* 0x000fe2000c781270 */
[----:B------:R-:W4:Y:S01]  /*336e0*/  LDCU UR7, c[0x0][0x39c] ;  /* 0x00007380ff0777ac */ /* 0x000f220008000800 */
[C---:B-1----:R-:W-:Y:S01]  /*336f0*/  ISETP.LT.AND P3, PT, R17.reuse, UR4, !P0 ;  /* 0x0000000411007c0c */ /* 0x042fe2000c761270 */
[----:B------:R-:W-:Y:S01]  /*33700*/  IMAD R9, R17, R8, RZ ;  /* 0x0000000811097224 */ /* 0x000fe200078e02ff */
[-C--:B------:R-:W-:Y:S01]  /*33710*/  IADD3 R4, P6, PT, R5, R2.reuse, RZ ;  /* 0x0000000205047210 */ /* 0x080fe20007fde0ff */
[----:B------:R-:W4:Y:S01]  /*33720*/  LDL.LU R17, [R1+0xb18] ;  /* 0x000b180001117983 */ /* 0x000f220000300800 */
[----:B------:R-:W1:Y:S02]  /*33730*/  LDCU UR4, c[0x0][0x39c] ;  /* 0x00007380ff0477ac */ /* 0x000e640008000800 */
[----:B0-----:R-:W-:Y:S01]  /*33740*/  IADD3 R6, P5, PT, R9, R2, RZ ;  /* 0x0000000209067210 */ /* 0x001fe20007fbe0ff */
[----:B------:R-:W4:Y:S01]  /*33750*/  LDL.LU R19, [R1+0xb1c] ;  /* 0x000b1c0001137983 */ /* 0x000f220000300800 */
[----:B------:R-:W-:-:S02]  /*33760*/  LEA.HI.X.SX32 R5, R5, R3, 0x1, P6 ;  /* 0x0000000305057211 */ /* 0x000fc400030f0eff */
[----:B------:R-:W-:Y:S02]  /*33770*/  LEA.HI.X.SX32 R7, R9, R3, 0x1, P5 ;  /* 0x0000000309077211 */ /* 0x000fe400028f0eff */
[----:B------:R-:W-:Y:S02]  /*33780*/  PRMT R9, R24, 0x7771, RZ ;  /* 0x0000777118097816 */ /* 0x000fe400000000ff */
[C---:B--2---:R-:W-:Y:S01]  /*33790*/  ISETP.LT.AND P6, PT, R16.reuse, UR6, !P0 ;  /* 0x0000000610007c0c */ /* 0x044fe2000c7c1270 */
[----:B------:R-:W-:Y:S01]  /*337a0*/  IMAD R0, R16, R8, RZ ;  /* 0x0000000810007224 */ /* 0x000fe200078e02ff */
[----:B------:R-:W-:Y:S01]  /*337b0*/  @P4 STG.E.U8 desc[UR22][R4.64], R10 ;  /* 0x0000000a04004986 */ /* 0x000fe2000c101116 */
[----:B------:R-:W0:Y:S03]  /*337c0*/  LDCU UR6, c[0x0][0x39c] ;  /* 0x00007380ff0677ac */ /* 0x000e260008000800 */
[----:B------:R-:W2:Y:S04]  /*337d0*/  LDL.LU R16, [R1+0xb24] ;  /* 0x000b240001107983 */ /* 0x000ea80000300800 */
[----:B------:R0:W-:Y:S02]  /*337e0*/  @P3 STG.E.U8 desc[UR22][R6.64], R9 ;  /* 0x0000000906003986 */ /* 0x0001e4000c101116 */
[----:B0-----:R-:W-:-:S04]  /*337f0*/  IADD3 R6, P3, PT, R0, R2, RZ ;  /* 0x0000000200067210 */ /* 0x001fc80007f7e0ff */
[-C--:B------:R-:W-:Y:S01]  /*33800*/  LEA.HI.X.SX32 R7, R0, R3.reuse, 0x1, P3 ;  /* 0x0000000300077211 */ /* 0x080fe200018f0eff */
[CC--:B---3--:R-:W-:Y:S01]  /*33810*/  IMAD R5, R18.reuse, R8.reuse, RZ ;  /* 0x0000000812057224 */ /* 0x0c8fe200078e02ff */
[----:B------:R-:W-:Y:S01]  /*33820*/  ISETP.LT.AND P4, PT, R18, UR5, !P0 ;  /* 0x0000000512007c0c */ /* 0x000fe2000c781270 */
[----:B------:R-:W0:Y:S01]  /*33830*/  LDCU UR5, c[0x0][0x39c] ;  /* 0x00007380ff0577ac */ /* 0x000e220008000800 */
[C---:B----4-:R-:W-:Y:S01]  /*33840*/  ISETP.LT.AND P3, PT, R11.reuse, UR7, !P0 ;  /* 0x000000070b007c0c */ /* 0x050fe2000c761270 */
[----:B------:R-:W-:Y:S01]  /*33850*/  IMAD R0, R11, R8, RZ ;  /* 0x000000080b007224 */ /* 0x000fe200078e02ff */
[----:B------:R-:W-:Y:S01]  /*33860*/  PRMT R9, R24, 0x7772, RZ ;  /* 0x0000777218097816 */ /* 0x000fe200000000ff */
[----:B------:R-:W0:Y:S01]  /*33870*/  LDL.LU R11, [R1+0xb28] ;  /* 0x000b2800010b7983 */ /* 0x000e220000300800 */
[C---:B------:R-:W-:Y:S01]  /*33880*/  IADD3 R4, P5, PT, R5.reuse, R2, RZ ;  /* 0x0000000205047210 */ /* 0x040fe20007fbe0ff */
[----:B------:R-:W3:Y:S02]  /*33890*/  LDCU UR7, c[0x0][0x39c] ;  /* 0x00007380ff0777ac */ /* 0x000ee40008000800 */
[----:B------:R-:W4:Y:S04]  /*338a0*/  LDL.LU R18, [R1+0xb2c] ;  /* 0x000b2c0001127983 */ /* 0x000f280000300800 */
[----:B------:R1:W-:Y:S01]  /*338b0*/  @P6 STG.E.U8 desc[UR22][R6.64], R9 ;  /* 0x0000000906006986 */ /* 0x0003e2000c101116 */
[----:B------:R-:W-:-:S02]  /*338c0*/  LEA.HI.X.SX32 R5, R5, R3, 0x1, P5 ;  /* 0x0000000305057211 */ /* 0x000fc400028f0eff */
[----:B------:R-:W-:Y:S02]  /*338d0*/  PRMT R24, R24, 0x7773, RZ ;  /* 0x0000777318187816 */ /* 0x000fe400000000ff */
[----:B-1----:R-:W-:-:S04]  /*338e0*/  IADD3 R6, P6, PT, R0, R2, RZ ;  /* 0x0000000200067210 */ /* 0x002fc80007fde0ff */
[----:B------:R-:W-:Y:S02]  /*338f0*/  LEA.HI.X.SX32 R7, R0, R3, 0x1, P6 ;  /* 0x0000000300077211 */ /* 0x000fe400030f0eff */
[C---:B------:R-:W-:Y:S01]  /*33900*/  PRMT R0, R25.reuse, 0x7770, RZ ;  /* 0x0000777019007816 */ /* 0x040fe200000000ff */
[----:B------:R1:W-:Y:S04]  /*33910*/  @P4 STG.E.U8 desc[UR22][R4.64], R24 ;  /* 0x0000001804004986 */ /* 0x0003e8000c101116 */
[----:B------:R3:W-:Y:S01]  /*33920*/  @P3 STG.E.U8 desc[UR22][R6.64], R0 ;  /* 0x0000000006003986 */ /* 0x0007e2000c101116 */
[C---:B-1----:R-:W-:Y:S02]  /*33930*/  PRMT R5, R25.reuse, 0x7771, RZ ;  /* 0x0000777119057816 */ /* 0x042fe400000000ff */
[----:B------:R-:W-:Y:S01]  /*33940*/  PRMT R10, R25, 0x7772, RZ ;  /* 0x00007772190a7816 */ /* 0x000fe200000000ff */
[C---:B------:R-:W-:Y:S01]  /*33950*/  IMAD R9, R17.reuse, R8, RZ ;  /* 0x0000000811097224 */ /* 0x040fe200078e02ff */
[----:B------:R-:W-:Y:S01]  /*33960*/  ISETP.LT.AND P5, PT, R17, UR4, !P0 ;  /* 0x0000000411007c0c */ /* 0x000fe2000c7a1270 */
[----:B------:R-:W4:Y:S01]  /*33970*/  LDCU UR4, c[0x0][0x39c] ;  /* 0x00007380ff0477ac */ /* 0x000f220008000800 */
[----:B------:R-:W4:Y:S02]  /*33980*/  LDL.LU R17, [R1+0xb30] ;  /* 0x000b300001117983 */ /* 0x000f240000300800 */
[----:B---3--:R-:W-:Y:S01]  /*33990*/  IADD3 R6, P3, PT, R9, R2, RZ ;  /* 0x0000000209067210 */ /* 0x008fe20007f7e0ff */
[----:B------:R-:W-:-:S03]  /*339a0*/  IMAD R0, R19, R8, RZ ;  /* 0x0000000813007224 */ /* 0x000fc600078e02ff */
[-C--:B------:R-:W-:Y:S02]  /*339b0*/  LEA.HI.X.SX32 R7, R9, R3.reuse, 0x1, P3 ;  /* 0x0000000309077211 */ /* 0x080fe400018f0eff */
[----:B------:R-:W-:Y:S01]  /*339c0*/  ISETP.LT.AND P4, PT, R19, UR6, !P0 ;  /* 0x0000000613007c0c */ /* 0x000fe2000c781270 */
[----:B------:R-:W1:Y:S01]  /*339d0*/  LDCU UR6, c[0x0][0x39c] ;  /* 0x00007380ff0677ac */ /* 0x000e620008000800 */
[C---:B--2---:R-:W-:Y:S01]  /*339e0*/  ISETP.LT.AND P3, PT, R16.reuse, UR8, !P0 ;  /* 0x0000000810007c0c */ /* 0x044fe2000c761270 */
[----:B------:R-:W-:Y:S01]  /*339f0*/  IMAD R9, R16, R8, RZ ;  /* 0x0000000810097224 */ /* 0x000fe200078e02ff */
[C---:B------:R-:W-:Y:S01]  /*33a00*/  IADD3 R4, P6, PT, R0.reuse, R2, RZ ;  /* 0x0000000200047210 */ /* 0x040fe20007fde0ff */
[----:B------:R-:W1:Y:S01]  /*33a10*/  LDL.LU R16, [R1+0xb38] ;  /* 0x000b380001107983 */ /* 0x000e620000300800 */
[----:B------:R-:W-:Y:S01]  /*33a20*/  PRMT R25, R25, 0x7773, RZ ;  /* 0x0000777319197816 */ /* 0x000fe200000000ff */
[----:B------:R-:W2:Y:S02]  /*33a30*/  LDCU UR8, c[0x0][0x39c] ;  /* 0x00007380ff0877ac */ /* 0x000ea40008000800 */
[----:B------:R3:W-:Y:S04]  /*33a40*/  @P5 STG.E.U8 desc[UR22][R6.64], R5 ;  /* 0x0000000506005986 */ /* 0x0007e8000c101116 */
[----:B------:R-:W2:Y:S01]  /*33a50*/  LDL.LU R24, [R1+0xb40] ;  /* 0x000b400001187983 */ /* 0x000ea20000300800 */
[----:B---3--:R-:W-:-:S05]  /*33a60*/  LEA.HI.X.SX32 R5, R0, R3, 0x1, P6 ;  /* 0x0000000300057211 */ /* 0x008fca00030f0eff */
[----:B------:R3:W-:Y:S01]  /*33a70*/  @P4 STG.E.U8 desc[UR22][R4.64], R10 ;  /* 0x0000000a04004986 */ /* 0x0007e2000c101116 */
[C---:B0-----:R-:W-:Y:S01]  /*33a80*/  ISETP.LT.AND P6, PT, R11.reuse, UR5, !P0 ;  /* 0x000000050b007c0c */ /* 0x041fe2000c7c1270 */
[----:B------:R-:W-:Y:S01]  /*33a90*/  IMAD R0, R11, R8, RZ ;  /* 0x000000080b007224 */ /* 0x000fe200078e02ff */
[C---:B------:R-:W-:Y:S01]  /*33aa0*/  IADD3 R6, P5, PT, R9.reuse, R2, RZ ;  /* 0x0000000209067210 */ /* 0x040fe20007fbe0ff */
[----:B------:R-:W2:Y:S01]  /*33ab0*/  LDL.LU R11, [R1+0xb44] ;  /* 0x000b4400010b7983 */ /* 0x000ea20000300800 */
[C---:B----4-:R-:W-:Y:S01]  /*33ac0*/  ISETP.LT.AND P4, PT, R18.reuse, UR4, !P0 ;  /* 0x0000000412007c0c */ /* 0x050fe2000c781270 */
[----:B---3--:R-:W-:Y:S01]  /*33ad0*/  IMAD R5, R18, R8, RZ ;  /* 0x0000000812057224 */ /* 0x008fe200078e02ff */
[----:B------:R-:W-:Y:S01]  /*33ae0*/  LEA.HI.X.SX32 R7, R9, R3, 0x1, P5 ;  /* 0x0000000309077211 */ /* 0x000fe200028f0eff */
[----:B------:R-:W3:Y:S01]  /*33af0*/  LDL.LU R18, [R1+0xb48] ;  /* 0x000b480001127983 */ /* 0x000ee20000300800 */
[C---:B------:R-:W-:Y:S01]  /*33b00*/  PRMT R10, R26.reuse, 0x7771, RZ ;  /* 0x000077711a0a7816 */ /* 0x040fe200000000ff */
[----:B------:R-:W3:Y:S02]  /*33b10*/  LDCU UR4, c[0x0][0x39c] ;  /* 0x00007380ff0477ac */ /* 0x000ee40008000800 */
[----:B------:R0:W-:Y:S01]  /*33b20*/  @P3 STG.E.U8 desc[UR22][R6.64], R25 ;  /* 0x0000001906003986 */ /* 0x0001e2000c101116 */
[----:B------:R-:W-:Y:S01]  /*33b30*/  PRMT R9, R26, 0x7770, RZ ;  /* 0x000077701a097816 */ /* 0x000fe200000000ff */
[----:B------:R-:W4:Y:S01]  /*33b40*/  LDCU UR5, c[0x0][0x39c] ;  /* 0x00007380ff0577ac */ /* 0x000f220008000800 */
[----:B------:R-:W-:-:S02]  /*33b50*/  IADD3 R4, P5, PT, R5, R2, RZ ;  /* 0x0000000205047210 */ /* 0x000fc40007fbe0ff */
[----:B0-----:R-:W-:-:S04]  /*33b60*/  IADD3 R6, P3, PT, R0, R2, RZ ;  /* 0x0000000200067210 */ /* 0x001fc80007f7e0ff */
[----:B------:R-:W-:-:S05]  /*33b70*/  LEA.HI.X.SX32 R7, R0, R3, 0x1, P3 ;  /* 0x0000000300077211 */ /* 0x000fca00018f0eff */
[----:B------:R0:W-:Y:S01]  /*33b80*/  @P6 STG.E.U8 desc[UR22][R6.64], R9 ;  /* 0x0000000906006986 */ /* 0x0001e2000c101116 */
[----:B------:R-:W-:-:S05]  /*33b90*/  LEA.HI.X.SX32 R5, R5, R3, 0x1, P5 ;  /* 0x0000000305057211 */ /* 0x000fca00028f0eff */
[----:B------:R-:W-:Y:S01]  /*33ba0*/  @P4 STG.E.U8 desc[UR22][R4.64], R10 ;  /* 0x0000000a04004986 */ /* 0x000fe2000c101116 */
[C---:B------:R-:W-:Y:S01]  /*33bb0*/  IMAD R0, R17.reuse, R8, RZ ;  /* 0x0000000811007224 */ /* 0x040fe200078e02ff */
[----:B------:R-:W-:Y:S01]  /*33bc0*/  ISETP.LT.AND P3, PT, R17, UR7, !P0 ;  /* 0x0000000711007c0c */ /* 0x000fe2000c761270 */
[----:B------:R-:W2:Y:S01]  /*33bd0*/  LDCU UR7, c[0x0][0x39c] ;  /* 0x00007380ff0777ac */ /* 0x000ea20008000800 */
[----:B------:R-:W4:Y:S02]  /*33be0*/  LDL.LU R17, [R1+0xb4c] ;  /* 0x000b4c0001117983 */ /* 0x000f240000300800 */
[C---:B0-----:R-:W-:Y:S02]  /*33bf0*/  IADD3 R6, P6, PT, R0.reuse, R2, RZ ;  /* 0x0000000200067210 */ /* 0x041fe40007fde0ff */
[----:B------:R-:W4:Y:S02]  /*33c00*/  LDL.LU R19, [R1+0xb50] ;  /* 0x000b500001137983 */ /* 0x000f240000300800 */
[----:B------:R-:W-:-:S02]  /*33c10*/  LEA.HI.X.SX32 R7, R0, R3, 0x1, P6 ;  /* 0x0000000300077211 */ /* 0x000fc400030f0eff */
[----:B------:R-:W-:Y:S02]  /*33c20*/  PRMT R0, R26, 0x7772, RZ ;  /* 0x000077721a007816 */ /* 0x000fe400000000ff */
[C---:B-1----:R-:W-:Y:S01]  /*33c30*/  ISETP.LT.AND P5, PT, R16.reuse, UR6, !P0 ;  /* 0x0000000610007c0c */ /* 0x042fe2000c7a1270 */
[----:B------:R-:W-:Y:S02]  /*33c40*/  IMAD R9, R16, R8, RZ ;  /* 0x0000000810097224 */ /* 0x000fe400078e02ff */
[----:B------:R0:W-:Y:S01]  /*33c50*/  @P3 STG.E.U8 desc[UR22][R6.64], R0 ;  /* 0x0000000006003986 */ /* 0x0001e2000c101116 */
[----:B------:R-:W-:Y:S01]  /*33c60*/  PRMT R26, R26, 0x7773, RZ ;  /* 0x000077731a1a7816 */ /* 0x000fe200000000ff */
[----:B------:R-:W1:Y:S02]  /*33c70*/  LDCU UR6, c[0x0][0x39c] ;  /* 0x00007380ff0677ac */ /* 0x000e640008000800 */
[----:B------:R-:W4:Y:S01]  /*33c80*/  LDL.LU R16, [R1+0xbd8] ;  /* 0x000bd80001107983 */ /* 0x000f220000300800 */
[----:B0-----:R-:W-:Y:S01]  /*33c90*/  IADD3 R6, P3, PT, R9, R2, RZ ;  /* 0x0000000209067210 */ /* 0x001fe20007f7e0ff */
[----:B--2---:R-:W-:-:S03]  /*33ca0*/  IMAD R0, R24, R8, RZ ;  /* 0x0000000818007224 */ /* 0x004fc600078e02ff */
[----:B------:R-:W-:Y:S02]  /*33cb0*/  LEA.HI.X.SX32 R7, R9, R3, 0x1, P3 ;  /* 0x0000000309077211 */ /* 0x000fe400018f0eff */
[----:B------:R-:W-:-:S04]  /*33cc0*/  IADD3 R4, P6, PT, R0, R2, RZ ;  /* 0x0000000200047210 */ /* 0x000fc80007fde0ff */
[----:B------:R-:W-:Y:S02]  /*33cd0*/  LEA.HI.X.SX32 R5, R0, R3, 0x1, P6 ;  /* 0x0000000300057211 */ /* 0x000fe400030f0eff */
[C---:B------:R-:W-:Y:S01]  /*33ce0*/  ISETP.LT.AND P3, PT, R11.reuse, UR8, !P0 ;  /* 0x000000080b007c0c */ /* 0x040fe2000c761270 */
[-C--:B------:R-:W-:Y:S02]  /*33cf0*/  IMAD R9, R11, R8.reuse, RZ ;  /* 0x000000080b097224 */ /* 0x080fe400078e02ff */
[----:B------:R-:W2:Y:S01]  /*33d00*/  LDL.LU R11, [R1+0xbdc] ;  /* 0x000bdc00010b7983 */ /* 0x000ea20000300800 */
[C---:B---3--:R-:W-:Y:S01]  /*33d10*/  ISETP.LT.AND P6, PT, R18.reuse, UR4, !P0 ;  /* 0x0000000412007c0c */ /* 0x048fe2000c7c1270 */
[----:B------:R-:W-:Y:S01]  /*33d20*/  IMAD R0, R18, R8, RZ ;  /* 0x0000000812007224 */ /* 0x000fe200078e02ff */
[----:B----4-:R-:W-:Y:S01]  /*33d30*/  ISETP.LT.AND P4, PT, R24, UR5, !P0 ;  /* 0x0000000518007c0c */ /* 0x010fe2000c781270 */
[----:B------:R-:W3:Y:S01]  /*33d40*/  LDL.LU R18, [R1+0xbe4] ;  /* 0x000be40001127983 */ /* 0x000ee20000300800 */
[----:B------:R-:W0:Y:S03]  /*33d50*/  LDCU UR5, c[0x0][0x39c] ;  /* 0x00007380ff0577ac */ /* 0x000e260008000800 */
[----:B------:R4:W-:Y:S01]  /*33d60*/  @P5 STG.E.U8 desc[UR22][R6.64], R26 ;  /* 0x0000001a06005986 */ /* 0x0009e2000c101116 */
[----:B------:R-:W-:Y:S01]  /*33d70*/  PRMT R10, R27, 0x7770, RZ ;  /* 0x000077701b0a7816 */ /* 0x000fe200000000ff */
[----:B------:R-:W2:Y:S01]  /*33d80*/  LDCU UR4, c[0x0][0x39c] ;  /* 0x00007380ff0477ac */ /* 0x000ea20008000800 */
[----:B----4-:R-:W-:-:S04]  /*33d90*/  IADD3 R6, P5, PT, R9, R2, RZ ;  /* 0x0000000209067210 */ /* 0x010fc80007fbe0ff */
[----:B------:R-:W-:Y:S02]  /*33da0*/  LEA.HI.X.SX32 R7, R9, R3, 0x1, P5 ;  /* 0x0000000309077211 */ /* 0x000fe400028f0eff */
[C---:B------:R-:W-:Y:S01]  /*33db0*/  PRMT R9, R27.reuse, 0x7771, RZ ;  /* 0x000077711b097816 */ /* 0x040fe200000000ff */
[----:B------:R-:W-:Y:S04]  /*33dc0*/  @P4 STG.E.U8 desc[UR22][R4.64], R10 ;  /* 0x0000000a04004986 */ /* 0x000fe8000c101116 */
[----:B------:R4:W-:Y:S02]  /*33dd0*/  @P3 STG.E.U8 desc[UR22][R6.64], R9 ;  /* 0x0000000906003986 */ /* 0x0009e4000c101116 */
[----:B----4-:R-:W-:Y:S02]  /*33de0*/  IADD3 R6, P4, PT, R0, R2, RZ ;  /* 0x0000000200067210 */ /* 0x010fe40007f9e0ff */
[----:B------:R-:W-:-:S02]  /*33df0*/  PRMT R9, R27, 0x7772, RZ ;  /* 0x000077721b097816 */ /* 0x000fc400000000ff */
[----:B------:R-:W-:-:S05]  /*33e00*/  LEA.HI.X.SX32 R7, R0, R3, 0x1, P4 ;  /* 0x0000000300077211 */ /* 0x000fca00020f0eff */
[----:B------:R4:W-:Y:S01]  /*33e10*/  @P6 STG.E.U8 desc[UR22][R6.64], R9 ;  /* 0x0000000906006986 */ /* 0x0009e2000c101116 */
[----:B------:R-:W-:Y:S01]  /*33e20*/  PRMT R27, R27, 0x7773, RZ ;  /* 0x000077731b1b7816 */ /* 0x000fe200000000ff */
[CC--:B------:R-:W-:Y:S01]  /*33e30*/  IMAD R5, R17.reuse, R8.reuse, RZ ;  /* 0x0000000811057224 */ /* 0x0c0fe200078e02ff */
[----:B-1----:R-:W-:Y:S01]  /*33e40*/  ISETP.LT.AND P3, PT, R17, UR6, !P0 ;  /* 0x0000000611007c0c */ /* 0x002fe2000c761270 */
[----:B------:R-:W1:Y:S01]  /*33e50*/  LDCU UR6, c[0x0][0x39c] ;  /* 0x00007380ff0677ac */ /* 0x000e620008000800 */
[----:B------:R-:W1:Y:S01]  /*33e60*/  LDL.LU R17, [R1+0xc44] ;  /* 0x000c440001117983 */ /* 0x000e620000300800 */
[----:B------:R-:W-:Y:S01]  /*33e70*/  IMAD R0, R19, R8, RZ ;  /* 0x0000000813007224 */ /* 0x000fe200078e02ff */
[-C--:B------:R-:W-:Y:S02]  /*33e80*/  IADD3 R4, P5, PT, R5, R2.reuse, RZ ;  /* 0x0000000205047210 */ /* 0x080fe40007fbe0ff */
[----:B------:R-:W-:Y:S01]  /*33e90*/  ISETP.LT.AND P4, PT, R19, UR7, !P0 ;  /* 0x0000000713007c0c */ /* 0x000fe2000c781270 */
[----:B----4-:R-:W-:Y:S01]  /*33ea0*/  IMAD R9, R8, 0x2, R0 ;  /* 0x0000000208097824 */ /* 0x010fe200078e0200 */
[----:B------:R-:W-:Y:S01]  /*33eb0*/  LEA.HI.X.SX32 R5, R5, R3, 0x1, P5 ;  /* 0x0000000305057211 */ /* 0x000fe200028f0eff */
[----:B------:R-:W4:Y:S01]  /*33ec0*/  LDCU UR7, c[0x0][0x39c] ;  /* 0x00007380ff0777ac */ /* 0x000f220008000800 */
[----:B------:R-:W-:-:S02]  /*33ed0*/  IADD3 R6, P5, PT, R0, R2, RZ ;  /* 0x0000000200067210 */ /* 0x000fc40007fbe0ff */
[----:B0-----:R-:W-:Y:S01]  /*33ee0*/  ISETP.LT.AND P6, PT, R16, UR5, !P0 ;  /* 0x0000000510007c0c */ /* 0x001fe2000c7c1270 */
[----:B------:R-:W3:Y:S01]  /*33ef0*/  LDCU UR5, c[0x0][0x39c] ;  /* 0x00007380ff0577ac */ /* 0x000ee20008000800 */
[----:B------:R0:W-:Y:S01]  /*33f00*/  @P3 STG.E.U8 desc[UR22][R4.64], R27 ;  /* 0x0000001b04003986 */ /* 0x0001e2000c101116 */
[----:B------:R-:W-:Y:S02]  /*33f10*/  LEA.HI.X.SX32 R7, R0, R3, 0x1, P5 ;  /* 0x0000000300077211 */ /* 0x000fe400028f0eff */
[----:B------:R-:W-:Y:S01]  /*33f20*/  PRMT R0, R32, 0x7770, RZ ;  /* 0x0000777020007816 */ /* 0x000fe200000000ff */
[----:B------:R-:W4:Y:S04]  /*33f30*/  LDL.LU R16, [R1+0xcd4] ;  /* 0x000cd40001107983 */ /* 0x000f280000300800 */
[----:B------:R0:W-:Y:S01]  /*33f40*/  @P4 STG.E.U8 desc[UR22][R6.64], R0 ;  /* 0x0000000006004986 */ /* 0x0001e2000c101116 */
[----:B--2---:R-:W-:Y:S01]  /*33f50*/  ISETP.LT.AND P3, PT, R11, UR4, !P0 ;  /* 0x000000040b007c0c */ /* 0x004fe2000c761270 */
[----:B------:R-:W2:Y:S02]  /*33f60*/  LDCU UR4, c[0x0][0x39c] ;  /* 0x00007380ff0477ac */ /* 0x000ea40008000800 */
[----:B------:R-:W2:Y:S01]  /*33f70*/  LDL.LU R11, [R1+0xbf8] ;  /* 0x000bf800010b7983 */ /* 0x000ea20000300800 */
[----:B---3--:R-:W-:Y:S01]  /*33f80*/  ISETP.LT.AND P4, PT, R18, UR5, !P0 ;  /* 0x0000000512007c0c */ /* 0x008fe2000c781270 */
[----:B------:R-:W2:Y:S02]  /*33f90*/  LDCU UR5, c[0x0][0x39c] ;  /* 0x00007380ff0577ac */ /* 0x000ea40008000800 */
[----:B------:R-:W3:Y:S04]  /*33fa0*/  LDL.LU R10, [R1+0xb5c] ;  /* 0x000b5c00010a7983 */ /* 0x000ee80000300800 */
[----:B------:R-:W3:Y:S01]  /*33fb0*/  LDL.LU R18, [R1+0xca0] ;  /* 0x000ca00001127983 */ /* 0x000ee20000300800 */
[----:B0-----:R-:W-:-:S02]  /*33fc0*/  IADD3 R4, P5, PT, R9, R2, RZ ;  /* 0x0000000209047210 */ /* 0x001fc40007fbe0ff */
[----:B------:R-:W-:Y:S01]  /*33fd0*/  PRMT R0, R32, 0x7771, RZ ;  /* 0x0000777120007816 */ /* 0x000fe200000000ff */
[----:B------:R-:W3:Y:S01]  /*33fe0*/  LDL.LU R19, [R1+0xce8] ;  /* 0x000ce80001137983 */ /* 0x000ee20000300800 */
[----:B------:R-:W-:Y:S01]  /*33ff0*/  LEA.HI.X.SX32 R5, R9, R3, 0x1, P5 ;  /* 0x0000000309057211 */ /* 0x000fe200028f0eff */
[----:B------:R-:W-:-:S04]  /*34000*/  IMAD R9, R8, 0x2, R9 ;  /* 0x0000000208097824 */ /* 0x000fc800078e0209 */
[----:B------:R0:W-:Y:S01]  /*34010*/  @P2 STG.E.U8 desc[UR22][R4.64], R0 ;  /* 0x0000000004002986 */ /* 0x0001e2000c101116 */
[----:B------:R-:W-:Y:S01]  /*34020*/  IMAD R7, R8, 0x2, R9 ;  /* 0x0000000208077824 */ /* 0x000fe200078e0209 */
[----:B0-----:R-:W-:-:S03]  /*34030*/  IADD3 R4, P5, PT, R9, R2, RZ ;  /* 0x0000000209047210 */ /* 0x001fc60007fbe0ff */
[----:B------:R-:W-:Y:S01]  /*34040*/  IMAD R0, R8, 0x2, R7 ;  /* 0x0000000208007824 */ /* 0x000fe200078e0207 */
[-C--:B------:R-:W-:Y:S02]  /*34050*/  LEA.HI.X.SX32 R5, R9, R3.reuse, 0x1, P5 ;  /* 0x0000000309057211 */ /* 0x080fe400028f0eff */
[CC--:B------:R-:W-:Y:S02]  /*34060*/  IADD3 R6, P5, PT, R7.reuse, R2.reuse, RZ ;  /* 0x0000000207067210 */ /* 0x0c0fe40007fbe0ff */
[C---:B------:R-:W-:Y:S02]  /*34070*/  PRMT R9, R32.reuse, 0x7772, RZ ;  /* 0x0000777220097816 */ /* 0x040fe400000000ff */
[----:B------:R-:W-:Y:S02]  /*34080*/  LEA.HI.X.SX32 R7, R7, R3, 0x1, P5 ;  /* 0x0000000307077211 */ /* 0x000fe400028f0eff */
[----:B------:R-:W-:Y:S01]  /*34090*/  PRMT R32, R32, 0x7773, RZ ;  /* 0x0000777320207816 */ /* 0x000fe200000000ff */
[----:B------:R0:W-:Y:S04]  /*340a0*/  @P1 STG.E.U8 desc[UR22][R4.64], R9 ;  /* 0x0000000904001986 */ /* 0x0001e8000c101116 */
[----:B------:R0:W-:Y:S02]  /*340b0*/  @P6 STG.E.U8 desc[UR22][R6.64], R32 ;  /* 0x0000002006006986 */ /* 0x0001e4000c101116 */
[----:B0-----:R-:W-:Y:S01]  /*340c0*/  IADD3 R4, P1, PT, R0, R2, RZ ;  /* 0x0000000200047210 */ /* 0x001fe20007f3e0ff */
[----:B------:R-:W-:-:S03]  /*340d0*/  IMAD R7, R8, 0x2, R0 ;  /* 0x0000000208077824 */ /* 0x000fc600078e0200 */
[----:B------:R-:W-:Y:S02]  /*340e0*/  LEA.HI.X.SX32 R5, R0, R3, 0x1, P1 ;  /* 0x0000000300057211 */ /* 0x000fe400008f0eff */
[----:B------:R-:W-:Y:S02]  /*340f0*/  PRMT R0, R33, 0x7770, RZ ;  /* 0x0000777021007816 */ /* 0x000fe400000000ff */
[----:B------:R-:W-:-:S03]  /*34100*/  IADD3 R6, P6, PT, R7, R2, RZ ;  /* 0x0000000207067210 */ /* 0x000fc60007fde0ff */
[----:B------:R0:W-:Y:S01]  /*34110*/  @P3 STG.E.U8 desc[UR22][R4.64], R0 ;  /* 0x0000000004003986 */ /* 0x0001e2000c101116 */
[----:B-1----:R-:W-:Y:S01]  /*34120*/  ISETP.LT.AND P2, PT, R17, UR6, !P0 ;  /* 0x0000000611007c0c */ /* 0x002fe2000c741270 */
[----:B------:R-:W3:Y:S02]  /*34130*/  LDCU UR6, c[0x0][0x39c] ;  /* 0x00007380ff0677ac */ /* 0x000ee40008000800 */
[----:B------:R-:W3:Y:S01]  /*34140*/  LDL.LU R17, [R1+0xd34] ;  /* 0x000d340001117983 */ /* 0x000ee20000300800 */
[----:B0-----:R-:W-:Y:S01]  /*34150*/  IMAD R0, R8, 0x2, R7 ;  /* 0x0000000208007824 */ /* 0x001fe200078e0207 */
[----:B------:R-:W-:Y:S02]  /*34160*/  LEA.HI.X.SX32 R7, R7, R3, 0x1, P6 ;  /* 0x0000000307077211 */ /* 0x000fe400030f0eff */
[----:B----4-:R-:W-:Y:S01]  /*34170*/  ISETP.LT.AND P5, PT, R16, UR7, !P0 ;  /* 0x0000000710007c0c */ /* 0x010fe2000c7a1270 */
[----:B------:R-:W0:Y:S01]  /*34180*/  LDCU UR7, c[0x0][0x39c] ;  /* 0x00007380ff0777ac */ /* 0x000e220008000800 */
[----:B------:R-:W4:Y:S01]  /*34190*/  LDL.LU R16, [R1+0xdb4] ;  /* 0x000db40001107983 */ /* 0x000f220000300800 */
[----:B--2---:R-:W-:Y:S01]  /*341a0*/  ISETP.LT.AND P1, PT, R11, UR5, !P0 ;  /* 0x000000050b007c0c */ /* 0x004fe2000c721270 */
[----:B------:R-:W1:Y:S01]  /*341b0*/  LDCU UR5, c[0x0][0x39c] ;  /* 0x00007380ff0577ac */ /* 0x000e620008000800 */
[----:B------:R-:W-:-:S05]  /*341c0*/  PRMT R11, R33, 0x7771, RZ ;  /* 0x00007771210b7816 */ /* 0x000fca00000000ff */
[----:B------:R2:W-:Y:S01]  /*341d0*/  @P4 STG.E.U8 desc[UR22][R6.64], R11 ;  /* 0x0000000b06004986 */ /* 0x0005e2000c101116 */
[----:B---3--:R-:W-:Y:S01]  /*341e0*/  ISETP.LT.AND P4, PT, R18, UR6, !P0 ;  /* 0x0000000612007c0c */ /* 0x008fe2000c781270 */
[----:B------:R-:W-:Y:S01]  /*341f0*/  IMAD R9, R10, R8, RZ ;  /* 0x000000080a097224 */ /* 0x000fe200078e02ff */
[-C--:B------:R-:W-:Y:S01]  /*34200*/  IADD3 R4, P6, PT, R0, R2.reuse, RZ ;  /* 0x0000000200047210 */ /* 0x080fe20007fde0ff */
[----:B------:R-:W3:Y:S01]  /*34210*/  LDL.LU R18, [R1+0xc24] ;  /* 0x000c240001127983 */ /* 0x000ee20000300800 */
[----:B------:R-:W-:Y:S01]  /*34220*/  ISETP.LT.AND P3, PT, R10, UR4, !P0 ;  /* 0x000000040a007c0c */ /* 0x000fe2000c761270 */
[----:B------:R-:W4:Y:S01]  /*34230*/  LDCU UR4, c[0x0][0x39c] ;  /* 0x00007380ff0477ac */ /* 0x000f220008000800 */
[----:B------:R-:W0:Y:S01]  /*34240*/  LDCU UR6, c[0x0][0x39c] ;  /* 0x00007380ff0677ac */ /* 0x000e220008000800 */
[----:B--2---:R-:W2:Y:S01]  /*34250*/  LDL.LU R11, [R1+0xe04] ;  /* 0x000e0400010b7983 */ /* 0x004ea20000300800 */
[----:B------:R-:W-:Y:S02]  /*34260*/  LEA.HI.X.SX32 R5, R0, R3, 0x1, P6 ;  /* 0x0000000300057211 */ /* 0x000fe400030f0eff */
[----:B------:R-:W-:-:S02]  /*34270*/  IADD3 R6, P6, PT, R9, R2, RZ ;  /* 0x0000000209067210 */ /* 0x000fc40007fde0ff */
[----:B------:R-:W-:Y:S01]  /*34280*/  PRMT R10, R33, 0x7772, RZ ;  /* 0x00007772210a7816 */ /* 0x000fe200000000ff */
[C---:B------:R-:W-:Y:S01]  /*34290*/  IMAD R0, R8.reuse, 0x4, R0 ;  /* 0x0000000408007824 */ /* 0x040fe200078e0200 */
[----:B------:R-:W-:Y:S02]  /*342a0*/  LEA.HI.X.SX32 R7, R9, R3, 0x1, P6 ;  /* 0x0000000309077211 */ /* 0x000fe400030f0eff */
[----:B------:R-:W-:Y:S01]  /*342b0*/  PRMT R33, R33, 0x7773, RZ ;  /* 0x0000777321217816 */ /* 0x000fe200000000ff */
[----:B------:R0:W-:Y:S04]  /*342c0*/  @P2 STG.E.U8 desc[UR22][R4.64], R10 ;  /* 0x0000000a04002986 */ /* 0x0001e8000c101116 */
[----:B------:R1:W-:Y:S01]  /*342d0*/  @P3 STG.E.U8 desc[UR22][R6.64], R33 ;  /* 0x0000002106003986 */ /* 0x0003e2000c101116 */
[----:B0-----:R-:W-:Y:S01]  /*342e0*/  IMAD R5, R8, 0x2, R0 ;  /* 0x0000000208057824 */ /* 0x001fe200078e0200 */
[----:B-1----:R-:W-:-:S02]  /*342f0*/  IADD3 R6, P6, PT, R0, R2, RZ ;  /* 0x0000000200067210 */ /* 0x002fc40007fde0ff */
[----:B------:R-:W-:Y:S02]  /*34300*/  PRMT R10, R34, 0x7770, RZ ;  /* 0x00007770220a7816 */ /* 0x000fe400000000ff */
[-C--:B------:R-:W-:Y:S01]  /*34310*/  LEA.HI.X.SX32 R7, R0, R3.reuse, 0x1, P6 ;  /* 0x0000000300077211 */ /* 0x080fe200030f0eff */
[----:B------:R-:W-:Y:S01]  /*34320*/  IMAD R0, R8, 0x2, R5 ;  /* 0x0000000208007824 */ /* 0x000fe200078e0205 */
[C---:B------:R-:W-:Y:S02]  /*34330*/  IADD3 R4, P6, PT, R5.reuse, R2, RZ ;  /* 0x0000000205047210 */ /* 0x040fe40007fde0ff */
[----:B------:R-:W-:Y:S01]  /*34340*/  PRMT R9, R34, 0x7771, RZ ;  /* 0x0000777122097816 */ /* 0x000fe200000000ff */
[----:B------:R0:W-:Y:S01]  /*34350*/  @P5 STG.E.U8 desc[UR22][R6.64], R10 ;  /* 0x0000000a06005986 */ /* 0x0001e2000c101116 */
[----:B------:R-:W-:-:S05]  /*34360*/  LEA.HI.X.SX32 R5, R5, R3, 0x1, P6 ;  /* 0x0000000305057211 */ /* 0x000fca00030f0eff */
[----:B------:R1:W-:Y:S01]  /*34370*/  @P1 STG.E.U8 desc[UR22][R4.64], R9 ;  /* 0x0000000904001986 */ /* 0x0003e2000c101116 */
[----:B0-----:R-:W-:-:S04]  /*34380*/  IADD3 R6, P6, PT, R0, R2, RZ ;  /* 0x0000000200067210 */ /* 0x001fc80007fde0ff */
[----:B------:R-:W-:Y:S02]  /*34390*/  LEA.HI.X.SX32 R7, R0, R3, 0x1, P6 ;  /* 0x0000000300077211 */ /* 0x000fe400030f0eff */
[----:B-1----:R-:W-:Y:S02]  /*343a0*/  PRMT R4, R34, 0x7772, RZ ;  /* 0x0000777222047816 */ /* 0x002fe400000000ff */
[----:B------:R-:W-:-:S03]  /*343b0*/  ISETP.LT.AND P3, PT, R17, UR7, !P0 ;  /* 0x0000000711007c0c */ /* 0x000fc6000c761270 */
[----:B------:R0:W-:Y:S01]  /*343c0*/  @P4 STG.E.U8 desc[UR22][R6.64], R4 ;  /* 0x0000000406004986 */ /* 0x0001e2000c101116 */
[----:B------:R-:W-:Y:S01]  /*343d0*/  ISETP.LT.AND P2, PT, R19, UR5, !P0 ;  /* 0x0000000513007c0c */ /* 0x000fe2000c741270 */
[----:B------:R-:W3:Y:S02]  /*343e0*/  LDCU UR5, c[0x0][0x39c] ;  /* 0x00007380ff0577ac */ /* 0x000ee40008000800 */
[----:B------:R-:W3:Y:S01]  /*343f0*/  LDL.LU R17, [R1+0xe08] ;  /* 0x000e080001117983 */ /* 0x000ee20000300800 */
[----:B----4-:R-:W-:Y:S01]  /*34400*/  ISETP.LT.AND P5, PT, R16, UR4, !P0 ;  /* 0x0000000410007c0c */ /* 0x010fe2000c7a1270 */
[----:B------:R-:W1:Y:S02]  /*34410*/  LDCU UR7, c[0x0][0x39c] ;  /* 0x00007380ff0777ac */ /* 0x000e640008000800 */
[----:B------:R-:W4:Y:S01]  /*34420*/  LDL.LU R16, [R1+0xb68] ;  /* 0x000b680001107983 */ /* 0x000f220000300800 */
[----:B------:R-:W-:Y:S01]  /*34430*/  IMAD R5, R8, 0x2, R0 ;  /* 0x0000000208057824 */ /* 0x000fe200078e0200 */
[----:B------:R-:W-:Y:S01]  /*34440*/  PRMT R34, R34, 0x7773, RZ ;  /* 0x0000777322227816 */ /* 0x000fe200000000ff */
[----:B------:R-:W0:Y:S01]  /*34450*/  LDCU UR4, c[0x0][0x39c] ;  /* 0x00007380ff0477ac */ /* 0x000e220008000800 */
[----:B------:R-:W4:Y:S01]  /*34460*/  LDL.LU R10, [R1+0xd88] ;  /* 0x000d8800010a7983 */ /* 0x000f220000300800 */
[----:B--2---:R-:W-:Y:S01]  /*34470*/  ISETP.LT.AND P4, PT, R11, UR6, !P0 ;  /* 0x000000060b007c0c */ /* 0x004fe2000c781270 */
[----:B------:R-:W-:-:S02]  /*34480*/  IMAD R0, R8, 0x2, R5 ;  /* 0x0000000208007824 */ /* 0x000fc400078e0205 */
[----:B------:R-:W2:Y:S01]  /*34490*/  LDL.LU R11, [R1+0xc40] ;  /* 0x000c4000010b7983 */ /* 0x000ea20000300800 */
[CC--:B0-----:R-:W-:Y:S01]  /*344a0*/  IADD3 R4, P6, PT, R5.reuse, R2.reuse, RZ ;  /* 0x0000000205047210 */ /* 0x0c1fe20007fde0ff */
[----:B------:R-:W2:Y:S01]  /*344b0*/  LDCU UR6, c[0x0][0x39c] ;  /* 0x00007380ff0677ac */ /* 0x000ea20008000800 */
[----:B---3--:R-:W-:Y:S01]  /*344c0*/  ISETP.LT.AND P1, PT, R18, UR5, !P0 ;  /* 0x0000000512007c0c */ /* 0x008fe2000c721270 */
[----:B------:R-:W-:Y:S01]  /*344d0*/  IMAD R9, R8, 0x2, R0 ;  /* 0x0000000208097824 */ /* 0x000fe200078e0200 */
[-C--:B------:R-:W-:Y:S01]  /*344e0*/  LEA.HI.X.SX32 R5, R5, R3.reuse, 0x1, P6 ;  /* 0x0000000305057211 */ /* 0x080fe200030f0eff */
[----:B------:R-:W4:Y:S01]  /*344f0*/  LDCU UR5, c[0x0][0x39c] ;  /* 0x00007380ff0577ac */ /* 0x000f220008000800 */
[C---:B------:R-:W-:Y:S01]  /*34500*/  IADD3 R6, P6, PT, R0.reuse, R2, RZ ;  /* 0x0000000200067210 */ /* 0x040fe20007fde0ff */
[----:B------:R-:W3:Y:S03]  /*34510*/  LDL.LU R19, [R1+0xc88] ;  /* 0x000c880001137983 */ /* 0x000ee60000300800 */
[----:B------:R-:W-:Y:S01]  /*34520*/  LEA.HI.X.SX32 R7, R0, R3, 0x1, P6 ;  /* 0x0000000300077211 */ /* 0x000fe200030f0eff */
[----:B------:R0:W-:Y:S01]  /*34530*/  @P2 STG.E.U8 desc[UR22][R4.64], R34 ;  /* 0x0000002204002986 */ /* 0x0001e2000c101116 */
[----:B------:R-:W-:-:S05]  /*34540*/  PRMT R0, R35, 0x7770, RZ ;  /* 0x0000777023007816 */ /* 0x000fca00000000ff */
[----:B------:R1:W-:Y:S01]  /*34550*/  @P3 STG.E.U8 desc[UR22][R6.64], R0 ;  /* 0x0000000006003986 */ /* 0x0003e2000c101116 */
[----:B0-----:R-:W-:-:S04]  /*34560*/  IADD3 R4, P6, PT, R9, R2, RZ ;  /* 0x0000000209047210 */ /* 0x001fc80007fde0ff */
[----:B------:R-:W-:Y:S01]  /*34570*/  LEA.HI.X.SX32 R5, R9, R3, 0x1, P6 ;  /* 0x0000000309057211 */ /* 0x000fe200030f0eff */
[----:B-1----:R-:W-:Y:S01]  /*34580*/  IMAD R0, R8, 0x2, R9 ;  /* 0x0000000208007824 */ /* 0x002fe200078e0209 */
[----:B------:R-:W-:-:S04]  /*34590*/  PRMT R7, R35, 0x7771, RZ ;  /* 0x0000777123077816 */ /* 0x000fc800000000ff */
[C---:B------:R-:W-:Y:S01]  /*345a0*/  IADD3 R6, P6, PT, R0.reuse, R2, RZ ;  /* 0x0000000200067210 */ /* 0x040fe20007fde0ff */
[----:B------:R0:W-:Y:S03]  /*345b0*/  @P5 STG.E.U8 desc[UR22][R4.64], R7 ;  /* 0x0000000704005986 */ /* 0x0001e6000c101116 */
[----:B0-----:R-:W-:Y:S02]  /*345c0*/  LEA.HI.X.SX32 R7, R0, R3, 0x1, P6 ;  /* 0x0000000300077211 */ /* 0x001fe400030f0eff */
[----:B------:R-:W-:Y:S02]  /*345d0*/  ISETP.LT.AND P2, PT, R17, UR7, !P0 ;  /* 0x0000000711007c0c */ /* 0x000fe4000c741270 */
[----:B----4-:R-:W-:Y:S01]  /*345e0*/  ISETP.LT.AND P5, PT, R10, UR5, !P0 ;  /* 0x000000050a007c0c */ /* 0x010fe2000c7a1270 */
[----:B------:R-:W4:Y:S01]  /*345f0*/  LDL.LU R17, [R1+0xcd0] ;  /* 0x000cd00001117983 */ /* 0x000f220000300800 */
[C---:B------:R-:W-:Y:S01]  /*34600*/  PRMT R10, R35.reuse, 0x7773, RZ ;  /* 0x00007773230a7816 */ /* 0x040fe200000000ff */
[C---:B------:R-:W-:Y:S01]  /*34610*/  IMAD R9, R16.reuse, R8, RZ ;  /* 0x0000000810097224 */ /* 0x040fe200078e02ff */
[----:B------:R-:W-:Y:S01]  /*34620*/  PRMT R35, R35, 0x7772, RZ ;  /* 0x0000777223237816 */ /* 0x000fe200000000ff */
[----:B------:R-:W4:Y:S01]  /*34630*/  LDL.LU R18, [R1+0xd64] ;  /* 0x000d640001127983 */ /* 0x000f220000300800 */
[----:B------:R-:W-:Y:S01]  /*34640*/  ISETP.LT.AND P3, PT, R16, UR4, !P0 ;  /* 0x0000000410007c0c */ /* 0x000fe2000c761270 */
[----:B------:R-:W3:Y:S02]  /*34650*/  LDCU UR4, c[0x0][0x39c] ;  /* 0x00007380ff0477ac */ /* 0x000ee40008000800 */
[----:B------:R-:W4:Y:S01]  /*34660*/  LDL.LU R16, [R1+0xbf0] ;  /* 0x000bf00001107983 */ /* 0x000f220000300800 */
[----:B------:R-:W4:Y:S03]  /*34670*/  LDCU UR5, c[0x0][0x39c] ;  /* 0x00007380ff0577ac */ /* 0x000f260008000800 */
[----:B------:R0:W-:Y:S01]  /*34680*/  @P1 STG.E.U8 desc[UR22][R6.64], R35 ;  /* 0x0000002306001986 */ /* 0x0001e2000c101116 */
[----:B------:R-:W-:Y:S01]  /*34690*/  IMAD R0, R8, 0x4, R0 ;  /* 0x0000000408007824 */ /* 0x000fe200078e0200 */
[----:B------:R-:W1:Y:S01]  /*346a0*/  LDCU UR7, c[0x0][0x39c] ;  /* 0x00007380ff0777ac */ /* 0x000e620008000800 */
[----:B--2---:R-:W-:Y:S01]  /*346b0*/  ISETP.LT.AND P1, PT, R11, UR6, !P0 ;  /* 0x000000060b007c0c */ /* 0x004fe2000c721270 */
[----:B------:R-:W2:Y:S01]  /*346c0*/  LDCU UR6, c[0x0][0x39c] ;  /* 0x00007380ff0677ac */ /* 0x000ea20008000800 */
[----:B------:R-:W2:Y:S01]  /*346d0*/  LDL.LU R11, [R1+0xc14] ;  /* 0x000c1400010b7983 */ /* 0x000ea20000300800 */
[----:B------:R-:W-:-:S04]  /*346e0*/  IADD3 R4, P6, PT, R9, R2, RZ ;  /* 0x0000000209047210 */ /* 0x000fc80007fde0ff */
[----:B------:R-:W-:Y:S02]  /*346f0*/  LEA.HI.X.SX32 R5, R9, R3, 0x1, P6 ;  /* 0x0000000309057211 */ /* 0x000fe400030f0eff */
[----:B0-----:R-:W-:-:S03]  /*34700*/  IADD3 R6, P6, PT, R0, R2, RZ ;  /* 0x0000000200067210 */ /* 0x001fc60007fde0ff */
[----:B------:R0:W-:Y:S01]  /*34710*/  @P3 STG.E.U8 desc[UR22][R4.64], R10 ;  /* 0x0000000a04003986 */ /* 0x0001e2000c101116 */
[----:B------:R-:W-:Y:S01]  /*34720*/  LEA.HI.X.SX32 R7, R0, R3, 0x1, P6 ;  /* 0x0000000300077211 */ /* 0x000fe200030f0eff */
[----:B------:R-:W-:Y:S01]  /*34730*/  IMAD R0, R8, 0x2, R0 ;  /* 0x0000000208007824 */ /* 0x000fe200078e0200 */
[----:B---3--:R-:W-:Y:S01]  /*34740*/  ISETP.LT.AND P3, PT, R19, UR4, !P0 ;  /* 0x0000000413007c0c */ /* 0x008fe2000c761270 */
[----:B------:R-:W3:Y:S01]  /*34750*/  LDCU UR4, c[0x0][0x39c] ;  /* 0x00007380ff0477ac */ /* 0x000ee20008000800 */
[----:B0-----:R-:W-:Y:S01]  /*34760*/  PRMT R4, R40, 0x7770, RZ ;  /* 0x0000777028047816 */ /* 0x001fe200000000ff */
[----:B------:R-:W-:-:S04]  /*34770*/  IMAD R5, R8, 0x2, R0 ;  /* 0x0000000208057824 */ /* 0x000fc800078e0200 */
[----:B------:R0:W-:Y:S01]  /*34780*/  @P4 STG.E.U8 desc[UR22][R6.64], R4 ;  /* 0x0000000406004986 */ /* 0x0001e2000c101116 */
[----:B------:R-:W-:Y:S02]  /*34790*/  PRMT R10, R40, 0x7771, RZ ;  /* 0x00007771280a7816 */ /* 0x000fe400000000ff */
[----:B0-----:R-:W-:-:S04]  /*347a0*/  IADD3 R6, P6, PT, R0, R2, RZ ;  /* 0x0000000200067210 */ /* 0x001fc80007fde0ff */
[----:B------:R-:W-:Y:S01]  /*347b0*/  LEA.HI.X.SX32 R7, R0, R3, 0x1, P6 ;  /* 0x0000000300077211 */ /* 0x000fe200030f0eff */
[----:B------:R-:W-:Y:S01]  /*347c0*/  IMAD R0, R8, 0x2, R5 ;  /* 0x0000000208007824 */ /* 0x000fe200078e0205 */
[----:B------:R-:W-:-:S03]  /*347d0*/  IADD3 R4, P6, PT, R5, R2, RZ ;  /* 0x0000000205047210 */ /* 0x000fc60007fde0ff */
[----:B------:R0:W-:Y:S01]  /*347e0*/  @P2 STG.E.U8 desc[UR22][R6.64], R10 ;  /* 0x0000000a06002986 */ /* 0x0001e2000c101116 */
[-C--:B------:R-:W-:Y:S02]  /*347f0*/  LEA.HI.X.SX32 R5, R5, R3.reuse, 0x1, P6 ;  /* 0x0000000305057211 */ /* 0x080fe400030f0eff */
[C---:B------:R-:W-:Y:S02]  /*34800*/  PRMT R9, R40.reuse, 0x7772, RZ ;  /* 0x0000777228097816 */ /* 0x040fe400000000ff */
[----:B------:R-:W-:Y:S02]  /*34810*/  PRMT R40, R40, 0x7773, RZ ;  /* 0x0000777328287816 */ /* 0x000fe400000000ff */
[C---:B0-----:R-:W-:Y:S01]  /*34820*/  IADD3 R6, P6, PT, R0.reuse, R2, RZ ;  /* 0x0000000200067210 */ /* 0x041fe20007fde0ff */
[----:B------:R-:W-:Y:S03]  /*34830*/  @P5 STG.E.U8 desc[UR22][R4.64], R9 ;  /* 0x0000000904005986 */ /* 0x000fe6000c101116 */
[----:B------:R-:W-:-:S05]  /*34840*/  LEA.HI.X.SX32 R7, R0, R3, 0x1, P6 ;  /* 0x0000000300077211 */ /* 0x000fca00030f0eff */
[----:B------:R0:W-:Y:S01]  /*34850*/  @P1 STG.E.U8 desc[UR22][R6.64], R40 ;  /* 0x0000002806001986 */ /* 0x0001e2000c101116 */
[----:B----4-:R-:W-:Y:S01]  /*34860*/  ISETP.LT.AND P4, PT, R17, UR5, !P0 ;  /* 0x0000000511007c0c */ /* 0x010fe2000c781270 */
[----:B------:R-:W2:Y:S02]  /*34870*/  LDCU UR5, c[0x0][0x39c] ;  /* 0x00007380ff0577ac */ /* 0x000ea40008000800 */
[----:B------:R-:W4:Y:S04]  /*34880*/  LDL.LU R17, [R1+0xb7c] ;  /* 0x000b7c0001117983 */ /* 0x000f280000300800 */
[----:B------:R-:W4:Y:S01]  /*34890*/  LDL.LU R19, [R1+0xce4] ;  /* 0x000ce40001137983 */ /* 0x000f220000300800 */
[----:B---3--:R-:W-:Y:S01]  /*348a0*/  ISETP.LT.AND P5, PT, R16, UR4, !P0 ;  /* 0x0000000410007c0c */ /* 0x008fe2000c7a1270 */
[----:B------:R-:W-:-:S02]  /*348b0*/  IMAD R0, R8, 0x2, R0 ;  /* 0x0000000208007824 */ /* 0x000fc400078e0200 */
[----:B------:R-:W3:Y:S01]  /*348c0*/  LDL.LU R16, [R1+0xd30] ;  /* 0x000d300001107983 */ /* 0x000ee20000300800 */
[----:B------:R-:W4:Y:S01]  /*348d0*/  LDCU UR4, c[0x0][0x39c] ;  /* 0x00007380ff0477ac */ /* 0x000f220008000800 */
[----:B--2---:R-:W-:Y:S01]  /*348e0*/  ISETP.LT.AND P1, PT, R11, UR5, !P0 ;  /* 0x000000050b007c0c */ /* 0x004fe2000c721270 */
[----:B0-----:R-:W-:Y:S01]  /*348f0*/  IMAD R7, R8, 0x2, R0 ;  /* 0x0000000208077824 */ /* 0x001fe200078e0200 */
[----:B------:R-:W2:Y:S01]  /*34900*/  LDL.LU R11, [R1+0xdb0] ;  /* 0x000db000010b7983 */ /* 0x000ea20000300800 */
[CC--:B------:R-:W-:Y:S01]  /*34910*/  IADD3 R4, P6, PT, R0.reuse, R2.reuse, RZ ;  /* 0x0000000200047210 */ /* 0x0c0fe20007fde0ff */
[----:B------:R-:W3:Y:S03]  /*34920*/  LDCU UR5, c[0x0][0x39c] ;  /* 0x00007380ff0577ac */ /* 0x000ee60008000800 */
[----:B------:R-:W-:Y:S02]  /*34930*/  LEA.HI.X.SX32 R5, R0, R3, 0x1, P6 ;  /* 0x0000000300057211 */ /* 0x000fe400030f0eff */
[----:B------:R-:W-:Y:S01]  /*34940*/  IADD3 R6, P6, PT, R7, R2, RZ ;  /* 0x0000000207067210 */ /* 0x000fe20007fde0ff */
[----:B------:R-:W-:Y:S01]  /*34950*/  IMAD R0, R8, 0x2, R7 ;  /* 0x0000000208007824 */ /* 0x000fe200078e0207 */
[----:B------:R-:W-:-:S02]  /*34960*/  PRMT R10, R41, 0x7770, RZ ;  /* 0x00007770290a7816 */ /* 0x000fc400000000ff */
[----:B------:R-:W-:Y:S02]  /*34970*/  LEA.HI.X.SX32 R7, R7, R3, 0x1, P6 ;  /* 0x0000000307077211 */ /* 0x000fe400030f0eff */
[----:B------:R-:W-:Y:S01]  /*34980*/  PRMT R9, R41, 0x7771, RZ ;  /* 0x0000777129097816 */ /* 0x000fe200000000ff */
[----:B------:R0:W-:Y:S01]  /*34990*/  @P3 STG.E.U8 desc[UR22][R4.64], R10 ;  /* 0x0000000a04003986 */ /* 0x0001e2000c101116 */
[----:B------:R-:W-:Y:S01]  /*349a0*/  ISETP.LT.AND P2, PT, R18, UR6, !P0 ;  /* 0x0000000612007c0c */ /* 0x000fe2000c741270 */
[----:B------:R-:W1:Y:S02]  /*349b0*/  LDCU UR6, c[0x0][0x39c] ;  /* 0x00007380ff0677ac */ /* 0x000e640008000800 */
[----:B------:R1:W-:Y:S04]  /*349c0*/  @P4 STG.E.U8 desc[UR22][R6.64], R9 ;  /* 0x0000000906004986 */ /* 0x0003e8000c101116 */
[----:B------:R-:W2:Y:S01]  /*349d0*/  LDL.LU R18, [R1+0xc20] ;  /* 0x000c200001127983 */ /* 0x000ea20000300800 */
[----:B0-----:R-:W-:-:S04]  /*349e0*/  IADD3 R4, P6, PT, R0, R2, RZ ;  /* 0x0000000200047210 */ /* 0x001fc80007fde0ff */
[----:B------:R-:W-:Y:S02]  /*349f0*/  LEA.HI.X.SX32 R5, R0, R3, 0x1, P6 ;  /* 0x0000000300057211 */ /* 0x000fe400030f0eff */
[C---:B-1----:R-:W-:Y:S02]  /*34a00*/  PRMT R9, R41.reuse, 0x7772, RZ ;  /* 0x0000777229097816 */ /* 0x042fe400000000ff */
[----:B------:R-:W-:-:S03]  /*34a10*/  PRMT R41, R41, 0x7773, RZ ;  /* 0x0000777329297816 */ /* 0x000fc600000000ff */
[----:B------:R0:W-:Y:S01]  /*34a20*/  @P2 STG.E.U8 desc[UR22][R4.64], R9 ;  /* 0x0000000904002986 */ /* 0x0001e2000c101116 */
[C---:B----4-:R-:W-:Y:S01]  /*34a30*/  ISETP.LT.AND P3, PT, R17.reuse, UR4, !P0 ;  /* 0x0000000411007c0c */ /* 0x050fe2000c761270 */
[----:B------:R-:W-:Y:S01]  /*34a40*/  IMAD R7, R17, R8, RZ ;  /* 0x0000000811077224 */ /* 0x000fe200078e02ff */
[----:B------:R-:W2:Y:S01]  /*34a50*/  LDCU UR4, c[0x0][0x39c] ;  /* 0x00007380ff0477ac */ /* 0x000ea20008000800 */
[----:B------:R-:W4:Y:S03]  /*34a60*/  LDL.LU R17, [R1+0xc70] ;  /* 0x000c700001117983 */ /* 0x000f260000300800 */
[----:B------:R-:W-:-:S04]  /*34a70*/  IADD3 R6, P6, PT, R7, R2, RZ ;  /* 0x0000000207067210 */ /* 0x000fc80007fde0ff */
[-C--:B------:R-:W-:Y:S02]  /*34a80*/  LEA.HI.X.SX32 R7, R7, R3.reuse, 0x1, P6 ;  /* 0x0000000307077211 */ /* 0x080fe400030f0eff */
[----:B---3--:R-:W-:Y:S01]  /*34a90*/  ISETP.LT.AND P2, PT, R16, UR5, !P0 ;  /* 0x0000000510007c0c */ /* 0x008fe2000c741270 */
[C---:B0-----:R-:W-:Y:S01]  /*34aa0*/  IMAD R5, R8.reuse, 0x4, R0 ;  /* 0x0000000408057824 */ /* 0x041fe200078e0200 */
[----:B------:R-:W3:Y:S01]  /*34ab0*/  LDL.LU R16, [R1+0xd04] ;  /* 0x000d040001107983 */ /* 0x000ee20000300800 */
[----:B------:R-:W-:Y:S01]  /*34ac0*/  ISETP.LT.AND P4, PT, R19, UR6, !P0 ;  /* 0x0000000613007c0c */ /* 0x000fe2000c781270 */
[----:B------:R-:W0:Y:S02]  /*34ad0*/  LDCU UR6, c[0x0][0x39c] ;  /* 0x00007380ff0677ac */ /* 0x000e240008000800 */
[----:B------:R1:W-:Y:S01]  /*34ae0*/  @P3 STG.E.U8 desc[UR22][R6.64], R41 ;  /* 0x0000002906003986 */ /* 0x0003e2000c101116 */
[----:B------:R-:W4:Y:S01]  /*34af0*/  LDCU UR5, c[0x0][0x39c] ;  /* 0x00007380ff0577ac */ /* 0x000f220008000800 */
[----:B--2---:R-:W-:Y:S01]  /*34b00*/  ISETP.LT.AND P3, PT, R11, UR4, !P0 ;  /* 0x000000040b007c0c */ /* 0x004fe2000c761270 */
[----:B------:R-:W-:Y:S01]  /*34b10*/  IMAD R0, R8, 0x2, R5 ;  /* 0x0000000208007824 */ /* 0x000fe200078e0205 */
[----:B------:R-:W2:Y:S01]  /*34b20*/  LDL.LU R11, [R1+0xd44] ;  /* 0x000d4400010b7983 */ /* 0x000ea20000300800 */
[C---:B------:R-:W-:Y:S01]  /*34b30*/  IADD3 R4, P6, PT, R5.reuse, R2, RZ ;  /* 0x0000000205047210 */ /* 0x040fe20007fde0ff */
[----:B------:R-:W0:Y:S01]  /*34b40*/  LDCU UR4, c[0x0][0x39c] ;  /* 0x00007380ff0477ac */ /* 0x000e220008000800 */
[----:B------:R-:W-:Y:S01]  /*34b50*/  PRMT R9, R42, 0x7770, RZ ;  /* 0x000077702a097816 */ /* 0x000fe200000000ff */
[----:B------:R-:W2:Y:S01]  /*34b60*/  LDL.LU R10, [R1+0xb70] ;  /* 0x000b7000010a7983 */ /* 0x000ea20000300800 */
[----:B------:R-:W-:-:S02]  /*34b70*/  LEA.HI.X.SX32 R5, R5, R3, 0x1, P6 ;  /* 0x0000000305057211 */ /* 0x000fc400030f0eff */
[----:B-1----:R-:W-:-:S03]  /*34b80*/  IADD3 R6, P6, PT, R0, R2, RZ ;  /* 0x0000000200067210 */ /* 0x002fc60007fde0ff */
[----:B------:R1:W-:Y:S01]  /*34b90*/  @P5 STG.E.U8 desc[UR22][R4.64], R9 ;  /* 0x0000000904005986 */ /* 0x0003e2000c101116 */
[----:B------:R-:W-:Y:S01]  /*34ba0*/  LEA.HI.X.SX32 R7, R0, R3, 0x1, P6 ;  /* 0x0000000300077211 */ /* 0x000fe200030f0eff */
[----:B------:R-:W-:Y:S01]  /*34bb0*/  IMAD R0, R8, 0x2, R0 ;  /* 0x0000000208007824 */ /* 0x000fe200078e0200 */
[----:B-1----:R-:W-:Y:S02]  /*34bc0*/  PRMT R4, R42, 0x7771, RZ ;  /* 0x000077712a047816 */ /* 0x002fe400000000ff */
[----:B0-----:R-:W-:Y:S01]  /*34bd0*/  ISETP.LT.AND P6, PT, R18, UR6, !P0 ;  /* 0x0000000612007c0c */ /* 0x001fe2000c7c1270 */
[----:B------:R-:W2:Y:S02]  /*34be0*/  LDCU UR6, c[0x0][0x39c] ;  /* 0x00007380ff0677ac */ /* 0x000ea40008000800 */
[----:B------:R0:W-:Y:S01]  /*34bf0*/  @P1 STG.E.U8 desc[UR22][R6.64], R4 ;  /* 0x0000000406001986 */ /* 0x0001e2000c101116 */
[----:B------:R-:W-:Y:S01]  /*34c00*/  IMAD R5, R8, 0x2, R0 ;  /* 0x0000000208057824 */ /* 0x000fe200078e0200 */
[----:B------:R-:W-:-:S02]  /*34c10*/  PRMT R9, R42, 0x7772, RZ ;  /* 0x000077722a097816 */ /* 0x000fc400000000ff */
[----:B0-----:R-:W-:-:S04]  /*34c20*/  IADD3 R6, P5, PT, R0, R2, RZ ;  /* 0x0000000200067210 */ /* 0x001fc80007fbe0ff */
[-C--:B------:R-:W-:Y:S02]  /*34c30*/  LEA.HI.X.SX32 R7, R0, R3.reuse, 0x1, P5 ;  /* 0x0000000300077211 */ /* 0x080fe400028f0eff */
[C---:B------:R-:W-:Y:S01]  /*34c40*/  IADD3 R4, P5, PT, R5.reuse, R2, RZ ;  /* 0x0000000205047210 */ /* 0x040fe20007fbe0ff */
[----:B------:R-:W-:Y:S01]  /*34c50*/  IMAD R0, R8, 0x2, R5 ;  /* 0x0000000208007824 */ /* 0x000fe200078e0205 */
[----:B------:R-:W-:Y:S02]  /*34c60*/  PRMT R42, R42, 0x7773, RZ ;  /* 0x000077732a2a7816 */ /* 0x000fe400000000ff */
[----:B------:R-:W-:Y:S01]  /*34c70*/  LEA.HI.X.SX32 R5, R5, R3, 0x1, P5 ;  /* 0x0000000305057211 */ /* 0x000fe200028f0eff */
[----:B------:R0:W-:Y:S04]  /*34c80*/  @P4 STG.E.U8 desc[UR22][R6.64], R9 ;  /* 0x0000000906004986 */ /* 0x0001e8000c101116 */
[----:B------:R1:W-:Y:S01]  /*34c90*/  @P2 STG.E.U8 desc[UR22][R4.64], R42 ;  /* 0x0000002a04002986 */ /* 0x0003e2000c101116 */
[----:B----4-:R-:W-:Y:S01]  /*34ca0*/  ISETP.LT.AND P1, PT, R17, UR5, !P0 ;  /* 0x0000000511007c0c */ /* 0x010fe2000c721270 */
[----:B------:R-:W4:Y:S02]  /*34cb0*/  LDCU UR5, c[0x0][0x39c] ;  /* 0x00007380ff0577ac */ /* 0x000f240008000800 */
[----:B------:R-:W4:Y:S04]  /*34cc0*/  LDL.LU R17, [R1+0xc3c] ;  /* 0x000c3c0001117983 */ /* 0x000f280000300800 */
[----:B------:R-:W4:Y:S01]  /*34cd0*/  LDL.LU R19, [R1+0xc84] ;  /* 0x000c840001137983 */ /* 0x000f220000300800 */
[----:B---3--:R-:W-:-:S02]  /*34ce0*/  ISETP.LT.AND P5, PT, R16, UR7, !P0 ;  /* 0x0000000710007c0c */ /* 0x008fc4000c7a1270 */
[----:B0-----:R-:W-:Y:S01]  /*34cf0*/  IADD3 R6, P4, PT, R0, R2, RZ ;  /* 0x0000000200067210 */ /* 0x001fe20007f9e0ff */
[----:B------:R-:W3:Y:S01]  /*34d00*/  LDL.LU R16, [R1+0xccc] ;  /* 0x000ccc0001107983 */ /* 0x000ee20000300800 */
[----:B-1----:R-:W-:Y:S01]  /*34d10*/  PRMT R5, R43, 0x7770, RZ ;  /* 0x000077702b057816 */ /* 0x002fe200000000ff */
[----:B------:R-:W-:Y:S01]  /*34d20*/  IMAD R4, R8, 0x2, R0 ;  /* 0x0000000208047824 */ /* 0x000fe200078e0200 */
[----:B--2---:R-:W-:Y:S01]  /*34d30*/  ISETP.LT.AND P2, PT, R11, UR6, !P0 ;  /* 0x000000060b007c0c */ /* 0x004fe2000c741270 */
[----:B------:R-:W0:Y:S01]  /*34d40*/  LDCU UR6, c[0x0][0x39c] ;  /* 0x00007380ff0677ac */ /* 0x000e220008000800 */
[----:B------:R-:W2:Y:S01]  /*34d50*/  LDL.LU R11, [R1+0xd60] ;  /* 0x000d6000010b7983 */ /* 0x000ea20000300800 */
[----:B------:R-:W-:Y:S01]  /*34d60*/  LEA.HI.X.SX32 R7, R0, R3, 0x1, P4 ;  /* 0x0000000300077211 */ /* 0x000fe200020f0eff */
[----:B------:R-:W-:Y:S01]  /*34d70*/  IMAD R0, R8, 0x2, R4 ;  /* 0x0000000208007824 */ /* 0x000fe200078e0204 */
[----:B------:R-:W1:Y:S01]  /*34d80*/  LDCU UR7, c[0x0][0x39c] ;  /* 0x00007380ff0777ac */ /* 0x000e620008000800 */
[C---:B------:R-:W-:Y:S01]  /*34d90*/  IMAD R9, R10.reuse, R8, RZ ;  /* 0x000000080a097224 */ /* 0x040fe200078e02ff */
[----:B------:R-:W2:Y:S04]  /*34da0*/  LDL.LU R18, [R1+0xd84] ;  /* 0x000d840001127983 */ /* 0x000ea80000300800 */
[----:B------:R0:W-:Y:S01]  /*34db0*/  @P3 STG.E.U8 desc[UR22][R6.64], R5 ;  /* 0x0000000506003986 */ /* 0x0001e2000c101116 */
[----:B------:R-:W-:Y:S01]  /*34dc0*/  ISETP.LT.AND P3, PT, R10, UR4, !P0 ;  /* 0x000000040a007c0c */ /* 0x000fe2000c761270 */
[----:B------:R-:W3:Y:S01]  /*34dd0*/  LDCU UR4, c[0x0][0x39c] ;  /* 0x00007380ff0477ac */ /* 0x000ee20008000800 */
[----:B0-----:R-:W-:-:S02]  /*34de0*/  IADD3 R6, P4, PT, R4, R2, RZ ;  /* 0x0000000204067210 */ /* 0x001fc40007f9e0ff */
[----:B------:R-:W-:Y:S02]  /*34df0*/  PRMT R5, R43, 0x7771, RZ ;  /* 0x000077712b057816 */ /* 0x000fe400000000ff */
[----:B------:R-:W-:Y:S02]  /*34e00*/  LEA.HI.X.SX32 R7, R4, R3, 0x1, P4 ;  /* 0x0000000304077211 */ /* 0x000fe400020f0eff */
[----:B------:R-:W-:-:S03]  /*34e10*/  IADD3 R4, P4, PT, R0, R2, RZ ;  /* 0x0000000200047210 */ /* 0x000fc60007f9e0ff */
[----:B------:R0:W-:Y:S01]  /*34e20*/  @P6 STG.E.U8 desc[UR22][R6.64], R5 ;  /* 0x0000000506006986 */ /* 0x0001e2000c101116 */
[C---:B------:R-:W-:Y:S02]  /*34e30*/  PRMT R10, R43.reuse, 0x7772, RZ ;  /* 0x000077722b0a7816 */ /* 0x040fe400000000ff */
[----:B------:R-:W-:Y:S02]  /*34e40*/  PRMT R43, R43, 0x7773, RZ ;  /* 0x000077732b2b7816 */ /* 0x000fe400000000ff */
[C---:B0-----:R-:W-:Y:S02]  /*34e50*/  IADD3 R6, P6, PT, R9.reuse, R2, RZ ;  /* 0x0000000209067210 */ /* 0x041fe40007fde0ff */
[-C--:B------:R-:W-:Y:S01]  /*34e60*/  LEA.HI.X.SX32 R5, R0, R3.reuse, 0x1, P4 ;  /* 0x0000000300057211 */ /* 0x080fe200020f0eff */
[----:B------:R-:W-:Y:S01]  /*34e70*/  IMAD R0, R8, 0x4, R0 ;  /* 0x0000000408007824 */ /* 0x000fe200078e0200 */
[----:B------:R-:W-:-:S03]  /*34e80*/  LEA.HI.X.SX32 R7, R9, R3, 0x1, P6 ;  /* 0x0000000309077211 */ /* 0x000fc600030f0eff */
[----:B------:R0:W-:Y:S04]  /*34e90*/  @P1 STG.E.U8 desc[UR22][R4.64], R10 ;  /* 0x0000000a04001986 */ /* 0x0001e8000c101116 */
[----:B------:R1:W-:Y:S01]  /*34ea0*/  @P3 STG.E.U8 desc[UR22][R6.64], R43 ;  /* 0x0000002b06003986 */ /* 0x0003e2000c101116 */
[----:B0-----:R-:W-:Y:S01]  /*34eb0*/  IMAD R5, R8, 0x2, R0 ;  /* 0x0000000208057824 */ /* 0x001fe200078e0200 */
[----:B-1----:R-:W-:-:S04]  /*34ec0*/  IADD3 R6, P6, PT, R0, R2, RZ ;  /* 0x0000000200067210 */ /* 0x002fc80007fde0ff */
[----:B------:R-:W-:Y:S02]  /*34ed0*/  LEA.HI.X.SX32 R7, R0, R3, 0x1, P6 ;  /* 0x0000000300077211 */ /* 0x000fe400030f0eff */
[----:B------:R-:W-:Y:S01]  /*34ee0*/  IADD3 R4, P6, PT, R5, R2, RZ ;  /* 0x0000000205047210 */ /* 0x000fe20007fde0ff */
[----:B------:R-:W-:-:S03]  /*34ef0*/  IMAD R0, R8, 0x2, R5 ;  /* 0x0000000208007824 */ /* 0x000fc600078e0205 */
[----:B------:R-:W-:Y:S02]  /*34f00*/  LEA.HI.X.SX32 R5, R5, R3, 0x1, P6 ;  /* 0x0000000305057211 */ /* 0x000fe400030f0eff */
[----:B----4-:R-:W-:Y:S01]  /*34f10*/  ISETP.LT.AND P4, PT, R17, UR5, !P0 ;  /* 0x0000000511007c0c */ /* 0x010fe2000c781270 */
[----:B------:R-:W2:Y:S01]  /*34f20*/  LDCU UR5, c[0x0][0x39c] ;  /* 0x00007380ff0577ac */ /* 0x000ea20008000800 */
[----:B------:R-:W4:Y:S01]  /*34f30*/  LDL.LU R17, [R1+0xc10] ;  /* 0x000c100001117983 */ /* 0x000f220000300800 */
[----:B---3--:R-:W-:Y:S01]  /*34f40*/  ISETP.LT.AND P3, PT, R16, UR4, !P0 ;  /* 0x0000000410007c0c */ /* 0x008fe2000c761270 */
[----:B------:R-:W0:Y:S02]  /*34f50*/  LDCU UR4, c[0x0][0x39c] ;  /* 0x00007380ff0477ac */ /* 0x000e240008000800 */
[----:B------:R-:W3:Y:S01]  /*34f60*/  LDL.LU R16, [R1+0xc80] ;  /* 0x000c800001107983 */ /* 0x000ee20000300800 */
[----:B--2---:R-:W-:Y:S01]  /*34f70*/  ISETP.LT.AND P6, PT, R11, UR5, !P0 ;  /* 0x000000050b007c0c */ /* 0x004fe2000c7c1270 */
[----:B------:R-:W3:Y:S02]  /*34f80*/  LDCU UR5, c[0x0][0x39c] ;  /* 0x00007380ff0577ac */ /* 0x000ee40008000800 */
[----:B------:R-:W0:Y:S01]  /*34f90*/  LDL.LU R11, [R1+0xb64] ;  /* 0x000b6400010b7983 */ /* 0x000e220000300800 */
[----:B------:R-:W-:Y:S01]  /*34fa0*/  ISETP.LT.AND P1, PT, R19, UR6, !P0 ;  /* 0x0000000613007c0c */ /* 0x000fe2000c721270 */
[----:B------:R-:W1:Y:S01]  /*34fb0*/  LDCU UR6, c[0x0][0x39c] ;  /* 0x00007380ff0677ac */ /* 0x000e620008000800 */
[----:B------:R-:W-:-:S05]  /*34fc0*/  PRMT R10, R44, 0x7770, RZ ;  /* 0x000077702c0a7816 */ /* 0x000fca00000000ff */
[----:B------:R2:W-:Y:S01]  /*34fd0*/  @P5 STG.E.U8 desc[UR22][R6.64], R10 ;  /* 0x0000000a06005986 */ /* 0x0005e2000c101116 */
[----:B------:R-:W-:-:S03]  /*34fe0*/  PRMT R9, R44, 0x7771, RZ ;  /* 0x000077712c097816 */ /* 0x000fc600000000ff */
[----:B--2---:R-:W2:Y:S01]  /*34ff0*/  LDL.LU R10, [R1+0xd4c] ;  /* 0x000d4c00010a7983 */ /* 0x004ea20000300800 */
[----:B------:R-:W-:-:S03]  /*35000*/  IADD3 R6, P5, PT, R0, R2, RZ ;  /* 0x0000000200067210 */ /* 0x000fc60007fbe0ff */
[----:B------:R1:W-:Y:S01]  /*35010*/  @P2 STG.E.U8 desc[UR22][R4.64], R9 ;  /* 0x0000000904002986 */ /* 0x0003e2000c101116 */
[----:B------:R-:W-:Y:S01]  /*35020*/  LEA.HI.X.SX32 R7, R0, R3, 0x1, P5 ;  /* 0x0000000300077211 */ /* 0x000fe200028f0eff */
[----:B------:R-:W-:Y:S01]  /*35030*/  IMAD R0, R8, 0x2, R0 ;  /* 0x0000000208007824 */ /* 0x000fe200078e0200 */
[----:B-1----:R-:W-:Y:S01]  /*35040*/  ISETP.LT.AND P2, PT, R18, UR6, !P0 ;  /* 0x0000000612007c0c */ /* 0x002fe2000c741270 */
[----:B------:R-:W2:Y:S01]  /*35050*/  LDCU UR6, c[0x0][0x39c] ;  /* 0x00007380ff0677ac */ /* 0x000ea20008000800 */
[----:B------:R-:W2:Y:S01]  /*35060*/  LDL.LU R18, [R1+0xdac] ;  /* 0x000dac0001127983 */ /* 0x000ea20000300800 */
[----:B------:R-:W-:-:S05]  /*35070*/  PRMT R4, R44, 0x7772, RZ ;  /* 0x000077722c047816 */ /* 0x000fca00000000ff */
[----:B------:R1:W-:Y:S01]  /*35080*/  @P4 STG.E.U8 desc[UR22][R6.64], R4 ;  /* 0x0000000406004986 */ /* 0x0003e2000c101116 */
[----:B------:R-:W-:Y:S02]  /*35090*/  PRMT R44, R44, 0x7773, RZ ;  /* 0x000077732c2c7816 */ /* 0x000fe400000000ff */
[----:B------:R-:W-:Y:S02]  /*350a0*/  PRMT R9, R45, 0x7770, RZ ;  /* 0x000077702d097816 */ /* 0x000fe400000000ff */
[----:B-1----:R-:W-:Y:S01]  /*350b0*/  IADD3 R4, P4, PT, R0, R2, RZ ;  /* 0x0000000200047210 */ /* 0x002fe20007f9e0ff */
[----:B------:R-:W-:-:S03]  /*350c0*/  IMAD R7, R8, 0x2, R0 ;  /* 0x0000000208077824 */ /* 0x000fc600078e0200 */
[----:B------:R-:W-:Y:S01]  /*350d0*/  LEA.HI.X.SX32 R5, R0, R3, 0x1, P4 ;  /* 0x0000000300057211 */ /* 0x000fe200020f0eff */
[----:B------:R-:W-:Y:S01]  /*350e0*/  IMAD R0, R8, 0x2, R7 ;  /* 0x0000000208007824 */ /* 0x000fe200078e0207 */
[----:B------:R-:W-:-:S03]  /*350f0*/  IADD3 R6, P4, PT, R7, R2, RZ ;  /* 0x0000000207067210 */ /* 0x000fc60007f9e0ff */
[----:B------:R1:W-:Y:S01]  /*35100*/  @P1 STG.E.U8 desc[UR22][R4.64], R44 ;  /* 0x0000002c04001986 */ /* 0x0003e2000c101116 */
[----:B------:R-:W-:-:S05]  /*35110*/  LEA.HI.X.SX32 R7, R7, R3, 0x1, P4 ;  /* 0x0000000307077211 */ /* 0x000fca00020f0eff */
[----:B------:R4:W-:Y:S01]  /*35120*/  @P3 STG.E.U8 desc[UR22][R6.64], R9 ;  /* 0x0000000906003986 */ /* 0x0009e2000c101116 */
[----:B-1----:R-:W-:-:S04]  /*35130*/  IADD3 R4, P4, PT, R0, R2, RZ ;  /* 0x0000000200047210 */ /* 0x002fc80007f9e0ff */
[-C--:B------:R-:W-:Y:S02]  /*35140*/  LEA.HI.X.SX32 R5, R0, R3.reuse, 0x1, P4 ;  /* 0x0000000300057211 */ /* 0x080fe400020f0eff */
[----:B----4-:R-:W-:Y:S01]  /*35150*/  ISETP.LT.AND P5, PT, R17, UR7, !P0 ;  /* 0x0000000711007c0c */ /* 0x010fe2000c7a1270 */
[----:B------:R-:W-:Y:S01]  /*35160*/  IMAD R9, R8, 0x2, R0 ;  /* 0x0000000208097824 */ /* 0x000fe200078e0200 */
[----:B------:R-:W4:Y:S01]  /*35170*/  LDL.LU R17, [R1+0xc0c] ;  /* 0x000c0c0001117983 */ /* 0x000f220000300800 */
[----:B---3--:R-:W-:Y:S01]  /*35180*/  ISETP.LT.AND P1, PT, R16, UR5, !P0 ;  /* 0x0000000510007c0c */ /* 0x008fe2000c721270 */
[----:B------:R-:W1:Y:S02]  /*35190*/  LDCU UR5, c[0x0][0x39c] ;  /* 0x00007380ff0577ac */ /* 0x000e640008000800 */
[----:B------:R-:W3:Y:S01]  /*351a0*/  LDL.LU R16, [R1+0xc6c] ;  /* 0x000c6c0001107983 */ /* 0x000ee20000300800 */
[----:B------:R-:W-:Y:S01]  /*351b0*/  PRMT R7, R45, 0x7771, RZ ;  /* 0x000077712d077816 */ /* 0x000fe200000000ff */
[----:B------:R-:W0:Y:S02]  /*351c0*/  LDCU UR7, c[0x0][0x39c] ;  /* 0x00007380ff0777ac */ /* 0x000e240008000800 */
[----:B------:R-:W3:Y:S01]  /*351d0*/  LDL.LU R19, [R1+0xce0] ;  /* 0x000ce00001137983 */ /* 0x000ee20000300800 */
[C---:B0-----:R-:W-:Y:S01]  /*351e0*/  ISETP.LT.AND P3, PT, R11.reuse, UR4, !P0 ;  /* 0x000000040b007c0c */ /* 0x041fe2000c761270 */
[----:B------:R-:W-:Y:S01]  /*351f0*/  IMAD R0, R11, R8, RZ ;  /* 0x000000080b007224 */ /* 0x000fe200078e02ff */
[C---:B------:R-:W-:Y:S01]  /*35200*/  IADD3 R6, P4, PT, R9.reuse, R2, RZ ;  /* 0x0000000209067210 */ /* 0x040fe20007f9e0ff */
[----:B------:R-:W3:Y:S01]  /*35210*/  LDL.LU R11, [R1+0xd40] ;  /* 0x000d4000010b7983 */ /* 0x000ee20000300800 */
[----:B------:R-:W4:Y:S03]  /*35220*/  LDCU UR4, c[0x0][0x39c] ;  /* 0x00007380ff0477ac */ /* 0x000f260008000800 */
[----:B------:R0:W-:Y:S02]  /*35230*/  @P6 STG.E.U8 desc[UR22][R4.64], R7 ;  /* 0x0000000704006986 */ /* 0x0001e4000c101116 */
[----:B0-----:R-:W-:-:S02]  /*35240*/  LEA.HI.X.SX32 R7, R9, R3, 0x1, P4 ;  /* 0x0000000309077211 */ /* 0x001fc400020f0eff */
[----:B--2---:R-:W-:Y:S01]  /*35250*/  ISETP.LT.AND P4, PT, R10, UR6, !P0 ;  /* 0x000000060a007c0c */ /* 0x004fe2000c781270 */
[----:B------:R-:W-:Y:S01]  /*35260*/  IMAD R9, R8, 0x4, R9 ;  /* 0x0000000408097824 */ /* 0x000fe200078e0209 */
[C---:B------:R-:W-:Y:S01]  /*35270*/  PRMT R10, R45.reuse, 0x7772, RZ ;  /* 0x000077722d0a7816 */ /* 0x040fe200000000ff */
[----:B------:R-:W3:Y:S01]  /*35280*/  LDCU UR6, c[0x0][0x39c] ;  /* 0x00007380ff0677ac */ /* 0x000ee20008000800 */
[C---:B------:R-:W-:Y:S02]  /*35290*/  IADD3 R4, P6, PT, R0.reuse, R2, RZ ;  /* 0x0000000200047210 */ /* 0x040fe40007fde0ff */
[----:B------:R-:W-:Y:S01]  /*352a0*/  PRMT R45, R45, 0x7773, RZ ;  /* 0x000077732d2d7816 */ /* 0x000fe200000000ff */
[----:B------:R0:W-:Y:S01]  /*352b0*/  @P2 STG.E.U8 desc[UR22][R6.64], R10 ;  /* 0x0000000a06002986 */ /* 0x0001e2000c101116 */
[----:B------:R-:W-:Y:S02]  /*352c0*/  LEA.HI.X.SX32 R5, R0, R3, 0x1, P6 ;  /* 0x0000000300057211 */ /* 0x000fe400030f0eff */
[----:B------:R-:W-:-:S02]  /*352d0*/  PRMT R0, R46, 0x7770, RZ ;  /* 0x000077702e007816 */ /* 0x000fc400000000ff */
[----:B-1----:R-:W-:Y:S01]  /*352e0*/  ISETP.LT.AND P2, PT, R18, UR5, !P0 ;  /* 0x0000000512007c0c */ /* 0x002fe2000c741270 */
[----:B------:R1:W-:Y:S01]  /*352f0*/  @P3 STG.E.U8 desc[UR22][R4.64], R45 ;  /* 0x0000002d04003986 */ /* 0x0003e2000c101116 */
[----:B------:R-:W2:Y:S01]  /*35300*/  LDCU UR5, c[0x0][0x39c] ;  /* 0x00007380ff0577ac */ /* 0x000ea20008000800 */
[----:B0-----:R-:W-:-:S04]  /*35310*/  IADD3 R6, P6, PT, R9, R2, RZ ;  /* 0x0000000209067210 */ /* 0x001fc80007fde0ff */
[----:B------:R-:W-:Y:S01]  /*35320*/  LEA.HI.X.SX32 R7, R9, R3, 0x1, P6 ;  /* 0x0000000309077211 */ /* 0x000fe200030f0eff */
[----:B------:R-:W-:-:S04]  /*35330*/  IMAD R9, R8, 0x2, R9 ;  /* 0x0000000208097824 */ /* 0x000fc800078e0209 */
[----:B------:R0:W-:Y:S01]  /*35340*/  @P5 STG.E.U8 desc[UR22][R6.64], R0 ;  /* 0x0000000006005986 */ /* 0x0001e2000c101116 */
[----:B-1----:R-:W-:Y:S01]  /*35350*/  IMAD R5, R8, 0x2, R9 ;  /* 0x0000000208057824 */ /* 0x002fe200078e0209 */
[----:B------:R-:W-:Y:S02]  /*35360*/  PRMT R10, R46, 0x7771, RZ ;  /* 0x000077712e0a7816 */ /* 0x000fe400000000ff */
[----:B0-----:R-:W-:-:S04]  /*35370*/  IADD3 R6, P6, PT, R9, R2, RZ ;  /* 0x0000000209067210 */ /* 0x001fc80007fde0ff */
[-C--:B------:R-:W-:Y:S02]  /*35380*/  LEA.HI.X.SX32 R7, R9, R3.reuse, 0x1, P6 ;  /* 0x0000000309077211 */ /* 0x080fe400030f0eff */
[C---:B------:R-:W-:Y:S01]  /*35390*/  IADD3 R4, P6, PT, R5.reuse, R2, RZ ;  /* 0x0000000205047210 */ /* 0x040fe20007fde0ff */
[----:B------:R-:W-:Y:S01]  /*353a0*/  IMAD R9, R8, 0x2, R5 ;  /* 0x0000000208097824 */ /* 0x000fe200078e0205 */
[----:B------:R-:W-:Y:S02]  /*353b0*/  PRMT R0, R46, 0x7772, RZ ;  /* 0x000077722e007816 */ /* 0x000fe400000000ff */
[----:B------:R-:W-:Y:S01]  /*353c0*/  LEA.HI.X.SX32 R5, R5, R3, 0x1, P6 ;  /* 0x0000000305057211 */ /* 0x000fe200030f0eff */
[----:B------:R-:W-:Y:S04]  /*353d0*/  @P1 STG.E.U8 desc[UR22][R6.64], R10 ;  /* 0x0000000a06001986 */ /* 0x000fe8000c101116 */
[----:B------:R0:W-:Y:S01]  /*353e0*/  @P4 STG.E.U8 desc[UR22][R4.64], R0 ;  /* 0x0000000004004986 */ /* 0x0001e2000c101116 */
[----:B----4-:R-:W-:-:S02]  /*353f0*/  ISETP.LT.AND P3, PT, R17, UR4, !P0 ;  /* 0x0000000411007c0c */ /* 0x010fc4000c761270 */
[----:B---3--:R-:W-:Y:S01]  /*35400*/  ISETP.LT.AND P5, PT, R16, UR6, !P0 ;  /* 0x0000000610007c0c */ /* 0x008fe2000c7a1270 */
[----:B------:R-:W3:Y:S01]  /*35410*/  LDL.LU R17, [R1+0xbf4] ;  /* 0x000bf40001117983 */ /* 0x000ee20000300800 */
[----:B------:R-:W3:Y:S03]  /*35420*/  LDCU UR6, c[0x0][0x39c] ;  /* 0x00007380ff0677ac */ /* 0x000ee60008000800 */
[----:B------:R-:W4:Y:S01]  /*35430*/  LDL.LU R18, [R1+0xb74] ;  /* 0x000b740001127983 */ /* 0x000f220000300800 */
[----:B--2---:R-:W-:Y:S01]  /*35440*/  ISETP.LT.AND P1, PT, R19, UR5, !P0 ;  /* 0x0000000513007c0c */ /* 0x004fe2000c721270 */
[----:B0-----:R-:W-:Y:S01]  /*35450*/  IMAD R0, R8, 0x2, R9 ;  /* 0x0000000208007824 */ /* 0x001fe200078e0209 */
[----:B------:R-:W-:Y:S01]  /*35460*/  IADD3 R6, P6, PT, R9, R2, RZ ;  /* 0x0000000209067210 */ /* 0x000fe20007fde0ff */
[----:B------:R-:W2:Y:S01]  /*35470*/  LDL.LU R16, [R1+0xc68] ;  /* 0x000c680001107983 */ /* 0x000ea20000300800 */
[----:B------:R-:W-:Y:S01]  /*35480*/  PRMT R46, R46, 0x7773, RZ ;  /* 0x000077732e2e7816 */ /* 0x000fe200000000ff */
[----:B------:R-:W0:Y:S02]  /*35490*/  LDCU UR4, c[0x0][0x39c] ;  /* 0x00007380ff0477ac */ /* 0x000e240008000800 */
[----:B------:R-:W2:Y:S01]  /*354a0*/  LDL.LU R19, [R1+0xd00] ;  /* 0x000d000001137983 */ /* 0x000ea20000300800 */
[----:B------:R-:W-:Y:S01]  /*354b0*/  ISETP.LT.AND P4, PT, R11, UR7, !P0 ;  /* 0x000000070b007c0c */ /* 0x000fe2000c781270 */
[----:B------:R-:W2:Y:S02]  /*354c0*/  LDCU UR5, c[0x0][0x39c] ;  /* 0x00007380ff0577ac */ /* 0x000ea40008000800 */
[----:B------:R-:W2:Y:S01]  /*354d0*/  LDL.LU R11, [R1+0xd2c] ;  /* 0x000d2c00010b7983 */ /* 0x000ea20000300800 */
[----:B------:R-:W-:-:S02]  /*354e0*/  LEA.HI.X.SX32 R7, R9, R3, 0x1, P6 ;  /* 0x0000000309077211 */ /* 0x000fc400030f0eff */
[C---:B------:R-:W-:Y:S01]  /*354f0*/  IADD3 R4, P6, PT, R0.reuse, R2, RZ ;  /* 0x0000000200047210 */ /* 0x040fe20007fde0ff */
[----:B------:R-:W1:Y:S02]  /*35500*/  LDCU UR7, c[0x0][0x39c] ;  /* 0x00007380ff0777ac */ /* 0x000e640008000800 */
[----:B------:R0:W-:Y:S01]  /*35510*/  @P2 STG.E.U8 desc[UR22][R6.64], R46 ;  /* 0x0000002e06002986 */ /* 0x0001e2000c101116 */
[----:B------:R-:W-:Y:S01]  /*35520*/  LEA.HI.X.SX32 R5, R0, R3, 0x1, P6 ;  /* 0x0000000300057211 */ /* 0x000fe200030f0eff */
[----:B0-----:R-:W-:Y:S01]  /*35530*/  IMAD R7, R8, 0x2, R0 ;  /* 0x0000000208077824 */ /* 0x001fe200078e0200 */
[----:B------:R-:W-:-:S04]  /*35540*/  PRMT R0, R47, 0x7770, RZ ;  /* 0x000077702f007816 */ /* 0x000fc800000000ff */
[CC--:B------:R-:W-:Y:S01]  /*35550*/  IADD3 R6, P6, PT, R7.reuse, R2.reuse, RZ ;  /* 0x0000000207067210 */ /* 0x0c0fe20007fde0ff */
[----:B------:R0:W-:Y:S02]  /*35560*/  @P3 STG.E.U8 desc[UR22][R4.64], R0 ;  /* 0x0000000004003986 */ /* 0x0001e4000c101116 */
[----:B0-----:R-:W-:Y:S01]  /*35570*/  IMAD R0, R8, 0x2, R7 ;  /* 0x0000000208007824 */ /* 0x001fe200078e0207 */
[----:B------:R-:W-:Y:S02]  /*35580*/  LEA.HI.X.SX32 R7, R7, R3, 0x1, P6 ;  /* 0x0000000307077211 */ /* 0x000fe400030f0eff */
[----:B------:R-:W-:Y:S02]  /*35590*/  PRMT R5, R47, 0x7771, RZ ;  /* 0x000077712f057816 */ /* 0x000fe400000000ff */
[----:B------:R-:W-:-:S03]  /*355a0*/  IADD3 R4, P6, PT, R0, R2, RZ ;  /* 0x0000000200047210 */ /* 0x000fc60007fde0ff */
[----:B------:R0:W-:Y:S01]  /*355b0*/  @P5 STG.E.U8 desc[UR22][R6.64], R5 ;  /* 0x0000000506005986 */ /* 0x0001e2000c101116 */
[C---:B------:R-:W-:Y:S02]  /*355c0*/  PRMT R10, R47.reuse, 0x7773, RZ ;  /* 0x000077732f0a7816 */ /* 0x040fe400000000ff */
[----:B------:R-:W-:Y:S02]  /*355d0*/  PRMT R47, R47, 0x7772, RZ ;  /* 0x000077722f2f7816 */ /* 0x000fe400000000ff */
[----:B0-----:R-:W-:-:S05]  /*355e0*/  LEA.HI.X.SX32 R5, R0, R3, 0x1, P6 ;  /* 0x0000000300057211 */ /* 0x001fca00030f0eff */
[----:B------:R0:W-:Y:S01]  /*355f0*/  @P1 STG.E.U8 desc[UR22][R4.64], R47 ;  /* 0x0000002f04001986 */ /* 0x0001e2000c101116 */
[----:B---3--:R-:W-:Y:S01]  /*35600*/  ISETP.LT.AND P2, PT, R17, UR6, !P0 ;  /* 0x0000000611007c0c */ /* 0x008fe2000c741270 */
[----:B------:R-:W3:Y:S02]  /*35610*/  LDCU UR6, c[0x0][0x39c] ;  /* 0x00007380ff0677ac */ /* 0x000ee40008000800 */
[----:B------:R-:W3:Y:S01]  /*35620*/  LDL.LU R17, [R1+0xd80] ;  /* 0x000d800001117983 */ /* 0x000ee20000300800 */
[C---:B----4-:R-:W-:Y:S01]  /*35630*/  IMAD R9, R18.reuse, R8, RZ ;  /* 0x0000000812097224 */ /* 0x050fe200078e02ff */
[----:B------:R-:W-:Y:S01]  /*35640*/  ISETP.LT.AND P3, PT, R18, UR4, !P0 ;  /* 0x0000000412007c0c */ /* 0x000fe2000c761270 */
[----:B------:R-:W4:Y:S01]  /*35650*/  LDCU UR4, c[0x0][0x39c] ;  /* 0x00007380ff0477ac */ /* 0x000f220008000800 */
[----:B------:R-:W3:Y:S02]  /*35660*/  LDL.LU R18, [R1+0xc38] ;  /* 0x000c380001127983 */ /* 0x000ee40000300800 */
[----:B------:R-:W-:-:S04]  /*35670*/  IADD3 R6, P6, PT, R9, R2, RZ ;  /* 0x0000000209067210 */ /* 0x000fc80007fde0ff */
[----:B------:R-:W-:Y:S02]  /*35680*/  LEA.HI.X.SX32 R7, R9, R3, 0x1, P6 ;  /* 0x0000000309077211 */ /* 0x000fe400030f0eff */
[----:B--2---:R-:W-:Y:S01]  /*35690*/  ISETP.LT.AND P5, PT, R16, UR5, !P0 ;  /* 0x0000000510007c0c */ /* 0x004fe2000c7a1270 */
[----:B------:R-:W-:Y:S01]  /*356a0*/  IMAD R0, R8, 0x4, R0 ;  /* 0x0000000408007824 */ /* 0x000fe200078e0200 */
[----:B------:R-:W2:Y:S01]  /*356b0*/  LDL.LU R16, [R1+0xc64] ;  /* 0x000c640001107983 */ /* 0x000ea20000300800 */
[----:B------:R-:W0:Y:S03]  /*356c0*/  LDCU UR5, c[0x0][0x39c] ;  /* 0x00007380ff0577ac */ /* 0x000e260008000800 */
[----:B------:R0:W-:Y:S01]  /*356d0*/  @P3 STG.E.U8 desc[UR22][R6.64], R10 ;  /* 0x0000000a06003986 */ /* 0x0001e2000c101116 */
[----:B-1----:R-:W-:Y:S01]  /*356e0*/  ISETP.LT.AND P3, PT, R11, UR7, !P0 ;  /* 0x000000070b007c0c */ /* 0x002fe2000c761270 */
[----:B------:R-:W1:Y:S02]  /*356f0*/  LDCU UR7, c[0x0][0x39c] ;  /* 0x00007380ff0777ac */ /* 0x000e640008000800 */
[----:B------:R-:W1:Y:S01]  /*35700*/  LDL.LU R11, [R1+0xcc8] ;  /* 0x000cc800010b7983 */ /* 0x000e620000300800 */
[----:B0-----:R-:W-:-:S02]  /*35710*/  IADD3 R4, P6, PT, R0, R2, RZ ;  /* 0x0000000200047210 */ /* 0x001fc40007fde0ff */
[----:B------:R-:W-:Y:S02]  /*35720*/  PRMT R6, R60, 0x7770, RZ ;  /* 0x000077703c067816 */ /* 0x000fe400000000ff */
[----:B------:R-:W-:Y:S01]  /*35730*/  LEA.HI.X.SX32 R5, R0, R3, 0x1, P6 ;  /* 0x0000000300057211 */ /* 0x000fe200030f0eff */
[----:B------:R-:W-:Y:S01]  /*35740*/  IMAD R0, R8, 0x2, R0 ;  /* 0x0000000208007824 */ /* 0x000fe200078e0200 */
[----:B---3--:R-:W-:Y:S01]  /*35750*/  ISETP.LT.AND P1, PT, R19, UR6, !P0 ;  /* 0x0000000613007c0c */ /* 0x008fe2000c721270 */
[----:B------:R-:W2:Y:S02]  /*35760*/  LDCU UR6, c[0x0][0x39c] ;  /* 0x00007380ff0677ac */ /* 0x000ea40008000800 */
[----:B------:R0:W-:Y:S01]  /*35770*/  @P4 STG.E.U8 desc[UR22][R4.64], R6 ;  /* 0x0000000604004986 */ /* 0x0001e2000c101116 */
[----:B------:R-:W-:Y:S02]  /*35780*/  PRMT R10, R60, 0x7771, RZ ;  /* 0x000077713c0a7816 */ /* 0x000fe400000000ff */
[----:B0-----:R-:W-:Y:S01]  /*35790*/  IADD3 R6, P6, PT, R0, R2, RZ ;  /* 0x0000000200067210 */ /* 0x001fe20007fde0ff */
[----:B------:R-:W-:-:S03]  /*357a0*/  IMAD R5, R8, 0x2, R0 ;  /* 0x0000000208057824 */ /* 0x000fc600078e0200 */
[----:B------:R-:W-:Y:S01]  /*357b0*/  LEA.HI.X.SX32 R7, R0, R3, 0x1, P6 ;  /* 0x0000000300077211 */ /* 0x000fe200030f0eff */
[----:B------:R-:W-:Y:S01]  /*357c0*/  IMAD R9, R8, 0x2, R5 ;  /* 0x0000000208097824 */ /* 0x000fe200078e0205 */
[----:B------:R-:W-:-:S03]  /*357d0*/  IADD3 R4, P6, PT, R5, R2, RZ ;  /* 0x0000000205047210 */ /* 0x000fc60007fde0ff */
[----:B------:R0:W-:Y:S01]  /*357e0*/  @P2 STG.E.U8 desc[UR22][R6.64], R10 ;  /* 0x0000000a06002986 */ /* 0x0001e2000c101116 */
[----:B------:R-:W-:Y:S02]  /*357f0*/  LEA.HI.X.SX32 R5, R5, R3, 0x1, P6 ;  /* 0x0000000305057211 */ /* 0x000fe400030f0eff */
[C---:B------:R-:W-:Y:S02]  /*35800*/  PRMT R0, R60.reuse, 0x7772, RZ ;  /* 0x000077723c007816 */ /* 0x040fe400000000ff */
[----:B------:R-:W-:Y:S02]  /*35810*/  PRMT R60, R60, 0x7773, RZ ;  /* 0x000077733c3c7816 */ /* 0x000fe400000000ff */
[----:B0-----:R-:W-:-:S04]  /*35820*/  IADD3 R6, P6, PT, R9, R2, RZ ;  /* 0x0000000209067210 */ /* 0x001fc80007fde0ff */
[----:B------:R-:W-:Y:S01]  /*35830*/  LEA.HI.X.SX32 R7, R9, R3, 0x1, P6 ;  /* 0x0000000309077211 */ /* 0x000fe200030f0eff */
[----:B------:R-:W-:Y:S04]  /*35840*/  @P5 STG.E.U8 desc[UR22][R4.64], R0 ;  /* 0x0000000004005986 */ /* 0x000fe8000c101116 */
[----:B------:R0:W-:Y:S01]  /*35850*/  @P1 STG.E.U8 desc[UR22][R6.64], R60 ;  /* 0x0000003c06001986 */ /* 0x0001e2000c101116 */
[----:B----4-:R-:W-:Y:S01]  /*35860*/  ISETP.LT.AND P4, PT, R17, UR4, !P0 ;  /* 0x0000000411007c0c */ /* 0x010fe2000c781270 */
[----:B------:R-:W3:Y:S02]  /*35870*/  LDCU UR4, c[0x0][0x39c] ;  /* 0x00007380ff0477ac */ /* 0x000ee40008000800 */
[----:B------:R-:W3:Y:S04]  /*35880*/  LDL.LU R17, [R1+0xb6c] ;  /* 0x000b6c0001117983 */ /* 0x000ee80000300800 */
[----:B------:R-:W4:Y:S01]  /*35890*/  LDL.LU R19, [R1+0xd94] ;  /* 0x000d940001137983 */ /* 0x000f220000300800 */
[----:B--2---:R-:W-:Y:S01]  /*358a0*/  ISETP.LT.AND P5, PT, R16, UR6, !P0 ;  /* 0x0000000610007c0c */ /* 0x004fe2000c7a1270 */
[----:B------:R-:W-:-:S02]  /*358b0*/  IMAD R9, R8, 0x2, R9 ;  /* 0x0000000208097824 */ /* 0x000fc400078e0209 */
[----:B------:R-:W2:Y:S01]  /*358c0*/  LDL.LU R16, [R1+0xc08] ;  /* 0x000c080001107983 */ /* 0x000ea20000300800 */
[----:B------:R-:W-:Y:S01]  /*358d0*/  PRMT R10, R61, 0x7770, RZ ;  /* 0x000077703d0a7816 */ /* 0x000fe200000000ff */
[----:B------:R-:W2:Y:S01]  /*358e0*/  LDCU UR6, c[0x0][0x39c] ;  /* 0x00007380ff0677ac */ /* 0x000ea20008000800 */
[----:B-1----:R-:W-:Y:S01]  /*358f0*/  ISETP.LT.AND P1, PT, R11, UR7, !P0 ;  /* 0x000000070b007c0c */ /* 0x002fe2000c721270 */
[C---:B0-----:R-:W-:Y:S01]  /*35900*/  IMAD R7, R8.reuse, 0x2, R9 ;  /* 0x0000000208077824 */ /* 0x041fe200078e0209 */
[----:B------:R-:W4:Y:S01]  /*35910*/  LDL.LU R11, [R1+0xc9c] ;  /* 0x000c9c00010b7983 */ /* 0x000f220000300800 */
[C---:B------:R-:W-:Y:S01]  /*35920*/  IADD3 R4, P6, PT, R9.reuse, R2, RZ ;  /* 0x0000000209047210 */ /* 0x040fe20007fde0ff */
[----:B------:R-:W0:Y:S01]  /*35930*/  LDCU UR7, c[0x0][0x39c] ;  /* 0x00007380ff0777ac */ /* 0x000e220008000800 */
[----:B------:R-:W-:Y:S02]  /*35940*/  IMAD R0, R8, 0x2, R7 ;  /* 0x0000000208007824 */ /* 0x000fe400078e0207 */
[----:B------:R-:W-:-:S02]  /*35950*/  LEA.HI.X.SX32 R5, R9, R3, 0x1, P6 ;  /* 0x0000000309057211 */ /* 0x000fc400030f0eff */
[CC--:B------:R-:W-:Y:S02]  /*35960*/  IADD3 R6, P6, PT, R7.reuse, R2.reuse, RZ ;  /* 0x0000000207067210 */ /* 0x0c0fe40007fde0ff */
[----:B------:R-:W-:Y:S01]  /*35970*/  ISETP.LT.AND P2, PT, R18, UR5, !P0 ;  /* 0x0000000512007c0c */ /* 0x000fe2000c741270 */
[----:B------:R1:W-:Y:S01]  /*35980*/  @P3 STG.E.U8 desc[UR22][R4.64], R10 ;  /* 0x0000000a04003986 */ /* 0x0003e2000c101116 */
[----:B------:R-:W-:Y:S01]  /*35990*/  LEA.HI.X.SX32 R7, R7, R3, 0x1, P6 ;  /* 0x0000000307077211 */ /* 0x000fe200030f0eff */
[----:B------:R-:W0:Y:S01]  /*359a0*/  LDCU UR5, c[0x0][0x39c] ;  /* 0x00007380ff0577ac */ /* 0x000e220008000800 */
[----:B------:R-:W-:Y:S01]  /*359b0*/  PRMT R9, R61, 0x7771, RZ ;  /* 0x000077713d097816 */ /* 0x000fe200000000ff */
[----:B------:R-:W4:Y:S04]  /*359c0*/  LDL.LU R18, [R1+0xcc4] ;  /* 0x000cc40001127983 */ /* 0x000f280000300800 */
[----:B------:R0:W-:Y:S01]  /*359d0*/  @P4 STG.E.U8 desc[UR22][R6.64], R9 ;  /* 0x0000000906004986 */ /* 0x0001e2000c101116 */
[----:B-1----:R-:W-:-:S04]  /*359e0*/  IADD3 R4, P3, PT, R0, R2, RZ ;  /* 0x0000000200047210 */ /* 0x002fc80007f7e0ff */
[----:B------:R-:W-:Y:S02]  /*359f0*/  LEA.HI.X.SX32 R5, R0, R3, 0x1, P3 ;  /* 0x0000000300057211 */ /* 0x000fe400018f0eff */
[----:B0-----:R-:W-:-:S05]  /*35a00*/  PRMT R9, R61, 0x7772, RZ ;  /* 0x000077723d097816 */ /* 0x001fca00000000ff */
[----:B------:R0:W-:Y:S02]  /*35a10*/  @P2 STG.E.U8 desc[UR22][R4.64], R9 ;  /* 0x0000000904002986 */ /* 0x0001e4000c101116 */
[----:B0-----:R-:W-:-:S05]  /*35a20*/  IMAD R5, R8, 0x4, R0 ;  /* 0x0000000408057824 */ /* 0x001fca00078e0200 */
[----:B------:R-:W-:Y:S01]  /*35a30*/  IADD3 R4, P2, PT, R5, R2, RZ ;  /* 0x0000000205047210 */ /* 0x000fe20007f5e0ff */
[----:B------:R-:W-:-:S03]  /*35a40*/  IMAD R0, R8, 0x2, R5 ;  /* 0x0000000208007824 */ /* 0x000fc600078e0205 */
[----:B------:R-:W-:Y:S02]  /*35a50*/  LEA.HI.X.SX32 R5, R5, R3, 0x1, P2 ;  /* 0x0000000305057211 */ /* 0x000fe400010f0eff */
[C---:B---3--:R-:W-:Y:S01]  /*35a60*/  ISETP.LT.AND P6, PT, R17.reuse, UR4, !P0 ;  /* 0x0000000411007c0c */ /* 0x048fe2000c7c1270 */
[----:B------:R-:W4:Y:S01]  /*35a70*/  LDCU UR4, c[0x0][0x39c] ;  /* 0x00007380ff0477ac */ /* 0x000f220008000800 */
[----:B------:R-:W-:Y:S02]  /*35a80*/  IMAD R7, R17, R8, RZ ;  /* 0x0000000811077224 */ /* 0x000fe400078e02ff */
[----:B------:R-:W3:Y:S03]  /*35a90*/  LDL.LU R17, [R1+0xd28] ;  /* 0x000d280001117983 */ /* 0x000ee60000300800 */
[----:B------:R-:W-:-:S04]  /*35aa0*/  IADD3 R6, P3, PT, R7, R2, RZ ;  /* 0x0000000207067210 */ /* 0x000fc80007f7e0ff */
[----:B------:R-:W-:Y:S02]  /*35ab0*/  LEA.HI.X.SX32 R7, R7, R3, 0x1, P3 ;  /* 0x0000000307077211 */ /* 0x000fe400018f0eff */
[----:B--2---:R-:W-:Y:S01]  /*35ac0*/  ISETP.LT.AND P3, PT, R16, UR6, !P0 ;  /* 0x0000000610007c0c */ /* 0x004fe2000c761270 */
[----:B------:R-:W3:Y:S01]  /*35ad0*/  LDCU UR6, c[0x0][0x39c] ;  /* 0x00007380ff0677ac */ /* 0x000ee20008000800 */
[----:B------:R-:W2:Y:S01]  /*35ae0*/  LDL.LU R16, [R1+0xc00] ;  /* 0x000c000001107983 */ /* 0x000ea20000300800 */
[----:B----4-:R-:W-:Y:S01]  /*35af0*/  ISETP.LT.AND P2, PT, R11, UR4, !P0 ;  /* 0x000000040b007c0c */ /* 0x010fe2000c741270 */
[----:B------:R-:W0:Y:S02]  /*35b00*/  LDCU UR4, c[0x0][0x39c] ;  /* 0x00007380ff0477ac */ /* 0x000e240008000800 */
[----:B------:R-:W4:Y:S01]  /*35b10*/  LDL.LU R11, [R1+0xc1c] ;  /* 0x000c1c00010b7983 */ /* 0x000f220000300800 */
[----:B------:R-:W-:Y:S01]  /*35b20*/  ISETP.LT.AND P4, PT, R19, UR5, !P0 ;  /* 0x0000000513007c0c */ /* 0x000fe2000c781270 */
[----:B------:R-:W1:Y:S01]  /*35b30*/  LDCU UR5, c[0x0][0x39c] ;  /* 0x00007380ff0577ac */ /* 0x000e620008000800 */
[----:B------:R-:W-:Y:S01]  /*35b40*/  PRMT R61, R61, 0x7773, RZ ;  /* 0x000077733d3d7816 */ /* 0x000fe200000000ff */
[----:B------:R-:W4:Y:S01]  /*35b50*/  LDL.LU R10, [R1+0xb78] ;  /* 0x000b7800010a7983 */ /* 0x000f220000300800 */
[----:B------:R-:W-:-:S03]  /*35b60*/  PRMT R9, R62, 0x7770, RZ ;  /* 0x000077703e097816 */ /* 0x000fc600000000ff */
[----:B------:R0:W-:Y:S04]  /*35b70*/  @P6 STG.E.U8 desc[UR22][R6.64], R61 ;  /* 0x0000003d06006986 */ /* 0x0001e8000c101116 */
[----:B------:R1:W-:Y:S04]  /*35b80*/  @P5 STG.E.U8 desc[UR22][R4.64], R9 ;  /* 0x0000000904005986 */ /* 0x0003e8000c101116 */
[----:B------:R-:W4:Y:S01]  /*35b90*/  LDL.LU R19, [R1+0xcfc] ;  /* 0x000cfc0001137983 */ /* 0x000f220000300800 */
[----:B0-----:R-:W-:-:S04]  /*35ba0*/  IADD3 R6, P6, PT, R0, R2, RZ ;  /* 0x0000000200067210 */ /* 0x001fc80007fde0ff */
[----:B------:R-:W-:Y:S01]  /*35bb0*/  LEA.HI.X.SX32 R7, R0, R3, 0x1, P6 ;  /* 0x0000000300077211 */ /* 0x000fe200030f0eff */
[----:B------:R-:W-:Y:S01]  /*35bc0*/  IMAD R0, R8, 0x2, R0 ;  /* 0x0000000208007824 */ /* 0x000fe200078e0200 */
[----:B-1----:R-:W-:Y:S02]  /*35bd0*/  PRMT R4, R62, 0x7771, RZ ;  /* 0x000077713e047816 */ /* 0x002fe400000000ff */
[----:B------:R-:W-:Y:S01]  /*35be0*/  ISETP.LT.AND P6, PT, R18, UR5, !P0 ;  /* 0x0000000512007c0c */ /* 0x000fe2000c7c1270 */
[----:B------:R-:W2:Y:S02]  /*35bf0*/  LDCU UR5, c[0x0][0x39c] ;  /* 0x00007380ff0577ac */ /* 0x000ea40008000800 */
[----:B------:R0:W-:Y:S01]  /*35c00*/  @P1 STG.E.U8 desc[UR22][R6.64], R4 ;  /* 0x0000000406001986 */ /* 0x0001e2000c101116 */
[----:B------:R-:W-:Y:S01]  /*35c10*/  IMAD R5, R8, 0x2, R0 ;  /* 0x0000000208057824 */ /* 0x000fe200078e0200 */
[----:B------:R-:W-:Y:S02]  /*35c20*/  PRMT R9, R62, 0x7772, RZ ;  /* 0x000077723e097816 */ /* 0x000fe400000000ff */
[----:B0-----:R-:W-:-:S04]  /*35c30*/  IADD3 R6, P5, PT, R0, R2, RZ ;  /* 0x0000000200067210 */ /* 0x001fc80007fbe0ff */
[----:B------:R-:W-:Y:S01]  /*35c40*/  LEA.HI.X.SX32 R7, R0, R3, 0x1, P5 ;  /* 0x0000000300077211 */ /* 0x000fe200028f0eff */
[----:B------:R-:W-:Y:S01]  /*35c50*/  IMAD R0, R8, 0x2, R5 ;  /* 0x0000000208007824 */ /* 0x000fe200078e0205 */
[----:B------:R-:W-:-:S03]  /*35c60*/  IADD3 R4, P5, PT, R5, R2, RZ ;  /* 0x0000000205047210 */ /* 0x000fc60007fbe0ff */
[----:B------:R0:W-:Y:S01]  /*35c70*/  @P4 STG.E.U8 desc[UR22][R6.64], R9 ;  /* 0x0000000906004986 */ /* 0x0001e2000c101116 */
[----:B------:R-:W-:Y:S02]  /*35c80*/  LEA.HI.X.SX32 R5, R5, R3, 0x1, P5 ;  /* 0x0000000305057211 */ /* 0x000fe400028f0eff */
[----:B0-----:R-:W-:-:S04]  /*35c90*/  IADD3 R6, P4, PT, R0, R2, RZ ;  /* 0x0000000200067210 */ /* 0x001fc80007f9e0ff */
[----:B------:R-:W-:Y:S02]  /*35ca0*/  LEA.HI.X.SX32 R7, R0, R3, 0x1, P4 ;  /* 0x0000000300077211 */ /* 0x000fe400020f0eff */
[----:B---3--:R-:W-:Y:S01]  /*35cb0*/  ISETP.LT.AND P1, PT, R17, UR6, !P0 ;  /* 0x0000000611007c0c */ /* 0x008fe2000c721270 */
[----:B------:R-:W0:Y:S01]  /*35cc0*/  LDCU UR6, c[0x0][0x39c] ;  /* 0x00007380ff0677ac */ /* 0x000e220008000800 */
[----:B------:R-:W0:Y:S01]  /*35cd0*/  LDL.LU R17, [R1+0xd24] ;  /* 0x000d240001117983 */ /* 0x000e220000300800 */
[----:B--2---:R-:W-:Y:S01]  /*35ce0*/  ISETP.LT.AND P5, PT, R16, UR5, !P0 ;  /* 0x0000000510007c0c */ /* 0x004fe2000c7a1270 */
[----:B------:R-:W1:Y:S02]  /*35cf0*/  LDCU UR5, c[0x0][0x39c] ;  /* 0x00007380ff0577ac */ /* 0x000e640008000800 */
[----:B------:R-:W2:Y:S01]  /*35d00*/  LDL.LU R16, [R1+0xd7c] ;  /* 0x000d7c0001107983 */ /* 0x000ea20000300800 */
[----:B----4-:R-:W-:Y:S01]  /*35d10*/  ISETP.LT.AND P4, PT, R11, UR7, !P0 ;  /* 0x000000070b007c0c */ /* 0x010fe2000c781270 */
[----:B------:R-:W3:Y:S02]  /*35d20*/  LDCU UR7, c[0x0][0x39c] ;  /* 0x00007380ff0777ac */ /* 0x000ee40008000800 */
[----:B------:R-:W4:Y:S04]  /*35d30*/  LDL.LU R11, [R1+0xc34] ;  /* 0x000c3400010b7983 */ /* 0x000f280000300800 */
[----:B------:R-:W3:Y:S01]  /*35d40*/  LDL.LU R18, [R1+0xc60] ;  /* 0x000c600001127983 */ /* 0x000ee20000300800 */
[----:B------:R-:W-:-:S05]  /*35d50*/  PRMT R62, R62, 0x7773, RZ ;  /* 0x000077733e3e7816 */ /* 0x000fca00000000ff */
[----:B------:R1:W-:Y:S01]  /*35d60*/  @P3 STG.E.U8 desc[UR22][R4.64], R62 ;  /* 0x0000003e04003986 */ /* 0x0003e2000c101116 */
[----:B------:R-:W-:Y:S01]  /*35d70*/  IMAD R9, R10, R8, RZ ;  /* 0x000000080a097224 */ /* 0x000fe200078e02ff */
[----:B-1----:R-:W-:Y:S01]  /*35d80*/  PRMT R5, R63, 0x7770, RZ ;  /* 0x000077703f057816 */ /* 0x002fe200000000ff */
[----:B------:R-:W-:-:S04]  /*35d90*/  IMAD R4, R8, 0x2, R0 ;  /* 0x0000000208047824 */ /* 0x000fc800078e0200 */
[----:B------:R1:W-:Y:S01]  /*35da0*/  @P2 STG.E.U8 desc[UR22][R6.64], R5 ;  /* 0x0000000506002986 */ /* 0x0003e2000c101116 */
[----:B------:R-:W-:Y:S01]  /*35db0*/  IMAD R0, R8, 0x2, R4 ;  /* 0x0000000208007824 */ /* 0x000fe200078e0204 */
[----:B------:R-:W-:Y:S01]  /*35dc0*/  ISETP.LT.AND P3, PT, R10, UR4, !P0 ;  /* 0x000000040a007c0c */ /* 0x000fe2000c761270 */
[----:B------:R-:W2:Y:S01]  /*35dd0*/  LDCU UR4, c[0x0][0x39c] ;  /* 0x00007380ff0477ac */ /* 0x000ea20008000800 */
[CC--:B-1----:R-:W-:Y:S02]  /*35de0*/  IADD3 R6, P2, PT, R4.reuse, R2.reuse, RZ ;  /* 0x0000000204067210 */ /* 0x0c2fe40007f5e0ff */
[----:B------:R-:W-:Y:S02]  /*35df0*/  PRMT R5, R63, 0x7771, RZ ;  /* 0x000077713f057816 */ /* 0x000fe400000000ff */
[----:B------:R-:W-:Y:S02]  /*35e00*/  LEA.HI.X.SX32 R7, R4, R3, 0x1, P2 ;  /* 0x0000000304077211 */ /* 0x000fe400010f0eff */
[----:B------:R-:W-:-:S03]  /*35e10*/  IADD3 R4, P2, PT, R0, R2, RZ ;  /* 0x0000000200047210 */ /* 0x000fc60007f5e0ff */
[----:B------:R1:W-:Y:S01]  /*35e20*/  @P6 STG.E.U8 desc[UR22][R6.64], R5 ;  /* 0x0000000506006986 */ /* 0x0003e2000c101116 */
[C---:B------:R-:W-:Y:S02]  /*35e30*/  PRMT R10, R63.reuse, 0x7772, RZ ;  /* 0x000077723f0a7816 */ /* 0x040fe400000000ff */
[----:B------:R-:W-:Y:S02]  /*35e40*/  PRMT R63, R63, 0x7773, RZ ;  /* 0x000077733f3f7816 */ /* 0x000fe400000000ff */
[-C--:B-1----:R-:W-:Y:S02]  /*35e50*/  IADD3 R6, P6, PT, R9, R2.reuse, RZ ;  /* 0x0000000209067210 */ /* 0x082fe40007fde0ff */
[-C--:B------:R-:W-:Y:S02]  /*35e60*/  LEA.HI.X.SX32 R5, R0, R3.reuse, 0x1, P2 ;  /* 0x0000000300057211 */ /* 0x080fe400010f0eff */
[----:B------:R-:W-:Y:S01]  /*35e70*/  ISETP.LT.AND P2, PT, R19, UR5, !P0 ;  /* 0x0000000513007c0c */ /* 0x000fe2000c741270 */
[----:B------:R-:W4:Y:S01]  /*35e80*/  LDCU UR5, c[0x0][0x39c] ;  /* 0x00007380ff0577ac */ /* 0x000f220008000800 */
[----:B------:R-:W-:Y:S01]  /*35e90*/  LEA.HI.X.SX32 R7, R9, R3, 0x1, P6 ;  /* 0x0000000309077211 */ /* 0x000fe200030f0eff */
[C---:B------:R-:W-:Y:S01]  /*35ea0*/  IMAD R0, R8.reuse, 0x4, R0 ;  /* 0x0000000408007824 */ /* 0x040fe200078e0200 */
[----:B------:R1:W-:Y:S04]  /*35eb0*/  @P1 STG.E.U8 desc[UR22][R4.64], R10 ;  /* 0x0000000a04001986 */ /* 0x0003e8000c101116 */
[----:B------:R1:W-:Y:S02]  /*35ec0*/  @P3 STG.E.U8 desc[UR22][R6.64], R63 ;  /* 0x0000003f06003986 */ /* 0x0003e4000c101116 */
[----:B-1----:R-:W-:Y:S01]  /*35ed0*/  IMAD R5, R8, 0x2, R0 ;  /* 0x0000000208057824 */ /* 0x002fe200078e0200 */
[----:B------:R-:W-:-:S04]  /*35ee0*/  IADD3 R6, P6, PT, R0, R2, RZ ;  /* 0x0000000200067210 */ /* 0x000fc80007fde0ff */
[----:B------:R-:W-:Y:S02]  /*35ef0*/  LEA.HI.X.SX32 R7, R0, R3, 0x1, P6 ;  /* 0x0000000300077211 */ /* 0x000fe400030f0eff */
[----:B------:R-:W-:Y:S01]  /*35f00*/  IADD3 R4, P6, PT, R5, R2, RZ ;  /* 0x0000000205047210 */ /* 0x000fe20007fde0ff */
[----:B------:R-:W-:-:S03]  /*35f10*/  IMAD R9, R8, 0x2, R5 ;  /* 0x0000000208097824 */ /* 0x000fc600078e0205 */
[----:B------:R-:W-:Y:S02]  /*35f20*/  LEA.HI.X.SX32 R5, R5, R3, 0x1, P6 ;  /* 0x0000000305057211 */ /* 0x000fe400030f0eff */
[----:B------:R-:W-:Y:S02]  /*35f30*/  PRMT R10, R56, 0x7770, RZ ;  /* 0x00007770380a7816 */ /* 0x000fe400000000ff */
[----:B0-----:R-:W-:Y:S01]  /*35f40*/  ISETP.LT.AND P1, PT, R17, UR6, !P0 ;  /* 0x0000000611007c0c */ /* 0x001fe2000c721270 */
[----:B------:R-:W3:Y:S01]  /*35f50*/  LDCU UR6, c[0x0][0x39c] ;  /* 0x00007380ff0677ac */ /* 0x000ee20008000800 */
[----:B------:R-:W3:Y:S01]  /*35f60*/  LDL.LU R17, [R1+0xcc0] ;  /* 0x000cc00001117983 */ /* 0x000ee20000300800 */
[----:B--2---:R-:W-:-:S03]  /*35f70*/  ISETP.LT.AND P3, PT, R16, UR4, !P0 ;  /* 0x0000000410007c0c */ /* 0x004fc6000c761270 */
[----:B------:R0:W-:Y:S01]  /*35f80*/  @P5 STG.E.U8 desc[UR22][R6.64], R10 ;  /* 0x0000000a06005986 */ /* 0x0001e2000c101116 */
[----:B------:R-:W-:Y:S01]  /*35f90*/  PRMT R0, R56, 0x7771, RZ ;  /* 0x0000777138007816 */ /* 0x000fe200000000ff */
[----:B------:R-:W1:Y:S02]  /*35fa0*/  LDCU UR4, c[0x0][0x39c] ;  /* 0x00007380ff0477ac */ /* 0x000e640008000800 */
[----:B------:R-:W2:Y:S04]  /*35fb0*/  LDL.LU R16, [R1+0xd3c] ;  /* 0x000d3c0001107983 */ /* 0x000ea80000300800 */
[----:B------:R0:W-:Y:S01]  /*35fc0*/  @P4 STG.E.U8 desc[UR22][R4.64], R0 ;  /* 0x0000000004004986 */ /* 0x0001e2000c101116 */
[----:B----4-:R-:W-:Y:S01]  /*35fd0*/  ISETP.LT.AND P6, PT, R11, UR5, !P0 ;  /* 0x000000050b007c0c */ /* 0x010fe2000c7c1270 */
[----:B------:R-:W2:Y:S02]  /*35fe0*/  LDCU UR5, c[0x0][0x39c] ;  /* 0x00007380ff0577ac */ /* 0x000ea40008000800 */
[----:B------:R-:W1:Y:S04]  /*35ff0*/  LDL.LU R11, [R1+0xb60] ;  /* 0x000b6000010b7983 */ /* 0x000e680000300800 */
[----:B0-----:R-:W4:Y:S01]  /*36000*/  LDL.LU R10, [R1+0xc2c] ;  /* 0x000c2c00010a7983 */ /* 0x001f220000300800 */
[----:B---3--:R-:W-:Y:S01]  /*36010*/  ISETP.LT.AND P4, PT, R18, UR6, !P0 ;  /* 0x0000000612007c0c */ /* 0x008fe2000c781270 */
[----:B------:R-:W4:Y:S02]  /*36020*/  LDCU UR6, c[0x0][0x39c] ;  /* 0x00007380ff0677ac */ /* 0x000f240008000800 */
[----:B------:R-:W3:Y:S04]  /*36030*/  LDL.LU R19, [R1+0xc7c] ;  /* 0x000c7c0001137983 */ /* 0x000ee80000300800 */
[----:B------:R-:W3:Y:S01]  /*36040*/  LDL.LU R18, [R1+0xcbc] ;  /* 0x000cbc0001127983 */ /* 0x000ee20000300800 */
[----:B------:R-:W-:-:S02]  /*36050*/  IADD3 R6, P5, PT, R9, R2, RZ ;  /* 0x0000000209067210 */ /* 0x000fc40007fbe0ff */
[----:B------:R-:W-:Y:S02]  /*36060*/  PRMT R0, R56, 0x7772, RZ ;  /* 0x0000777238007816 */ /* 0x000fe400000000ff */
[----:B------:R-:W-:Y:S01]  /*36070*/  LEA.HI.X.SX32 R7, R9, R3, 0x1, P5 ;  /* 0x0000000309077211 */ /* 0x000fe200028f0eff */
[----:B------:R-:W-:-:S04]  /*36080*/  IMAD R9, R8, 0x2, R9 ;  /* 0x0000000208097824 */ /* 0x000fc800078e0209 */
[----:B------:R0:W-:Y:S01]  /*36090*/  @P2 STG.E.U8 desc[UR22][R6.64], R0 ;  /* 0x0000000006002986 */ /* 0x0001e2000c101116 */
[----:B------:R-:W-:-:S04]  /*360a0*/  IADD3 R4, P5, PT, R9, R2, RZ ;  /* 0x0000000209047210 */ /* 0x000fc80007fbe0ff */
[----:B------:R-:W-:Y:S01]  /*360b0*/  LEA.HI.X.SX32 R5, R9, R3, 0x1, P5 ;  /* 0x0000000309057211 */ /* 0x000fe200028f0eff */
[----:B0-----:R-:W-:Y:S01]  /*360c0*/  IMAD R7, R8, 0x2, R9 ;  /* 0x0000000208077824 */ /* 0x001fe200078e0209 */
[----:B------:R-:W-:-:S04]  /*360d0*/  PRMT R56, R56, 0x7773, RZ ;  /* 0x0000777338387816 */ /* 0x000fc800000000ff */
[-C--:B------:R-:W-:Y:S01]  /*360e0*/  IADD3 R6, P5, PT, R7, R2.reuse, RZ ;  /* 0x0000000207067210 */ /* 0x080fe20007fbe0ff */
[C---:B------:R-:W-:Y:S01]  /*360f0*/  IMAD R9, R8.reuse, 0x2, R7 ;  /* 0x0000000208097824 */ /* 0x040fe200078e0207 */
[----:B------:R-:W-:Y:S02]  /*36100*/  PRMT R0, R57, 0x7770, RZ ;  /* 0x0000777039007816 */ /* 0x000fe400000000ff */
[----:B------:R-:W-:Y:S01]  /*36110*/  LEA.HI.X.SX32 R7, R7, R3, 0x1, P5 ;  /* 0x0000000307077211 */ /* 0x000fe200028f0eff */
[----:B------:R0:W-:Y:S04]  /*36120*/  @P1 STG.E.U8 desc[UR22][R4.64], R56 ;  /* 0x0000003804001986 */ /* 0x0001e8000c101116 */
[----:B------:R0:W-:Y:S02]  /*36130*/  @P3 STG.E.U8 desc[UR22][R6.64], R0 ;  /* 0x0000000006003986 */ /* 0x0001e4000c101116 */
[----:B0-----:R-:W-:Y:S01]  /*36140*/  IADD3 R4, P5, PT, R9, R2, RZ ;  /* 0x0000000209047210 */ /* 0x001fe20007fbe0ff */
[----:B------:R-:W-:-:S03]  /*36150*/  IMAD R0, R8, 0x2, R9 ;  /* 0x0000000208007824 */ /* 0x000fc600078e0209 */
[----:B------:R-:W-:Y:S02]  /*36160*/  LEA.HI.X.SX32 R5, R9, R3, 0x1, P5 ;  /* 0x0000000309057211 */ /* 0x000fe400028f0eff */
[----:B------:R-:W-:Y:S02]  /*36170*/  PRMT R7, R57, 0x7771, RZ ;  /* 0x0000777139077816 */ /* 0x000fe400000000ff */
[----:B------:R-:W-:-:S03]  /*36180*/  IADD3 R6, P5, PT, R0, R2, RZ ;  /* 0x0000000200067210 */ /* 0x000fc60007fbe0ff */
[----:B------:R0:W-:Y:S02]  /*36190*/  @P6 STG.E.U8 desc[UR22][R4.64], R7 ;  /* 0x0000000704006986 */ /* 0x0001e4000c101116 */
[----:B0-----:R-:W-:Y:S02]  /*361a0*/  LEA.HI.X.SX32 R7, R0, R3, 0x1, P5 ;  /* 0x0000000300077211 */ /* 0x001fe400028f0eff */
[----:B------:R-:W-:Y:S02]  /*361b0*/  ISETP.LT.AND P2, PT, R17, UR7, !P0 ;  /* 0x0000000711007c0c */ /* 0x000fe4000c741270 */
[----:B--2---:R-:W-:Y:S01]  /*361c0*/  ISETP.LT.AND P1, PT, R16, UR5, !P0 ;  /* 0x0000000510007c0c */ /* 0x004fe2000c721270 */
[----:B------:R-:W2:Y:S01]  /*361d0*/  LDL.LU R17, [R1+0xd20] ;  /* 0x000d200001117983 */ /* 0x000ea20000300800 */
[----:B------:R-:W0:Y:S01]  /*361e0*/  LDCU UR5, c[0x0][0x39c] ;  /* 0x00007380ff0577ac */ /* 0x000e220008000800 */
[C---:B-1----:R-:W-:Y:S01]  /*361f0*/  ISETP.LT.AND P3, PT, R11.reuse, UR4, !P0 ;  /* 0x000000040b007c0c */ /* 0x042fe2000c761270 */
[----:B------:R-:W3:Y:S01]  /*36200*/  LDCU UR4, c[0x0][0x39c] ;  /* 0x00007380ff0477ac */ /* 0x000ee20008000800 */
[----:B------:R-:W-:-:S02]  /*36210*/  IMAD R9, R11, R8, RZ ;  /* 0x000000080b097224 */ /* 0x000fc400078e02ff */
[----:B------:R-:W2:Y:S01]  /*36220*/  LDL.LU R11, [R1+0xd90] ;  /* 0x000d9000010b7983 */ /* 0x000ea20000300800 */
[----:B----4-:R-:W-:Y:S01]  /*36230*/  ISETP.LT.AND P5, PT, R10, UR6, !P0 ;  /* 0x000000060a007c0c */ /* 0x010fe2000c7a1270 */
[----:B------:R-:W-:Y:S01]  /*36240*/  IMAD R0, R8, 0x4, R0 ;  /* 0x0000000408007824 */ /* 0x000fe200078e0200 */
[-C--:B------:R-:W-:Y:S01]  /*36250*/  IADD3 R4, P6, PT, R9, R2.reuse, RZ ;  /* 0x0000000209047210 */ /* 0x080fe20007fde0ff */
[----:B------:R-:W4:Y:S01]  /*36260*/  LDL.LU R16, [R1+0xbfc] ;  /* 0x000bfc0001107983 */ /* 0x000f220000300800 */
[----:B------:R-:W-:Y:S01]  /*36270*/  PRMT R10, R57, 0x7772, RZ ;  /* 0x00007772390a7816 */ /* 0x000fe200000000ff */
[----:B------:R-:W2:Y:S01]  /*36280*/  LDCU UR6, c[0x0][0x39c] ;  /* 0x00007380ff0677ac */ /* 0x000ea20008000800 */
[----:B------:R-:W-:Y:S02]  /*36290*/  LEA.HI.X.SX32 R5, R9, R3, 0x1, P6 ;  /* 0x0000000309057211 */ /* 0x000fe400030f0eff */
[----:B------:R-:W-:Y:S01]  /*362a0*/  PRMT R57, R57, 0x7773, RZ ;  /* 0x0000777339397816 */ /* 0x000fe200000000ff */
[----:B------:R1:W-:Y:S01]  /*362b0*/  @P4 STG.E.U8 desc[UR22][R6.64], R10 ;  /* 0x0000000a06004986 */ /* 0x0003e2000c101116 */
[----:B------:R-:W1:Y:S03]  /*362c0*/  LDCU UR7, c[0x0][0x39c] ;  /* 0x00007380ff0777ac */ /* 0x000e660008000800 */
[----:B------:R1:W-:Y:S01]  /*362d0*/  @P3 STG.E.U8 desc[UR22][R4.64], R57 ;  /* 0x0000003904003986 */ /* 0x0003e2000c101116 */
[----:B---3--:R-:W-:Y:S01]  /*362e0*/  ISETP.LT.AND P3, PT, R18, UR4, !P0 ;  /* 0x0000000412007c0c */ /* 0x008fe2000c761270 */
[----:B------:R-:W4:Y:S02]  /*362f0*/  LDCU UR4, c[0x0][0x39c] ;  /* 0x00007380ff0477ac */ /* 0x000f240008000800 */
[----:B------:R-:W3:Y:S01]  /*36300*/  LDL.LU R18, [R1+0xcb8] ;  /* 0x000cb80001127983 */ /* 0x000ee20000300800 */
[----:B0-----:R-:W-:Y:S01]  /*36310*/  ISETP.LT.AND P4, PT, R19, UR5, !P0 ;  /* 0x0000000513007c0c */ /* 0x001fe2000c781270 */
[----:B------:R-:W0:Y:S02]  /*36320*/  LDCU UR5, c[0x0][0x39c] ;  /* 0x00007380ff0577ac */ /* 0x000e240008000800 */
[----:B------:R-:W3:Y:S04]  /*36330*/  LDL.LU R27, [R1+0xb58] ;  /* 0x000b5800011b7983 */ /* 0x000ee80000300800 */
[----:B------:R-:W3:Y:S04]  /*36340*/  LDL.LU R26, [R1+0xd8c] ;  /* 0x000d8c00011a7983 */ /* 0x000ee80000300800 */
[----:B------:R-:W3:Y:S04]  /*36350*/  LDL.LU R19, [R1+0xdcc] ;  /* 0x000dcc0001137983 */ /* 0x000ee80000300800 */
[----:B------:R-:W3:Y:S04]  /*36360*/  LDL.LU R25, [R1+0xc98] ;  /* 0x000c980001197983 */ /* 0x000ee80000300800 */
[----:B------:R-:W3:Y:S01]  /*36370*/  LDL.LU R24, [R1+0xcb4] ;  /* 0x000cb40001187983 */ /* 0x000ee20000300800 */
[----:B-1----:R-:W-:-:S02]  /*36380*/  IADD3 R6, P6, PT, R0, R2, RZ ;  /* 0x0000000200067210 */ /* 0x002fc40007fde0ff */
[----:B------:R-:W-:Y:S02]  /*36390*/  PRMT R4, R58, 0x7770, RZ ;  /* 0x000077703a047816 */ /* 0x000fe400000000ff */
[----:B------:R-:W-:Y:S01]  /*363a0*/  LEA.HI.X.SX32 R7, R0, R3, 0x1, P6 ;  /* 0x0000000300077211 */ /* 0x000fe200030f0eff */
[----:B------:R-:W-:-:S04]  /*363b0*/  IMAD R0, R8, 0x2, R0 ;  /* 0x0000000208007824 */ /* 0x000fc800078e0200 */
[----:B------:R1:W-:Y:S01]  /*363c0*/  @P2 STG.E.U8 desc[UR22][R6.64], R4 ;  /* 0x0000000406002986 */ /* 0x0003e2000c101116 */
[----:B------:R-:W-:Y:S01]  /*363d0*/  IMAD R5, R8, 0x2, R0 ;  /* 0x0000000208057824 */ /* 0x000fe200078e0200 */
[----:B------:R-:W-:Y:S02]  /*363e0*/  PRMT R10, R58, 0x7771, RZ ;  /* 0x000077713a0a7816 */ /* 0x000fe400000000ff */
[----:B-1----:R-:W-:-:S04]  /*363f0*/  IADD3 R6, P6, PT, R0, R2, RZ ;  /* 0x0000000200067210 */ /* 0x002fc80007fde0ff */
[----:B------:R-:W-:Y:S01]  /*36400*/  LEA.HI.X.SX32 R7, R0, R3, 0x1, P6 ;  /* 0x0000000300077211 */ /* 0x000fe200030f0eff */
[----:B------:R-:W-:Y:S01]  /*36410*/  IMAD R0, R8, 0x2, R5 ;  /* 0x0000000208007824 */ /* 0x000fe200078e0205 */
[----:B------:R-:W-:-:S03]  /*36420*/  IADD3 R4, P6, PT, R5, R2, RZ ;  /* 0x0000000205047210 */ /* 0x000fc60007fde0ff */
[----:B------:R1:W-:Y:S01]  /*36430*/  @P1 STG.E.U8 desc[UR22][R6.64], R10 ;  /* 0x0000000a06001986 */ /* 0x0003e2000c101116 */
[-C--:B------:R-:W-:Y:S02]  /*36440*/  LEA.HI.X.SX32 R5, R5, R3.reuse, 0x1, P6 ;  /* 0x0000000305057211 */ /* 0x080fe400030f0eff */
[C---:B------:R-:W-:Y:S02]  /*36450*/  PRMT R9, R58.reuse, 0x7772, RZ ;  /* 0x000077723a097816 */ /* 0x040fe400000000ff */
[----:B------:R-:W-:Y:S02]  /*36460*/  PRMT R58, R58, 0x7773, RZ ;  /* 0x000077733a3a7816 */ /* 0x000fe400000000ff */
[CC--:B-1----:R-:W-:Y:S01]  /*36470*/  IADD3 R10, P6, PT, R0.reuse, R2.reuse, RZ ;  /* 0x00000002000a7210 */ /* 0x0c2fe20007fde0ff */
[----:B------:R1:W-:Y:S04]  /*36480*/  @P5 STG.E.U8 desc[UR22][R4.64], R9 ;  /* 0x0000000904005986 */ /* 0x0003e8000c101116 */
[----:B------:R-:W0:Y:S04]  /*36490*/  LDS.128 R4, [R83] ;  /* 0x0000000053047984 */ /* 0x000e280000000c00 */
[----:B------:R-:W0:Y:S01]  /*364a0*/  LDS.128 R80, [R83+0x800] ;  /* 0x0008000053507984 */ /* 0x000e220000000c00 */
[----:B--2---:R-:W-:Y:S01]  /*364b0*/  ISETP.LT.AND P2, PT, R17, UR6, !P0 ;  /* 0x0000000611007c0c */ /* 0x004fe2000c741270 */
[----:B------:R-:W3:Y:S01]  /*364c0*/  LDCU UR6, c[0x0][0x39c] ;  /* 0x00007380ff0677ac */ /* 0x000ee20008000800 */
[----:B0-----:R-:W-:Y:S01]  /*364d0*/  ISETP.LT.AND P1, PT, R11, UR5, !P0 ;  /* 0x000000050b007c0c */ /* 0x001fe2000c721270 */
[----:B------:R-:W0:Y:S01]  /*364e0*/  LDCU UR5, c[0x0][0x39c] ;  /* 0x00007380ff0577ac */ /* 0x000e220008000800 */
[-C--:B------:R-:W-:Y:S01]  /*364f0*/  LEA.HI.X.SX32 R11, R0, R3.reuse, 0x1, P6 ;  /* 0x00000003000b7211 */ /* 0x080fe200030f0eff */
[----:B------:R-:W-:Y:S01]  /*36500*/  IMAD R0, R8, 0x2, R0 ;  /* 0x0000000208007824 */ /* 0x000fe200078e0200 */
[----:B----4-:R-:W-:Y:S01]  /*36510*/  ISETP.LT.AND P5, PT, R16, UR4, !P0 ;  /* 0x0000000410007c0c */ /* 0x010fe2000c7a1270 */
[----:B------:R-:W2:Y:S02]  /*36520*/  LDCU UR4, c[0x0][0x39c] ;  /* 0x00007380ff0477ac */ /* 0x000ea40008000800 */
[----:B-1----:R-:W-:Y:S01]  /*36530*/  IMAD R9, R8, 0x2, R0 ;  /* 0x0000000208097824 */ /* 0x002fe200078e0200 */
[C---:B------:R-:W-:Y:S01]  /*36540*/  IADD3 R16, P6, PT, R0.reuse, R2, RZ ;  /* 0x0000000200107210 */ /* 0x040fe20007fde0ff */
[----:B------:R1:W-:Y:S03]  /*36550*/  @P4 STG.E.U8 desc[UR22][R10.64], R58 ;  /* 0x0000003a0a004986 */ /* 0x0003e6000c101116 */
[----:B------:R-:W-:Y:S01]  /*36560*/  LEA.HI.X.SX32 R17, R0, R3, 0x1, P6 ;  /* 0x0000000300117211 */ /* 0x000fe200030f0eff */
[----:B------:R-:W-:Y:S01]  /*36570*/  IMAD R0, R8, 0x2, R9 ;  /* 0x0000000208007824 */ /* 0x000fe200078e0209 */
[----:B---3--:R-:W-:Y:S01]  /*36580*/  ISETP.LT.AND P4, PT, R18, UR6, !P0 ;  /* 0x0000000612007c0c */ /* 0x008fe2000c781270 */
[----:B------:R-:W3:Y:S01]  /*36590*/  LDCU UR6, c[0x0][0x39c] ;  /* 0x00007380ff0677ac */ /* 0x000ee20008000800 */
[----:B------:R-:W-:-:S02]  /*365a0*/  PRMT R18, R59, 0x7770, RZ ;  /* 0x000077703b127816 */ /* 0x000fc400000000ff */
[----:B-1----:R-:W-:-:S04]  /*365b0*/  IADD3 R10, P6, PT, R9, R2, RZ ;  /* 0x00000002090a7210 */ /* 0x002fc80007fde0ff */
[----:B------:R-:W-:Y:S01]  /*365c0*/  LEA.HI.X.SX32 R11, R9, R3, 0x1, P6 ;  /* 0x00000003090b7211 */ /* 0x000fe200030f0eff */
[----:B------:R1:W-:Y:S01]  /*365d0*/  @P3 STG.E.U8 desc[UR22][R16.64], R18 ;  /* 0x0000001210003986 */ /* 0x0003e2000c101116 */
[----:B------:R-:W-:-:S05]  /*365e0*/  PRMT R9, R59, 0x7771, RZ ;  /* 0x000077713b097816 */ /* 0x000fca00000000ff */
[----:B------:R4:W-:Y:S01]  /*365f0*/  @P2 STG.E.U8 desc[UR22][R10.64], R9 ;  /* 0x000000090a002986 */ /* 0x0009e2000c101116 */
[----:B-1----:R-:W-:-:S03]  /*36600*/  IADD3 R16, P3, PT, R0, R2, RZ ;  /* 0x0000000200107210 */ /* 0x002fc60007f7e0ff */
[----:B------:R-:W3:Y:S01]  /*36610*/  LDL.LU R18, [R1+0xd1c] ;  /* 0x000d1c0001127983 */ /* 0x000ee20000300800 */
[-C--:B------:R-:W-:Y:S02]  /*36620*/  LEA.HI.X.SX32 R17, R0, R3.reuse, 0x1, P3 ;  /* 0x0000000300117211 */ /* 0x080fe400018f0eff */
[----:B----4-:R-:W-:Y:S01]  /*36630*/  PRMT R11, R59, 0x7772, RZ ;  /* 0x000077723b0b7816 */ /* 0x010fe200000000ff */
[C---:B------:R-:W-:Y:S01]  /*36640*/  IMAD R9, R27.reuse, R8, RZ ;  /* 0x000000081b097224 */ /* 0x040fe200078e02ff */
[----:B--2---:R-:W-:Y:S01]  /*36650*/  ISETP.LT.AND P2, PT, R27, UR4, !P0 ;  /* 0x000000041b007c0c */ /* 0x004fe2000c741270 */
[----:B------:R-:W1:Y:S01]  /*36660*/  LDCU UR4, c[0x0][0x39c] ;  /* 0x00007380ff0477ac */ /* 0x000e620008000800 */
[----:B0-----:R-:W-:Y:S01]  /*36670*/  ISETP.LT.AND P3, PT, R26, UR5, !P0 ;  /* 0x000000051a007c0c */ /* 0x001fe2000c761270 */
[----:B------:R0:W-:Y:S01]  /*36680*/  @P1 STG.E.U8 desc[UR22][R16.64], R11 ;  /* 0x0000000b10001986 */ /* 0x0001e2000c101116 */
[----:B---3--:R-:W-:Y:S01]  /*36690*/  ISETP.LT.AND P1, PT, R19, UR6, !P0 ;  /* 0x0000000613007c0c */ /* 0x008fe2000c721270 */
[----:B------:R-:W2:Y:S02]  /*366a0*/  LDCU UR5, c[0x0][0x39c] ;  /* 0x00007380ff0577ac */ /* 0x000ea40008000800 */
[----:B------:R-:W3:Y:S01]  /*366b0*/  LDL.LU R19, [R1+0xda8] ;  /* 0x000da80001137983 */ /* 0x000ee20000300800 */
[----:B------:R-:W-:Y:S01]  /*366c0*/  IADD3 R10, P6, PT, R9, R2, RZ ;  /* 0x00000002090a7210 */ /* 0x000fe20007fde0ff */
[----:B------:R-:W4:Y:S01]  /*366d0*/  LDCU UR6, c[0x0][0x39c] ;  /* 0x00007380ff0677ac */ /* 0x000f220008000800 */
[----:B------:R-:W-:Y:S01]  /*366e0*/  PRMT R59, R59, 0x7773, RZ ;  /* 0x000077733b3b7816 */ /* 0x000fe200000000ff */
[----:B------:R-:W3:Y:S01]  /*366f0*/  LDL.LU R27, [R1+0xc18] ;  /* 0x000c1800011b7983 */ /* 0x000ee20000300800 */
[----:B0-----:R-:W-:Y:S01]  /*36700*/  IMAD R17, R8, 0x4, R0 ;  /* 0x0000000408117824 */ /* 0x001fe200078e0200 */
[----:B------:R-:W-:-:S03]  /*36710*/  LEA.HI.X.SX32 R11, R9, R3, 0x1, P6 ;  /* 0x00000003090b7211 */ /* 0x000fc600030f0eff */
[----:B------:R-:W-:Y:S01]  /*36720*/  IMAD R0, R8, 0x2, R17 ;  /* 0x0000000208007824 */ /* 0x000fe200078e0211 */
[CC--:B------:R-:W-:Y:S01]  /*36730*/  IADD3 R16, P6, PT, R17.reuse, R2.reuse, RZ ;  /* 0x0000000211107210 */ /* 0x0c0fe20007fde0ff */
[----:B------:R0:W-:Y:S03]  /*36740*/  @P2 STG.E.U8 desc[UR22][R10.64], R59 ;  /* 0x0000003b0a002986 */ /* 0x0001e6000c101116 */
[----:B------:R-:W-:Y:S02]  /*36750*/  LEA.HI.X.SX32 R17, R17, R3, 0x1, P6 ;  /* 0x0000000311117211 */ /* 0x000fe400030f0eff */
[----:B-1----:R-:W-:Y:S01]  /*36760*/  ISETP.LT.AND P2, PT, R25, UR4, !P0 ;  /* 0x0000000419007c0c */ /* 0x002fe2000c741270 */
[----:B------:R-:W1:Y:S01]  /*36770*/  LDCU UR4, c[0x0][0x39c] ;  /* 0x00007380ff0477ac */ /* 0x000e620008000800 */
[----:B------:R-:W3:Y:S01]  /*36780*/  LDL.LU R25, [R1+0xb54] ;  /* 0x000b540001197983 */ /* 0x000ee20000300800 */
[----:B0-----:R-:W-:-:S04]  /*36790*/  IADD3 R10, P6, PT, R0, R2, RZ ;  /* 0x00000002000a7210 */ /* 0x001fc80007fde0ff */
[----:B------:R-:W-:Y:S02]  /*367a0*/  LEA.HI.X.SX32 R11, R0, R3, 0x1, P6 ;  /* 0x00000003000b7211 */ /* 0x000fe400030f0eff */
[----:B--2---:R-:W-:Y:S01]  /*367b0*/  ISETP.LT.AND P6, PT, R24, UR5, !P0 ;  /* 0x0000000518007c0c */ /* 0x004fe2000c7c1270 */
[----:B------:R-:W3:Y:S01]  /*367c0*/  LDCU UR5, c[0x0][0x39c] ;  /* 0x00007380ff0577ac */ /* 0x000ee20008000800 */
[----:B------:R-:W2:Y:S01]  /*367d0*/  LDL.LU R24, [R1+0xcec] ;  /* 0x000cec0001187983 */ /* 0x000ea20000300800 */
[----:B------:R-:W-:Y:S01]  /*367e0*/  PRMT R9, R4, 0x7770, RZ ;  /* 0x0000777004097816 */ /* 0x000fe200000000ff */
[----:B------:R-:W-:Y:S02]  /*367f0*/  IMAD R0, R8, 0x2, R0 ;  /* 0x0000000208007824 */ /* 0x000fe400078e0200 */
[----:B------:R-:W2:Y:S04]  /*36800*/  LDL.LU R26, [R1+0xd5c] ;  /* 0x000d5c00011a7983 */ /* 0x000ea80000300800 */
[----:B------:R0:W-:Y:S02]  /*36810*/  @P5 STG.E.U8 desc[UR22][R16.64], R9 ;  /* 0x0000000910005986 */ /* 0x0001e4000c101116 */
[----:B0-----:R-:W-:-:S02]  /*36820*/  PRMT R9, R4, 0x7771, RZ ;  /* 0x0000777104097816 */ /* 0x001fc400000000ff */
[----:B------:R-:W-:-:S03]  /*36830*/  IADD3 R16, P5, PT, R0, R2, RZ ;  /* 0x0000000200107210 */ /* 0x000fc60007fbe0ff */
[----:B------:R0:W-:Y:S01]  /*36840*/  @P4 STG.E.U8 desc[UR22][R10.64], R9 ;  /* 0x000000090a004986 */ /* 0x0001e2000c101116 */
[----:B------:R-:W-:Y:S01]  /*36850*/  LEA.HI.X.SX32 R17, R0, R3, 0x1, P5 ;  /* 0x0000000300117211 */ /* 0x000fe200028f0eff */
[----:B0-----:R-:W-:-:S04]  /*36860*/  IMAD R9, R8, 0x2, R0 ;  /* 0x0000000208097824 */ /* 0x001fc800078e0200 */
[----:B------:R-:W-:Y:S01]  /*36870*/  IMAD R0, R8, 0x2, R9 ;  /* 0x0000000208007824 */ /* 0x000fe200078e0209 */
[----:B------:R-:W-:-:S04]  /*36880*/  IADD3 R10, P5, PT, R9, R2, RZ ;  /* 0x00000002090a7210 */ /* 0x000fc80007fbe0ff */
[----:B------:R-:W-:Y:S02]  /*36890*/  LEA.HI.X.SX32 R11, R9, R3, 0x1, P5 ;  /* 0x00000003090b7211 */ /* 0x000fe400028f0eff */
[----:B------:R-:W-:Y:S02]  /*368a0*/  PRMT R9, R5, 0x7770, RZ ;  /* 0x0000777005097816 */ /* 0x000fe400000000ff */
[----:B----4-:R-:W-:Y:S01]  /*368b0*/  ISETP.LT.AND P4, PT, R18, UR6, !P0 ;  /* 0x0000000612007c0c */ /* 0x010fe2000c781270 */
[----:B------:R-:W0:Y:S01]  /*368c0*/  LDCU UR6, c[0x0][0x39c] ;  /* 0x00007380ff0677ac */ /* 0x000e220008000800 */
[C---:B------:R-:W-:Y:S02]  /*368d0*/  PRMT R18, R4.reuse, 0x7772, RZ ;  /* 0x0000777204127816 */ /* 0x040fe400000000ff */
[----:B------:R-:W-:-:S03]  /*368e0*/  PRMT R4, R4, 0x7773, RZ ;  /* 0x0000777304047816 */ /* 0x000fc600000000ff */
[----:B------:R4:W-:Y:S04]  /*368f0*/  @P3 STG.E.U8 desc[UR22][R16.64], R18 ;  /* 0x0000001210003986 */ /* 0x0009e8000c101116 */
[----:B------:R0:W-:Y:S01]  /*36900*/  @P1 STG.E.U8 desc[UR22][R10.64], R4 ;  /* 0x000000040a001986 */ /* 0x0001e2000c101116 */
[----:B---3--:R-:W-:Y:S01]  /*36910*/  ISETP.LT.AND P3, PT, R19, UR5, !P0 ;  /* 0x0000000513007c0c */ /* 0x008fe2000c761270 */
[----:B------:R-:W2:Y:S02]  /*36920*/  LDCU UR5, c[0x0][0x39c] ;  /* 0x00007380ff0577ac */ /* 0x000ea40008000800 */
[----:B------:R-:W3:Y:S01]  /*36930*/  LDL.LU R19, [R1+0xd78] ;  /* 0x000d780001137983 */ /* 0x000ee20000300800 */
[----:B----4-:R-:W-:-:S03]  /*36940*/  IADD3 R16, P5, PT, R0, R2, RZ ;  /* 0x0000000200107210 */ /* 0x010fc60007fbe0ff */
[----:B------:R-:W4:Y:S01]  /*36950*/  LDL.LU R18, [R1+0xdc8] ;  /* 0x000dc80001127983 */ /* 0x000f220000300800 */
[----:B------:R-:W-:Y:S01]  /*36960*/  LEA.HI.X.SX32 R17, R0, R3, 0x1, P5 ;  /* 0x0000000300117211 */ /* 0x000fe200028f0eff */
[----:B0-----:R-:W-:-:S04]  /*36970*/  IMAD R4, R8, 0x2, R0 ;  /* 0x0000000208047824 */ /* 0x001fc800078e0200 */
[----:B------:R0:W-:Y:S01]  /*36980*/  @P2 STG.E.U8 desc[UR22][R16.64], R9 ;  /* 0x0000000910002986 */ /* 0x0001e2000c101116 */
[----:B------:R-:W-:Y:S01]  /*36990*/  IMAD R0, R8, 0x2, R4 ;  /* 0x0000000208007824 */ /* 0x000fe200078e0204 */
[----:B0-----:R-:W-:-:S04]  /*369a0*/  IADD3 R16, P5, PT, R4, R2, RZ ;  /* 0x0000000204107210 */ /* 0x001fc80007fbe0ff */
[----:B------:R-:W-:Y:S02]  /*369b0*/  LEA.HI.X.SX32 R17, R4, R3, 0x1, P5 ;  /* 0x0000000304117211 */ /* 0x000fe400028f0eff */
[----:B------:R-:W-:-:S04]  /*369c0*/  IADD3 R10, P5, PT, R0, R2, RZ ;  /* 0x00000002000a7210 */ /* 0x000fc80007fbe0ff */
[----:B------:R-:W-:Y:S02]  /*369d0*/  LEA.HI.X.SX32 R11, R0, R3, 0x1, P5 ;  /* 0x00000003000b7211 */ /* 0x000fe400028f0eff */
[----:B--2---:R-:W-:Y:S01]  /*369e0*/  ISETP.LT.AND P5, PT, R24, UR5, !P0 ;  /* 0x0000000518007c0c */ /* 0x004fe2000c7a1270 */
[----:B------:R-:W-:Y:S01]  /*369f0*/  IMAD R4, R25, R8, RZ ;  /* 0x0000000819047224 */ /* 0x000fe200078e02ff */
[----:B------:R-:W2:Y:S01]  /*36a00*/  LDL.LU R24, [R1+0xc94] ;  /* 0x000c940001187983 */ /* 0x000ea20000300800 */
[----:B------:R-:W-:Y:S01]  /*36a10*/  PRMT R9, R5, 0x7771, RZ ;  /* 0x0000777105097816 */ /* 0x000fe200000000ff */
[----:B------:R-:W4:Y:S01]  /*36a20*/  LDCU UR5, c[0x0][0x39c] ;  /* 0x00007380ff0577ac */ /* 0x000f220008000800 */
[----:B-1----:R-:W-:Y:S01]  /*36a30*/  ISETP.LT.AND P2, PT, R25, UR4, !P0 ;  /* 0x0000000419007c0c */ /* 0x002fe2000c741270 */
[----:B------:R-:W-:Y:S01]  /*36a40*/  IMAD R0, R8, 0x4, R0 ;  /* 0x0000000408007824 */ /* 0x000fe200078e0200 */
[----:B------:R-:W2:Y:S01]  /*36a50*/  LDL.LU R25, [R1+0xcb0] ;  /* 0x000cb00001197983 */ /* 0x000ea20000300800 */
[----:B------:R-:W3:Y:S03]  /*36a60*/  LDCU UR4, c[0x0][0x39c] ;  /* 0x00007380ff0477ac */ /* 0x000ee60008000800 */
[----:B------:R0:W-:Y:S02]  /*36a70*/  @P6 STG.E.U8 desc[UR22][R16.64], R9 ;  /* 0x0000000910006986 */ /* 0x0001e4000c101116 */
[----:B0-----:R-:W-:-:S02]  /*36a80*/  IADD3 R16, P6, PT, R4, R2, RZ ;  /* 0x0000000204107210 */ /* 0x001fc40007fde0ff */
[C---:B------:R-:W-:Y:S02]  /*36a90*/  PRMT R9, R5.reuse, 0x7772, RZ ;  /* 0x0000777205097816 */ /* 0x040fe400000000ff */
[----:B------:R-:W-:Y:S02]  /*36aa0*/  LEA.HI.X.SX32 R17, R4, R3, 0x1, P6 ;  /* 0x0000000304117211 */ /* 0x000fe400030f0eff */
[----:B------:R-:W-:Y:S02]  /*36ab0*/  PRMT R5, R5, 0x7773, RZ ;  /* 0x0000777305057816 */ /* 0x000fe400000000ff */
[----:B------:R-:W-:Y:S01]  /*36ac0*/  IADD3 R4, P6, PT, R0, R2, RZ ;  /* 0x0000000200047210 */ /* 0x000fe20007fde0ff */
[----:B------:R0:W-:Y:S04]  /*36ad0*/  @P4 STG.E.U8 desc[UR22][R10.64], R9 ;  /* 0x000000090a004986 */ /* 0x0001e8000c101116 */
[----:B------:R1:W-:Y:S01]  /*36ae0*/  @P2 STG.E.U8 desc[UR22][R16.64], R5 ;  /* 0x0000000510002986 */ /* 0x0003e2000c101116 */
[----:B0-----:R-:W-:-:S02]  /*36af0*/  PRMT R9, R6, 0x7770, RZ ;  /* 0x0000777006097816 */ /* 0x001fc400000000ff */
[----:B-1----:R-:W-:Y:S01]  /*36b00*/  LEA.HI.X.SX32 R5, R0, R3, 0x1, P6 ;  /* 0x0000000300057211 */ /* 0x002fe200030f0eff */
[----:B------:R-:W-:-:S04]  /*36b10*/  IMAD R0, R8, 0x2, R0 ;  /* 0x0000000208007824 */ /* 0x000fc800078e0200 */
[----:B------:R0:W-:Y:S01]  /*36b20*/  @P3 STG.E.U8 desc[UR22][R4.64], R9 ;  /* 0x0000000904003986 */ /* 0x0001e2000c101116 */
[----:B------:R-:W-:Y:S01]  /*36b30*/  ISETP.LT.AND P1, PT, R27, UR7, !P0 ;  /* 0x000000071b007c0c */ /* 0x000fe2000c721270 */
[----:B------:R-:W1:Y:S01]  /*36b40*/  LDCU UR7, c[0x0][0x39c] ;  /* 0x00007380ff0777ac */ /* 0x000e620008000800 */
[----:B------:R-:W-:Y:S02]  /*36b50*/  IADD3 R10, P6, PT, R0, R2, RZ ;  /* 0x00000002000a7210 */ /* 0x000fe40007fde0ff */
[----:B------:R-:W-:Y:S02]  /*36b60*/  PRMT R16, R6, 0x7771, RZ ;  /* 0x0000777106107816 */ /* 0x000fe400000000ff */
[----:B------:R-:W-:-:S07]  /*36b70*/  LEA.HI.X.SX32 R11, R0, R3, 0x1, P6 ;  /* 0x00000003000b7211 */ /* 0x000fce00030f0eff */
[----:B------:R0:W-:Y:S01]  /*36b80*/  @P1 STG.E.U8 desc[UR22][R10.64], R16 ;  /* 0x000000100a001986 */ /* 0x0001e2000c101116 */
[----:B---3--:R-:W-:Y:S01]  /*36b90*/  ISETP.LT.AND P2, PT, R19, UR4, !P0 ;  /* 0x0000000413007c0c */ /* 0x008fe2000c741270 */
[----:B------:R-:W2:Y:S02]  /*36ba0*/  LDCU UR4, c[0x0][0x39c] ;  /* 0x00007380ff0477ac */ /* 0x000ea40008000800 */
[----:B------:R-:W3:Y:S01]  /*36bb0*/  LDL.LU R19, [R1+0xd18] ;  /* 0x000d180001137983 */ /* 0x000ee20000300800 */
[----:B----4-:R-:W-:Y:S01]  /*36bc0*/  ISETP.LT.AND P3, PT, R18, UR5, !P0 ;  /* 0x0000000512007c0c */ /* 0x010fe2000c761270 */
[----:B0-----:R-:W-:Y:S02]  /*36bd0*/  IMAD R5, R8, 0x2, R0 ;  /* 0x0000000208057824 */ /* 0x001fe400078e0200 */
[----:B------:R-:W4:Y:S01]  /*36be0*/  LDL.LU R18, [R1+0xb3c] ;  /* 0x000b3c0001127983 */ /* 0x000f220000300800 */
[----:B------:R-:W-:Y:S01]  /*36bf0*/  ISETP.LT.AND P4, PT, R26, UR6, !P0 ;  /* 0x000000061a007c0c */ /* 0x000fe2000c781270 */
[----:B------:R-:W3:Y:S01]  /*36c00*/  LDCU UR5, c[0x0][0x39c] ;  /* 0x00007380ff0577ac */ /* 0x000ee20008000800 */
[----:B--2---:R-:W-:Y:S01]  /*36c10*/  ISETP.LT.AND P1, PT, R24, UR4, !P0 ;  /* 0x0000000418007c0c */ /* 0x004fe2000c721270 */
[----:B------:R-:W-:Y:S01]  /*36c20*/  IMAD R9, R8, 0x2, R5 ;  /* 0x0000000208097824 */ /* 0x000fe200078e0205 */
[----:B------:R-:W2:Y:S01]  /*36c30*/  LDL.LU R24, [R1+0xdd4] ;  /* 0x000dd40001187983 */ /* 0x000ea20000300800 */
[C---:B------:R-:W-:Y:S01]  /*36c40*/  IADD3 R4, P6, PT, R5.reuse, R2, RZ ;  /* 0x0000000205047210 */ /* 0x040fe20007fde0ff */
[----:B------:R-:W4:Y:S02]  /*36c50*/  LDCU UR4, c[0x0][0x39c] ;  /* 0x00007380ff0477ac */ /* 0x000f240008000800 */
[----:B------:R-:W2:Y:S01]  /*36c60*/  LDL.LU R17, [R1+0xc5c] ;  /* 0x000c5c0001117983 */ /* 0x000ea20000300800 */
[----:B------:R-:W-:Y:S01]  /*36c70*/  PRMT R0, R6, 0x7772, RZ ;  /* 0x0000777206007816 */ /* 0x000fe200000000ff */
[----:B------:R-:W0:Y:S02]  /*36c80*/  LDCU UR6, c[0x0][0x39c] ;  /* 0x00007380ff0677ac */ /* 0x000e240008000800 */
[----:B------:R-:W2:Y:S01]  /*36c90*/  LDL.LU R16, [R1+0xcf8] ;  /* 0x000cf80001107983 */ /* 0x000ea20000300800 */
[----:B------:R-:W-:-:S02]  /*36ca0*/  LEA.HI.X.SX32 R5, R5, R3, 0x1, P6 ;  /* 0x0000000305057211 */ /* 0x000fc400030f0eff */
[CC--:B------:R-:W-:Y:S02]  /*36cb0*/  IADD3 R10, P6, PT, R9.reuse, R2.reuse, RZ ;  /* 0x00000002090a7210 */ /* 0x0c0fe40007fde0ff */
[----:B------:R-:W-:Y:S02]  /*36cc0*/  PRMT R6, R6, 0x7773, RZ ;  /* 0x0000777306067816 */ /* 0x000fe400000000ff */
[----:B------:R-:W-:Y:S01]  /*36cd0*/  LEA.HI.X.SX32 R11, R9, R3, 0x1, P6 ;  /* 0x00000003090b7211 */ /* 0x000fe200030f0eff */
[C---:B------:R-:W-:Y:S01]  /*36ce0*/  IMAD R9, R8.reuse, 0x2, R9 ;  /* 0x0000000208097824 */ /* 0x040fe200078e0209 */
[----:B------:R0:W-:Y:S04]  /*36cf0*/  @P5 STG.E.U8 desc[UR22][R4.64], R0 ;  /* 0x0000000004005986 */ /* 0x0001e8000c101116 */
[----:B------:R1:W-:Y:S01]  /*36d00*/  @P4 STG.E.U8 desc[UR22][R10.64], R6 ;  /* 0x000000060a004986 */ /* 0x0003e2000c101116 */
[----:B0-----:R-:W-:Y:S01]  /*36d10*/  IMAD R5, R8, 0x2, R9 ;  /* 0x0000000208057824 */ /* 0x001fe200078e0209 */
[----:B-1----:R-:W-:-:S04]  /*36d20*/  IADD3 R10, P6, PT, R9, R2, RZ ;  /* 0x00000002090a7210 */ /* 0x002fc80007fde0ff */
[-C--:B------:R-:W-:Y:S02]  /*36d30*/  LEA.HI.X.SX32 R11, R9, R3.reuse, 0x1, P6 ;  /* 0x00000003090b7211 */ /* 0x080fe400030f0eff */
[-C--:B------:R-:W-:Y:S01]  /*36d40*/  IADD3 R4, P6, PT, R5, R2.reuse, RZ ;  /* 0x0000000205047210 */ /* 0x080fe20007fde0ff */
[----:B------:R-:W-:Y:S01]  /*36d50*/  IMAD R0, R8, 0x2, R5 ;  /* 0x0000000208007824 */ /* 0x000fe200078e0205 */
[----:B------:R-:W-:Y:S02]  /*36d60*/  PRMT R9, R7, 0x7770, RZ ;  /* 0x0000777007097816 */ /* 0x000fe400000000ff */
[----:B------:R-:W-:Y:S02]  /*36d70*/  LEA.HI.X.SX32 R5, R5, R3, 0x1, P6 ;  /* 0x0000000305057211 */ /* 0x000fe400030f0eff */
[----:B------:R-:W-:Y:S01]  /*36d80*/  PRMT R6, R7, 0x7771, RZ ;  /* 0x0000777107067816 */ /* 0x000fe200000000ff */
[----:B------:R0:W-:Y:S04]  /*36d90*/  @P2 STG.E.U8 desc[UR22][R10.64], R9 ;  /* 0x000000090a002986 */ /* 0x0001e8000c101116 */
[----:B------:R1:W-:Y:S01]  /*36da0*/  @P3 STG.E.U8 desc[UR22][R4.64], R6 ;  /* 0x0000000604003986 */ /* 0x0003e2000c101116 */
[----:B0-----:R-:W-:-:S04]  /*36db0*/  IADD3 R10, P6, PT, R0, R2, RZ ;  /* 0x00000002000a7210 */ /* 0x001fc80007fde0ff */
[----:B------:R-:W-:Y:S02]  /*36dc0*/  LEA.HI.X.SX32 R11, R0, R3, 0x1, P6 ;  /* 0x00000003000b7211 */ /* 0x000fe400030f0eff */
[----:B-1----:R-:W-:-:S05]  /*36dd0*/  PRMT R6, R7, 0x7772, RZ ;  /* 0x0000777207067816 */ /* 0x002fca00000000ff */
[----:B------:R0:W-:Y:S02]  /*36de0*/  @P1 STG.E.U8 desc[UR22][R10.64], R6 ;  /* 0x000000060a001986 */ /* 0x0001e4000c101116 */
[----:B0-----:R-:W-:Y:S02]  /*36df0*/  PRMT R10, R7, 0x7773, RZ ;  /* 0x00007773070a7816 */ /* 0x001fe400000000ff */
[----:B---3--:R-:W-:Y:S01]  /*36e00*/  ISETP.LT.AND P4, PT, R19, UR5, !P0 ;  /* 0x0000000513007c0c */ /* 0x008fe2000c781270 */
[----:B------:R-:W2:Y:S01]  /*36e10*/  LDCU UR5, c[0x0][0x39c] ;  /* 0x00007380ff0577ac */ /* 0x000ea20008000800 */
[----:B------:R-:W3:Y:S01]  /*36e20*/  LDL.LU R19, [R1+0xd14] ;  /* 0x000d140001137983 */ /* 0x000ee20000300800 */
[C---:B----4-:R-:W-:Y:S01]  /*36e30*/  ISETP.LT.AND P2, PT, R18.reuse, UR4, !P0 ;  /* 0x0000000412007c0c */ /* 0x050fe2000c741270 */
[----:B------:R-:W-:Y:S01]  /*36e40*/  IMAD R5, R18, R8, RZ ;  /* 0x0000000812057224 */ /* 0x000fe200078e02ff */
[----:B------:R-:W0:Y:S01]  /*36e50*/  LDCU UR4, c[0x0][0x39c] ;  /* 0x00007380ff0477ac */ /* 0x000e220008000800 */
[----:B------:R-:W4:Y:S03]  /*36e60*/  LDL.LU R18, [R1+0xd74] ;  /* 0x000d740001127983 */ /* 0x000f260000300800 */
[----:B------:R-:W-:-:S04]  /*36e70*/  IADD3 R4, P6, PT, R5, R2, RZ ;  /* 0x0000000205047210 */ /* 0x000fc80007fde0ff */
[----:B------:R-:W-:-:S05]  /*36e80*/  LEA.HI.X.SX32 R5, R5, R3, 0x1, P6 ;  /* 0x0000000305057211 */ /* 0x000fca00030f0eff */
[----:B------:R1:W-:Y:S01]  /*36e90*/  @P2 STG.E.U8 desc[UR22][R4.64], R10 ;  /* 0x0000000a04002986 */ /* 0x0003e2000c101116 */
[----:B--2---:R-:W-:Y:S02]  /*36ea0*/  ISETP.LT.AND P1, PT, R17, UR5, !P0 ;  /* 0x0000000511007c0c */ /* 0x004fe4000c721270 */
[----:B------:R-:W-:Y:S01]  /*36eb0*/  ISETP.LT.AND P5, PT, R25, UR6, !P0 ;  /* 0x0000000619007c0c */ /* 0x000fe2000c7a1270 */
[----:B------:R-:W2:Y:S01]  /*36ec0*/  LDL.LU R17, [R1+0xc30] ;  /* 0x000c300001117983 */ /* 0x000ea20000300800 */
[----:B0-----:R-:W-:Y:S01]  /*36ed0*/  ISETP.LT.AND P2, PT, R16, UR4, !P0 ;  /* 0x0000000410007c0c */ /* 0x001fe2000c741270 */
[----:B------:R-:W0:Y:S02]  /*36ee0*/  LDCU UR6, c[0x0][0x39c] ;  /* 0x00007380ff0677ac */ /* 0x000e240008000800 */
[----:B------:R-:W2:Y:S01]  /*36ef0*/  LDL.LU R16, [R1+0xc78] ;  /* 0x000c780001107983 */ /* 0x000ea20000300800 */
[C---:B------:R-:W-:Y:S01]  /*36f00*/  IMAD R9, R8.reuse, 0x4, R0 ;  /* 0x0000000408097824 */ /* 0x040fe200078e0200 */
[----:B------:R-:W4:Y:S02]  /*36f10*/  LDCU UR5, c[0x0][0x39c] ;  /* 0x00007380ff0577ac */ /* 0x000f240008000800 */
[----:B------:R-:W2:Y:S02]  /*36f20*/  LDL.LU R11, [R1+0xb34] ;  /* 0x000b3400010b7983 */ /* 0x000ea40000300800 */
[C---:B------:R-:W-:Y:S01]  /*36f30*/  IADD3 R6, P6, PT, R9.reuse, R2, RZ ;  /* 0x0000000209067210 */ /* 0x040fe20007fde0ff */
[----:B------:R-:W-:Y:S01]  /*36f40*/  IMAD R0, R8, 0x2, R9 ;  /* 0x0000000208007824 */ /* 0x000fe200078e0209 */
[----:B-1----:R-:W2:Y:S01]  /*36f50*/  LDL.LU R10, [R1+0xd48] ;  /* 0x000d4800010a7983 */ /* 0x002ea20000300800 */
[----:B------:R-:W1:Y:S01]  /*36f60*/  LDCU UR4, c[0x0][0x39c] ;  /* 0x00007380ff0477ac */ /* 0x000e620008000800 */
[----:B------:R-:W-:-:S02]  /*36f70*/  LEA.HI.X.SX32 R7, R9, R3, 0x1, P6 ;  /* 0x0000000309077211 */ /* 0x000fc400030f0eff */
[----:B0-----:R-:W-:Y:S01]  /*36f80*/  ISETP.LT.AND P3, PT, R24, UR6, !P0 ;  /* 0x0000000618007c0c */ /* 0x001fe2000c761270 */
[----:B------:R-:W3:Y:S01]  /*36f90*/  LDCU UR6, c[0x0][0x39c] ;  /* 0x00007380ff0677ac */ /* 0x000ee20008000800 */
[----:B------:R-:W-:Y:S02]  /*36fa0*/  PRMT R9, R12, 0x7770, RZ ;  /* 0x000077700c097816 */ /* 0x000fe400000000ff */
[----:B------:R-:W-:-:S03]  /*36fb0*/  IADD3 R4, P6, PT, R0, R2, RZ ;  /* 0x0000000200047210 */ /* 0x000fc60007fde0ff */
[----:B------:R0:W-:Y:S01]  /*36fc0*/  @P5 STG.E.U8 desc[UR22][R6.64], R9 ;  /* 0x0000000906005986 */ /* 0x0001e2000c101116 */
[----:B------:R-:W-:Y:S01]  /*36fd0*/  LEA.HI.X.SX32 R5, R0, R3, 0x1, P6 ;  /* 0x0000000300057211 */ /* 0x000fe200030f0eff */
[----:B------:R-:W-:Y:S01]  /*36fe0*/  IMAD R0, R8, 0x2, R0 ;  /* 0x0000000208007824 */ /* 0x000fe200078e0200 */
[----:B0-----:R-:W-:-:S05]  /*36ff0*/  PRMT R6, R12, 0x7771, RZ ;  /* 0x000077710c067816 */ /* 0x001fca00000000ff */
[----:B------:R0:W-:Y:S01]  /*37000*/  @P4 STG.E.U8 desc[UR22][R4.64], R6 ;  /* 0x0000000604004986 */ /* 0x0001e2000c101116 */
[C---:B------:R-:W-:Y:S02]  /*37010*/  PRMT R9, R12.reuse, 0x7772, RZ ;  /* 0x000077720c097816 */ /* 0x040fe400000000ff */
[----:B------:R-:W-:Y:S02]  /*37020*/  PRMT R12, R12, 0x7773, RZ ;  /* 0x000077730c0c7816 */ /* 0x000fe400000000ff */
[----:B0-----:R-:W-:Y:S01]  /*37030*/  IADD3 R6, P5, PT, R0, R2, RZ ;  /* 0x0000000200067210 */ /* 0x001fe20007fbe0ff */
[----:B------:R-:W-:-:S03]  /*37040*/  IMAD R5, R8, 0x2, R0 ;  /* 0x0000000208057824 */ /* 0x000fc600078e0200 */
[----:B------:R-:W-:Y:S01]  /*37050*/  LEA.HI.X.SX32 R7, R0, R3, 0x1, P5 ;  /* 0x0000000300077211 */ /* 0x000fe200028f0eff */
[----:B------:R-:W-:Y:S01]  /*37060*/  IMAD R0, R8, 0x2, R5 ;  /* 0x0000000208007824 */ /* 0x000fe200078e0205 */
[----:B------:R-:W-:-:S03]  /*37070*/  IADD3 R4, P5, PT, R5, R2, RZ ;  /* 0x0000000205047210 */ /* 0x000fc60007fbe0ff */
[----:B------:R0:W-:Y:S01]  /*37080*/  @P3 STG.E.U8 desc[UR22][R6.64], R9 ;  /* 0x0000000906003986 */ /* 0x0001e2000c101116 */
[----:B------:R-:W-:-:S05]  /*37090*/  LEA.HI.X.SX32 R5, R5, R3, 0x1, P5 ;  /* 0x0000000305057211 */ /* 0x000fca00028f0eff */
[----:B------:R1:W-:Y:S01]  /*370a0*/  @P1 STG.E.U8 desc[UR22][R4.64], R12 ;  /* 0x0000000c04001986 */ /* 0x0003e2000c101116 */
[----:B0-----:R-:W-:-:S04]  /*370b0*/  IADD3 R6, P5, PT, R0, R2, RZ ;  /* 0x0000000200067210 */ /* 0x001fc80007fbe0ff */
[----:B------:R-:W-:Y:S02]  /*370c0*/  LEA.HI.X.SX32 R7, R0, R3, 0x1, P5 ;  /* 0x0000000300077211 */ /* 0x000fe400028f0eff */
[----:B-1----:R-:W-:-:S05]  /*370d0*/  PRMT R5, R13, 0x7770, RZ ;  /* 0x000077700d057816 */ /* 0x002fca00000000ff */
[----:B------:R0:W-:Y:S01]  /*370e0*/  @P2 STG.E.U8 desc[UR22][R6.64], R5 ;  /* 0x0000000506002986 */ /* 0x0001e2000c101116 */
[----:B---3--:R-:W-:Y:S01]  /*370f0*/  ISETP.LT.AND P6, PT, R19, UR6, !P0 ;  /* 0x0000000613007c0c */ /* 0x008fe2000c7c1270 */
[----:B------:R-:W2:Y:S02]  /*37100*/  LDCU UR6, c[0x0][0x39c] ;  /* 0x00007380ff0677ac */ /* 0x000ea40008000800 */
[----:B------:R-:W3:Y:S01]  /*37110*/  LDL.LU R19, [R1+0xda4] ;  /* 0x000da40001137983 */ /* 0x000ee20000300800 */
[----:B----4-:R-:W-:Y:S01]  /*37120*/  ISETP.LT.AND P4, PT, R18, UR5, !P0 ;  /* 0x0000000512007c0c */ /* 0x010fe2000c781270 */
[----:B------:R-:W1:Y:S02]  /*37130*/  LDCU UR5, c[0x0][0x39c] ;  /* 0x00007380ff0577ac */ /* 0x000e640008000800 */
[----:B------:R-:W4:Y:S01]  /*37140*/  LDL.LU R18, [R1+0xdc4] ;  /* 0x000dc40001127983 */ /* 0x000f220000300800 */
[----:B--2---:R-:W-:Y:S01]  /*37150*/  ISETP.LT.AND P3, PT, R17, UR6, !P0 ;  /* 0x0000000611007c0c */ /* 0x004fe2000c761270 */
[C---:B------:R-:W-:Y:S01]  /*37160*/  IMAD R9, R11.reuse, R8, RZ ;  /* 0x000000080b097224 */ /* 0x040fe200078e02ff */
[----:B------:R-:W-:Y:S01]  /*37170*/  ISETP.LT.AND P1, PT, R16, UR7, !P0 ;  /* 0x0000000710007c0c */ /* 0x000fe2000c721270 */
[----:B------:R-:W2:Y:S01]  /*37180*/  LDL.LU R17, [R1+0xc58] ;  /* 0x000c580001117983 */ /* 0x000ea20000300800 */
[----:B------:R-:W-:Y:S01]  /*37190*/  ISETP.LT.AND P2, PT, R11, UR4, !P0 ;  /* 0x000000040b007c0c */ /* 0x000fe2000c741270 */
[----:B------:R-:W-:Y:S01]  /*371a0*/  IMAD R4, R8, 0x2, R0 ;  /* 0x0000000208047824 */ /* 0x000fe200078e0200 */
[----:B0-----:R-:W-:Y:S01]  /*371b0*/  PRMT R5, R13, 0x7771, RZ ;  /* 0x000077710d057816 */ /* 0x001fe200000000ff */
[----:B------:R-:W2:Y:S01]  /*371c0*/  LDL.LU R16, [R1+0xcf4] ;  /* 0x000cf40001107983 */ /* 0x000ea20000300800 */
[----:B------:R-:W4:Y:S03]  /*371d0*/  LDCU UR4, c[0x0][0x39c] ;  /* 0x00007380ff0477ac */ /* 0x000f260008000800 */
[----:B------:R-:W2:Y:S01]  /*371e0*/  LDL.LU R11, [R1+0xd10] ;  /* 0x000d1000010b7983 */ /* 0x000ea20000300800 */
[----:B------:R-:W-:Y:S01]  /*371f0*/  IADD3 R6, P5, PT, R4, R2, RZ ;  /* 0x0000000204067210 */ /* 0x000fe20007fbe0ff */
[----:B------:R-:W-:Y:S01]  /*37200*/  IMAD R0, R8, 0x2, R4 ;  /* 0x0000000208007824 */ /* 0x000fe200078e0204 */
[----:B------:R-:W3:Y:S01]  /*37210*/  LDCU UR6, c[0x0][0x39c] ;  /* 0x00007380ff0677ac */ /* 0x000ee20008000800 */
[----:B------:R-:W2:Y:S01]  /*37220*/  LDL.LU R12, [R1+0xd70] ;  /* 0x000d7000010c7983 */ /* 0x000ea20000300800 */
[----:B------:R-:W-:-:S02]  /*37230*/  LEA.HI.X.SX32 R7, R4, R3, 0x1, P5 ;  /* 0x0000000304077211 */ /* 0x000fc400028f0eff */
[CC--:B------:R-:W-:Y:S01]  /*37240*/  IADD3 R4, P5, PT, R0.reuse, R2.reuse, RZ ;  /* 0x0000000200047210 */ /* 0x0c0fe20007fbe0ff */
[----:B------:R-:W0:Y:S02]  /*37250*/  LDCU UR7, c[0x0][0x39c] ;  /* 0x00007380ff0777ac */ /* 0x000e240008000800 */
[----:B------:R1:W-:Y:S02]  /*37260*/  @P6 STG.E.U8 desc[UR22][R6.64], R5 ;  /* 0x0000000506006986 */ /* 0x0003e4000c101116 */
[----:B-1----:R-:W-:Y:S02]  /*37270*/  LEA.HI.X.SX32 R5, R0, R3, 0x1, P5 ;  /* 0x0000000300057211 */ /* 0x002fe400028f0eff */
[----:B------:R-:W-:Y:S01]  /*37280*/  ISETP.LT.AND P5, PT, R10, UR5, !P0 ;  /* 0x000000050a007c0c */ /* 0x000fe2000c7a1270 */
[----:B------:R-:W-:Y:S01]  /*37290*/  IMAD R0, R8, 0x4, R0 ;  /* 0x0000000408007824 */ /* 0x000fe200078e0200 */
[----:B------:R-:W-:Y:S01]  /*372a0*/  IADD3 R6, P6, PT, R9, R2, RZ ;  /* 0x0000000209067210 */ /* 0x000fe20007fde0ff */
[----:B------:R-:W2:Y:S01]  /*372b0*/  LDCU UR5, c[0x0][0x39c] ;  /* 0x00007380ff0577ac */ /* 0x000ea20008000800 */
[----:B------:R-:W-:-:S02]  /*372c0*/  PRMT R10, R13, 0x7772, RZ ;  /* 0x000077720d0a7816 */ /* 0x000fc400000000ff */
[----:B------:R-:W-:Y:S02]  /*372d0*/  LEA.HI.X.SX32 R7, R9, R3, 0x1, P6 ;  /* 0x0000000309077211 */ /* 0x000fe400030f0eff */
[----:B------:R-:W-:Y:S01]  /*372e0*/  PRMT R13, R13, 0x7773, RZ ;  /* 0x000077730d0d7816 */ /* 0x000fe200000000ff */
[----:B------:R1:W-:Y:S04]  /*372f0*/  @P4 STG.E.U8 desc[UR22][R4.64], R10 ;  /* 0x0000000a04004986 */ /* 0x0003e8000c101116 */
[----:B------:R0:W-:Y:S01]  /*37300*/  @P2 STG.E.U8 desc[UR22][R6.64], R13 ;  /* 0x0000000d06002986 */ /* 0x0001e2000c101116 */
[----:B-1----:R-:W-:-:S04]  /*37310*/  IADD3 R4, P6, PT, R0, R2, RZ ;  /* 0x0000000200047210 */ /* 0x002fc80007fde0ff */
[----:B------:R-:W-:Y:S01]  /*37320*/  LEA.HI.X.SX32 R5, R0, R3, 0x1, P6 ;  /* 0x0000000300057211 */ /* 0x000fe200030f0eff */
[----:B------:R-:W-:Y:S01]  /*37330*/  IMAD R0, R8, 0x2, R0 ;  /* 0x0000000208007824 */ /* 0x000fe200078e0200 */
[----:B0-----:R-:W-:-:S05]  /*37340*/  PRMT R6, R14, 0x7770, RZ ;  /* 0x000077700e067816 */ /* 0x001fca00000000ff */
[----:B------:R0:W-:Y:S01]  /*37350*/  @P3 STG.E.U8 desc[UR22][R4.64], R6 ;  /* 0x0000000604003986 */ /* 0x0001e2000c101116 */
[----:B------:R-:W-:Y:S02]  /*37360*/  PRMT R10, R14, 0x7771, RZ ;  /* 0x000077710e0a7816 */ /* 0x000fe400000000ff */
[----:B0-----:R-:W-:Y:S01]  /*37370*/  IADD3 R6, P6, PT, R0, R2, RZ ;  /* 0x0000000200067210 */ /* 0x001fe20007fde0ff */
[----:B------:R-:W-:-:S03]  /*37380*/  IMAD R5, R8, 0x2, R0 ;  /* 0x0000000208057824 */ /* 0x000fc600078e0200 */
[-C--:B------:R-:W-:Y:S02]  /*37390*/  LEA.HI.X.SX32 R7, R0, R3.reuse, 0x1, P6 ;  /* 0x0000000300077211 */ /* 0x080fe400030f0eff */
[CC--:B------:R-:W-:Y:S01]  /*373a0*/  IADD3 R4, P6, PT, R5.reuse, R2.reuse, RZ ;  /* 0x0000000205047210 */ /* 0x0c0fe20007fde0ff */
[----:B------:R-:W-:Y:S01]  /*373b0*/  IMAD R9, R8, 0x2, R5 ;  /* 0x0000000208097824 */ /* 0x000fe200078e0205 */
[----:B------:R-:W-:Y:S02]  /*373c0*/  PRMT R0, R14, 0x7772, RZ ;  /* 0x000077720e007816 */ /* 0x000fe400000000ff */
[----:B------:R-:W-:Y:S01]  /*373d0*/  LEA.HI.X.SX32 R5, R5, R3, 0x1, P6 ;  /* 0x0000000305057211 */ /* 0x000fe200030f0eff */
[----:B------:R0:W-:Y:S04]  /*373e0*/  @P1 STG.E.U8 desc[UR22][R6.64], R10 ;  /* 0x0000000a06001986 */ /* 0x0001e8000c101116 */
[----:B------:R1:W-:Y:S01]  /*373f0*/  @P5 STG.E.U8 desc[UR22][R4.64], R0 ;  /* 0x0000000004005986 */ /* 0x0003e2000c101116 */
[----:B---3--:R-:W-:Y:S01]  /*37400*/  ISETP.LT.AND P4, PT, R19, UR6, !P0 ;  /* 0x0000000613007c0c */ /* 0x008fe2000c781270 */
[----:B------:R-:W3:Y:S01]  /*37410*/  LDCU UR6, c[0x0][0x39c] ;  /* 0x00007380ff0677ac */ /* 0x000ee20008000800 */
[----:B----4-:R-:W-:Y:S01]  /*37420*/  ISETP.LT.AND P2, PT, R18, UR4, !P0 ;  /* 0x0000000412007c0c */ /* 0x010fe2000c741270 */
[----:B------:R-:W4:Y:S01]  /*37430*/  LDCU UR4, c[0x0][0x39c] ;  /* 0x00007380ff0477ac */ /* 0x000f220008000800 */
[----:B--2---:R-:W-:Y:S01]  /*37440*/  ISETP.LT.AND P3, PT, R17, UR5, !P0 ;  /* 0x0000000511007c0c */ /* 0x004fe2000c761270 */
[----:B------:R-:W2:Y:S01]  /*37450*/  LDCU UR5, c[0x0][0x39c] ;  /* 0x00007380ff0577ac */ /* 0x000ea20008000800 */
[----:B------:R-:W2:Y:S01]  /*37460*/  LDL.LU R17, [R1+0xb20] ;  /* 0x000b200001117983 */ /* 0x000ea20000300800 */
[----:B----4-:R-:W-:Y:S01]  /*37470*/  ISETP.LT.AND P1, PT, R16, UR4, !P0 ;  /* 0x0000000410007c0c */ /* 0x010fe2000c721270 */
[----:B------:R-:W4:Y:S02]  /*37480*/  LDCU UR4, c[0x0][0x39c] ;  /* 0x00007380ff0477ac */ /* 0x000f240008000800 */
[----:B------:R-:W4:Y:S01]  /*37490*/  LDL.LU R16, [R1+0xc74] ;  /* 0x000c740001107983 */ /* 0x000f220000300800 */
[----:B---3--:R-:W-:Y:S01]  /*374a0*/  ISETP.LT.AND P5, PT, R11, UR6, !P0 ;  /* 0x000000060b007c0c */ /* 0x008fe2000c7a1270 */
[----:B------:R-:W3:Y:S02]  /*374b0*/  LDCU UR6, c[0x0][0x39c] ;  /* 0x00007380ff0677ac */ /* 0x000ee40008000800 */
[----:B------:R-:W3:Y:S01]  /*374c0*/  LDL.LU R11, [R1+0xcac] ;  /* 0x000cac00010b7983 */ /* 0x000ee20000300800 */
[----:B0-----:R-:W-:-:S02]  /*374d0*/  IADD3 R6, P6, PT, R9, R2, RZ ;  /* 0x0000000209067210 */ /* 0x001fc40007fde0ff */
[----:B------:R-:W-:Y:S01]  /*374e0*/  PRMT R14, R14, 0x7773, RZ ;  /* 0x000077730e0e7816 */ /* 0x000fe200000000ff */
[----:B------:R-:W4:Y:S01]  /*374f0*/  LDL.LU R13, [R1+0xd58] ;  /* 0x000d5800010d7983 */ /* 0x000f220000300800 */
[----:B------:R-:W-:Y:S01]  /*37500*/  LEA.HI.X.SX32 R7, R9, R3, 0x1, P6 ;  /* 0x0000000309077211 */ /* 0x000fe200030f0eff */
[----:B------:R-:W-:-:S04]  /*37510*/  IMAD R9, R8, 0x2, R9 ;  /* 0x0000000208097824 */ /* 0x000fc800078e0209 */
[----:B------:R0:W-:Y:S01]  /*37520*/  @P4 STG.E.U8 desc[UR22][R6.64], R14 ;  /* 0x0000000e06004986 */ /* 0x0001e2000c101116 */
[----:B--2---:R-:W-:Y:S01]  /*37530*/  ISETP.LT.AND P4, PT, R12, UR5, !P0 ;  /* 0x000000050c007c0c */ /* 0x004fe2000c781270 */
[C---:B-1----:R-:W-:Y:S01]  /*37540*/  IMAD R5, R8.reuse, 0x2, R9 ;  /* 0x0000000208057824 */ /* 0x042fe200078e0209 */
[----:B------:R-:W3:Y:S01]  /*37550*/  LDCU UR5, c[0x0][0x39c] ;  /* 0x00007380ff0577ac */ /* 0x000ee20008000800 */
[----:B------:R-:W2:Y:S01]  /*37560*/  LDL.LU R12, [R1+0xd6c] ;  /* 0x000d6c00010c7983 */ /* 0x000ea20000300800 */
[----:B------:R-:W-:Y:S01]  /*37570*/  PRMT R10, R15, 0x7770, RZ ;  /* 0x000077700f0a7816 */ /* 0x000fe200000000ff */
[----:B------:R-:W-:Y:S01]  /*37580*/  IMAD R0, R8, 0x2, R5 ;  /* 0x0000000208007824 */ /* 0x000fe200078e0205 */
[----:B0-----:R-:W-:-:S04]  /*37590*/  IADD3 R6, P6, PT, R9, R2, RZ ;  /* 0x0000000209067210 */ /* 0x001fc80007fde0ff */
[-C--:B------:R-:W-:Y:S02]  /*375a0*/  LEA.HI.X.SX32 R7, R9, R3.reuse, 0x1, P6 ;  /* 0x0000000309077211 */ /* 0x080fe400030f0eff */
[----:B------:R-:W-:Y:S02]  /*375b0*/  IADD3 R4, P6, PT, R5, R2, RZ ;  /* 0x0000000205047210 */ /* 0x000fe40007fde0ff */
[----:B------:R-:W-:Y:S01]  /*375c0*/  PRMT R9, R15, 0x7771, RZ ;  /* 0x000077710f097816 */ /* 0x000fe200000000ff */
[----:B------:R0:W-:Y:S01]  /*375d0*/  @P2 STG.E.U8 desc[UR22][R6.64], R10 ;  /* 0x0000000a06002986 */ /* 0x0001e2000c101116 */
[----:B------:R-:W-:-:S05]  /*375e0*/  LEA.HI.X.SX32 R5, R5, R3, 0x1, P6 ;  /* 0x0000000305057211 */ /* 0x000fca00030f0eff */
[----:B------:R1:W-:Y:S01]  /*375f0*/  @P3 STG.E.U8 desc[UR22][R4.64], R9 ;  /* 0x0000000904003986 */ /* 0x0003e2000c101116 */
[----:B0-----:R-:W-:-:S03]  /*37600*/  IADD3 R6, P6, PT, R0, R2, RZ ;  /* 0x0000000200067210 */ /* 0x001fc60007fde0ff */
[----:B------:R-:W2:Y:S01]  /*37610*/  LDL.LU R10, [R1+0xdc0] ;  /* 0x000dc000010a7983 */ /* 0x000ea20000300800 */
[----:B------:R-:W-:Y:S02]  /*37620*/  LEA.HI.X.SX32 R7, R0, R3, 0x1, P6 ;  /* 0x0000000300077211 */ /* 0x000fe400030f0eff */
[----:B-1----:R-:W-:-:S05]  /*37630*/  PRMT R9, R15, 0x7772, RZ ;  /* 0x000077720f097816 */ /* 0x002fca00000000ff */
[----:B------:R0:W-:Y:S01]  /*37640*/  @P1 STG.E.U8 desc[UR22][R6.64], R9 ;  /* 0x0000000906001986 */ /* 0x0001e2000c101116 */
[----:B---3--:R-:W-:Y:S01]  /*37650*/  ISETP.LT.AND P1, PT, R11, UR5, !P0 ;  /* 0x000000050b007c0c */ /* 0x008fe2000c721270 */
[C---:B------:R-:W-:Y:S02]  /*37660*/  IMAD R5, R17.reuse, R8, RZ ;  /* 0x0000000811057224 */ /* 0x040fe400078e02ff */
[----:B------:R-:W3:Y:S01]  /*37670*/  LDL.LU R11, [R1+0xc90] ;  /* 0x000c9000010b7983 */ /* 0x000ee20000300800 */
[----:B----4-:R-:W-:Y:S01]  /*37680*/  ISETP.LT.AND P2, PT, R17, UR4, !P0 ;  /* 0x0000000411007c0c */ /* 0x010fe2000c741270 */
[----:B------:R-:W1:Y:S01]  /*37690*/  LDCU UR4, c[0x0][0x39c] ;  /* 0x00007380ff0477ac */ /* 0x000e620008000800 */
[----:B------:R-:W-:Y:S01]  /*376a0*/  ISETP.LT.AND P3, PT, R16, UR6, !P0 ;  /* 0x0000000610007c0c */ /* 0x000fe2000c761270 */
[----:B------:R-:W2:Y:S01]  /*376b0*/  LDCU UR6, c[0x0][0x39c] ;  /* 0x00007380ff0677ac */ /* 0x000ea20008000800 */
[-C--:B------:R-:W-:Y:S01]  /*376c0*/  IADD3 R4, P6, PT, R5, R2.reuse, RZ ;  /* 0x0000000205047210 */ /* 0x080fe20007fde0ff */
[C---:B0-----:R-:W-:Y:S01]  /*376d0*/  IMAD R7, R8.reuse, 0x4, R0 ;  /* 0x0000000408077824 */ /* 0x041fe200078e0200 */
[----:B------:R-:W-:Y:S01]  /*376e0*/  PRMT R15, R15, 0x7773, RZ ;  /* 0x000077730f0f7816 */ /* 0x000fe200000000ff */
[----:B------:R-:W0:Y:S01]  /*376f0*/  LDCU UR5, c[0x0][0x39c] ;  /* 0x00007380ff0577ac */ /* 0x000e220008000800 */
[----:B------:R-:W-:Y:S01]  /*37700*/  LEA.HI.X.SX32 R5, R5, R3, 0x1, P6 ;  /* 0x0000000305057211 */ /* 0x000fe200030f0eff */
[----:B------:R-:W-:Y:S01]  /*37710*/  IMAD R0, R8, 0x2, R7 ;  /* 0x0000000208007824 */ /* 0x000fe200078e0207 */
[----:B------:R-:W-:-:S03]  /*37720*/  IADD3 R6, P6, PT, R7, R2, RZ ;  /* 0x0000000207067210 */ /* 0x000fc60007fde0ff */
[----:B------:R4:W-:Y:S01]  /*37730*/  @P2 STG.E.U8 desc[UR22][R4.64], R15 ;  /* 0x0000000f04002986 */ /* 0x0009e2000c101116 */
[----:B------:R-:W-:Y:S02]  /*37740*/  LEA.HI.X.SX32 R7, R7, R3, 0x1, P6 ;  /* 0x0000000307077211 */ /* 0x000fe400030f0eff */
[----:B------:R-:W-:Y:S02]  /*37750*/  PRMT R9, R20, 0x7770, RZ ;  /* 0x0000777014097816 */ /* 0x000fe400000000ff */
[----:B-1----:R-:W-:Y:S01]  /*37760*/  ISETP.LT.AND P2, PT, R13, UR4, !P0 ;  /* 0x000000040d007c0c */ /* 0x002fe2000c741270 */
[----:B------:R-:W1:Y:S01]  /*37770*/  LDCU UR4, c[0x0][0x39c] ;  /* 0x00007380ff0477ac */ /* 0x000e620008000800 */
[----:B------:R-:W3:Y:S01]  /*37780*/  LDL.LU R13, [R1+0xcdc] ;  /* 0x000cdc00010d7983 */ /* 0x000ee20000300800 */
[----:B----4-:R-:W-:-:S04]  /*37790*/  IADD3 R4, P6, PT, R0, R2, RZ ;  /* 0x0000000200047210 */ /* 0x010fc80007fde0ff */
[----:B------:R-:W-:Y:S02]  /*377a0*/  LEA.HI.X.SX32 R5, R0, R3, 0x1, P6 ;  /* 0x0000000300057211 */ /* 0x000fe400030f0eff */
[----:B--2---:R-:W-:Y:S01]  /*377b0*/  ISETP.LT.AND P6, PT, R12, UR6, !P0 ;  /* 0x000000060c007c0c */ /* 0x004fe2000c7c1270 */
[----:B------:R-:W3:Y:S01]  /*377c0*/  LDCU UR6, c[0x0][0x39c] ;  /* 0x00007380ff0677ac */ /* 0x000ee20008000800 */
[----:B------:R-:W1:Y:S01]  /*377d0*/  LDL.LU R12, [R1+0xb14] ;  /* 0x000b1400010c7983 */ /* 0x000e620000300800 */
[----:B------:R-:W-:-:S03]  /*377e0*/  IMAD R0, R8, 0x2, R0 ;  /* 0x0000000208007824 */ /* 0x000fc600078e0200 */
[----:B------:R2:W-:Y:S02]  /*377f0*/  @P5 STG.E.U8 desc[UR22][R6.64], R9 ;  /* 0x0000000906005986 */ /* 0x0005e4000c101116 */
[----:B--2---:R-:W-:-:S05]  /*37800*/  PRMT R6, R20, 0x7771, RZ ;  /* 0x0000777114067816 */ /* 0x004fca00000000ff */
[----:B------:R2:W-:Y:S01]  /*37810*/  @P4 STG.E.U8 desc[UR22][R4.64], R6 ;  /* 0x0000000604004986 */ /* 0x0005e2000c101116 */
[----:B0-----:R-:W-:Y:S01]  /*37820*/  ISETP.LT.AND P4, PT, R10, UR5, !P0 ;  /* 0x000000050a007c0c */ /* 0x001fe2000c781270 */
[----:B------:R-:W0:Y:S01]  /*37830*/  LDCU UR5, c[0x0][0x39c] ;  /* 0x00007380ff0577ac */ /* 0x000e220008000800 */
[----:B------:R-:W-:Y:S01]  /*37840*/  PRMT R9, R20, 0x7772, RZ ;  /* 0x0000777214097816 */ /* 0x000fe200000000ff */
[----:B------:R-:W0:Y:S04]  /*37850*/  LDL.LU R10, [R1+0xd98] ;  /* 0x000d9800010a7983 */ /* 0x000e280000300800 */
[----:B------:R-:W4:Y:S01]  /*37860*/  LDL.LU R15, [R1+0xde4] ;  /* 0x000de400010f7983 */ /* 0x000f220000300800 */
[----:B--2---:R-:W-:-:S04]  /*37870*/  IADD3 R6, P5, PT, R0, R2, RZ ;  /* 0x0000000200067210 */ /* 0x004fc80007fbe0ff */
[----:B------:R-:W-:-:S05]  /*37880*/  LEA.HI.X.SX32 R7, R0, R3, 0x1, P5 ;  /* 0x0000000300077211 */ /* 0x000fca00028f0eff */
[----:B------:R2:W-:Y:S01]  /*37890*/  @P3 STG.E.U8 desc[UR22][R6.64], R9 ;  /* 0x0000000906003986 */ /* 0x0005e2000c101116 */
[----:B---3--:R-:W-:Y:S01]  /*378a0*/  ISETP.LT.AND P3, PT, R11, UR6, !P0 ;  /* 0x000000060b007c0c */ /* 0x008fe2000c761270 */
[----:B------:R-:W-:Y:S02]  /*378b0*/  IMAD R5, R8, 0x2, R0 ;  /* 0x0000000208057824 */ /* 0x000fe400078e0200 */
[----:B------:R-:W3:Y:S01]  /*378c0*/  LDL.LU R11, [R1+0xc54] ;  /* 0x000c5400010b7983 */ /* 0x000ee20000300800 */
[----:B------:R-:W-:Y:S01]  /*378d0*/  PRMT R20, R20, 0x7773, RZ ;  /* 0x0000777314147816 */ /* 0x000fe200000000ff */
[----:B------:R-:W4:Y:S01]  /*378e0*/  LDCU UR6, c[0x0][0x39c] ;  /* 0x00007380ff0677ac */ /* 0x000f220008000800 */
[----:B------:R-:W-:Y:S01]  /*378f0*/  IMAD R0, R8, 0x2, R5 ;  /* 0x0000000208007824 */ /* 0x000fe200078e0205 */
[C---:B------:R-:W-:Y:S01]  /*37900*/  IADD3 R4, P5, PT, R5.reuse, R2, RZ ;  /* 0x0000000205047210 */ /* 0x040fe20007fbe0ff */
[----:B------:R-:W4:Y:S03]  /*37910*/  LDL.LU R14, [R1+0xca8] ;  /* 0x000ca800010e7983 */ /* 0x000f260000300800 */
[----:B------:R-:W-:-:S02]  /*37920*/  LEA.HI.X.SX32 R5, R5, R3, 0x1, P5 ;  /* 0x0000000305057211 */ /* 0x000fc400028f0eff */
[----:B--2---:R-:W-:-:S03]  /*37930*/  IADD3 R6, P5, PT, R0, R2, RZ ;  /* 0x0000000200067210 */ /* 0x004fc60007fbe0ff */
[----:B------:R2:W-:Y:S01]  /*37940*/  @P1 STG.E.U8 desc[UR22][R4.64], R20 ;  /* 0x0000001404001986 */ /* 0x0005e2000c101116 */
[----:B------:R-:W-:Y:S02]  /*37950*/  LEA.HI.X.SX32 R7, R0, R3, 0x1, P5 ;  /* 0x0000000300077211 */ /* 0x000fe400028f0eff */
[----:B--2---:R-:W-:Y:S01]  /*37960*/  PRMT R5, R21, 0x7770, RZ ;  /* 0x0000777015057816 */ /* 0x004fe200000000ff */
[----:B------:R-:W-:Y:S01]  /*37970*/  IMAD R4, R8, 0x2, R0 ;  /* 0x0000000208047824 */ /* 0x000fe200078e0200 */
[----:B------:R-:W-:Y:S01]  /*37980*/  ISETP.LT.AND P1, PT, R13, UR7, !P0 ;  /* 0x000000070d007c0c */ /* 0x000fe2000c721270 */
[----:B------:R-:W2:Y:S01]  /*37990*/  LDCU UR7, c[0x0][0x39c] ;  /* 0x00007380ff0777ac */ /* 0x000ea20008000800 */
[----:B------:R-:W2:Y:S04]  /*379a0*/  LDL.LU R13, [R1+0xd54] ;  /* 0x000d5400010d7983 */ /* 0x000ea80000300800 */
[----:B------:R0:W-:Y:S01]  /*379b0*/  @P2 STG.E.U8 desc[UR22][R6.64], R5 ;  /* 0x0000000506002986 */ /* 0x0001e2000c101116 */
[C---:B-1----:R-:W-:Y:S01]  /*379c0*/  ISETP.LT.AND P2, PT, R12.reuse, UR4, !P0 ;  /* 0x000000040c007c0c */ /* 0x042fe2000c741270 */
[----:B------:R-:W-:Y:S01]  /*379d0*/  IMAD R9, R12, R8, RZ ;  /* 0x000000080c097224 */ /* 0x000fe200078e02ff */
[----:B------:R-:W3:Y:S01]  /*379e0*/  LDCU UR4, c[0x0][0x39c] ;  /* 0x00007380ff0477ac */ /* 0x000ee20008000800 */
[----:B------:R-:W2:Y:S01]  /*379f0*/  LDL.LU R12, [R1+0xd68] ;  /* 0x000d6800010c7983 */ /* 0x000ea20000300800 */
[----:B------:R-:W-:Y:S01]  /*37a00*/  IMAD R0, R8, 0x2, R4 ;  /* 0x0000000208007824 */ /* 0x000fe200078e0204 */
[----:B0-----:R-:W-:-:S02]  /*37a10*/  IADD3 R6, P5, PT, R4, R2, RZ ;  /* 0x0000000204067210 */ /* 0x001fc40007fbe0ff */
[----:B------:R-:W-:Y:S02]  /*37a20*/  PRMT R5, R21, 0x7771, RZ ;  /* 0x0000777115057816 */ /* 0x000fe400000000ff */
[----:B------:R-:W-:Y:S02]  /*37a30*/  LEA.HI.X.SX32 R7, R4, R3, 0x1, P5 ;  /* 0x0000000304077211 */ /* 0x000fe400028f0eff */
[----:B------:R-:W-:-:S03]  /*37a40*/  IADD3 R4, P5, PT, R0, R2, RZ ;  /* 0x0000000200047210 */ /* 0x000fc60007fbe0ff */
[----:B------:R0:W-:Y:S02]  /*37a50*/  @P6 STG.E.U8 desc[UR22][R6.64], R5 ;  /* 0x0000000506006986 */ /* 0x0001e4000c101116 */
[C---:B0-----:R-:W-:Y:S02]  /*37a60*/  IADD3 R6, P6, PT, R9.reuse, R2, RZ ;  /* 0x0000000209067210 */ /* 0x041fe40007fde0ff */
[-C--:B------:R-:W-:Y:S02]  /*37a70*/  LEA.HI.X.SX32 R5, R0, R3.reuse, 0x1, P5 ;  /* 0x0000000300057211 */ /* 0x080fe400028f0eff */
[----:B------:R-:W-:Y:S02]  /*37a80*/  ISETP.LT.AND P5, PT, R10, UR5, !P0 ;  /* 0x000000050a007c0c */ /* 0x000fe4000c7a1270 */
[----:B------:R-:W-:Y:S01]  /*37a90*/  LEA.HI.X.SX32 R7, R9, R3, 0x1, P6 ;  /* 0x0000000309077211 */ /* 0x000fe200030f0eff */
[----:B------:R-:W-:Y:S01]  /*37aa0*/  IMAD R0, R8, 0x4, R0 ;  /* 0x0000000408007824 */ /* 0x000fe200078e0200 */
[C---:B------:R-:W-:Y:S01]  /*37ab0*/  PRMT R10, R21.reuse, 0x7772, RZ ;  /* 0x00007772150a7816 */ /* 0x040fe200000000ff */
[----:B------:R-:W0:Y:S01]  /*37ac0*/  LDCU UR5, c[0x0][0x39c] ;  /* 0x00007380ff0577ac */ /* 0x000e220008000800 */
[----:B------:R-:W-:-:S03]  /*37ad0*/  PRMT R21, R21, 0x7773, RZ ;  /* 0x0000777315157816 */ /* 0x000fc600000000ff */
[----:B------:R1:W-:Y:S04]  /*37ae0*/  @P4 STG.E.U8 desc[UR22][R4.64], R10 ;  /* 0x0000000a04004986 */ /* 0x0003e8000c101116 */
[----:B------:R0:W-:Y:S01]  /*37af0*/  @P2 STG.E.U8 desc[UR22][R6.64], R21 ;  /* 0x0000001506002986 */ /* 0x0001e2000c101116 */
[----:B---3--:R-:W-:Y:S01]  /*37b00*/  ISETP.LT.AND P2, PT, R11, UR4, !P0 ;  /* 0x000000040b007c0c */ /* 0x008fe2000c741270 */
[----:B------:R-:W3:Y:S02]  /*37b10*/  LDCU UR4, c[0x0][0x39c] ;  /* 0x00007380ff0477ac */ /* 0x000ee40008000800 */
[----:B------:R-:W3:Y:S01]  /*37b20*/  LDL.LU R11, [R1+0xc04] ;  /* 0x000c0400010b7983 */ /* 0x000ee20000300800 */
[----:B-1----:R-:W-:Y:S02]  /*37b30*/  IADD3 R4, P6, PT, R0, R2, RZ ;  /* 0x0000000200047210 */ /* 0x002fe40007fde0ff */
[----:B0-----:R-:W-:-:S02]  /*37b40*/  PRMT R6, R22, 0x7770, RZ ;  /* 0x0000777016067816 */ /* 0x001fc400000000ff */
[----:B------:R-:W-:Y:S01]  /*37b50*/  LEA.HI.X.SX32 R5, R0, R3, 0x1, P6 ;  /* 0x0000000300057211 */ /* 0x000fe200030f0eff */
[----:B------:R-:W-:Y:S01]  /*37b60*/  IMAD R0, R8, 0x2, R0 ;  /* 0x0000000208007824 */ /* 0x000fe200078e0200 */
[----:B----4-:R-:W-:Y:S01]  /*37b70*/  ISETP.LT.AND P4, PT, R15, UR6, !P0 ;  /* 0x000000060f007c0c */ /* 0x010fe2000c781270 */
[----:B------:R-:W2:Y:S01]  /*37b80*/  LDCU UR6, c[0x0][0x39c] ;  /* 0x00007380ff0677ac */ /* 0x000ea20008000800 */
[----:B------:R-:W-:Y:S01]  /*37b90*/  PRMT R10, R22, 0x7771, RZ ;  /* 0x00007771160a7816 */ /* 0x000fe200000000ff */
[----:B------:R0:W-:Y:S04]  /*37ba0*/  @P3 STG.E.U8 desc[UR22][R4.64], R6 ;  /* 0x0000000604003986 */ /* 0x0001e8000c101116 */
[----:B------:R-:W4:Y:S01]  /*37bb0*/  LDL.LU R15, [R1+0xb04] ;  /* 0x000b0400010f7983 */ /* 0x000f220000300800 */
[----:B0-----:R-:W-:Y:S01]  /*37bc0*/  IADD3 R6, P6, PT, R0, R2, RZ ;  /* 0x0000000200067210 */ /* 0x001fe20007fde0ff */
[----:B------:R-:W-:-:S03]  /*37bd0*/  IMAD R5, R8, 0x2, R0 ;  /* 0x0000000208057824 */ /* 0x000fc600078e0200 */
[-C--:B------:R-:W-:Y:S02]  /*37be0*/  LEA.HI.X.SX32 R7, R0, R3.reuse, 0x1, P6 ;  /* 0x0000000300077211 */ /* 0x080fe400030f0eff */
[CC--:B------:R-:W-:Y:S01]  /*37bf0*/  IADD3 R4, P6, PT, R5.reuse, R2.reuse, RZ ;  /* 0x0000000205047210 */ /* 0x0c0fe20007fde0ff */
[----:B------:R-:W-:Y:S01]  /*37c00*/  IMAD R9, R8, 0x2, R5 ;  /* 0x0000000208097824 */ /* 0x000fe200078e0205 */
[----:B------:R-:W-:Y:S02]  /*37c10*/  PRMT R0, R22, 0x7772, RZ ;  /* 0x0000777216007816 */ /* 0x000fe400000000ff */
[----:B------:R-:W-:Y:S01]  /*37c20*/  LEA.HI.X.SX32 R5, R5, R3, 0x1, P6 ;  /* 0x0000000305057211 */ /* 0x000fe200030f0eff */
[----:B------:R0:W-:Y:S01]  /*37c30*/  @P1 STG.E.U8 desc[UR22][R6.64], R10 ;  /* 0x0000000a06001986 */ /* 0x0001e2000c101116 */
[----:B------:R-:W-:Y:S01]  /*37c40*/  ISETP.LT.AND P3, PT, R14, UR5, !P0 ;  /* 0x000000050e007c0c */ /* 0x000fe2000c761270 */
[----:B------:R-:W1:Y:S02]  /*37c50*/  LDCU UR5, c[0x0][0x39c] ;  /* 0x00007380ff0577ac */ /* 0x000e640008000800 */
[----:B------:R1:W-:Y:S01]  /*37c60*/  @P5 STG.E.U8 desc[UR22][R4.64], R0 ;  /* 0x0000000004005986 */ /* 0x0003e2000c101116 */
[----:B--2---:R-:W-:Y:S01]  /*37c70*/  ISETP.LT.AND P5, PT, R12, UR6, !P0 ;  /* 0x000000060c007c0c */ /* 0x004fe2000c7a1270 */
[----:B------:R-:W2:Y:S02]  /*37c80*/  LDCU UR6, c[0x0][0x39c] ;  /* 0x00007380ff0677ac */ /* 0x000ea40008000800 */
[----:B------:R-:W2:Y:S04]  /*37c90*/  LDL.LU R14, [R1+0xcd8] ;  /* 0x000cd800010e7983 */ /* 0x000ea80000300800 */
[----:B------:R-:W2:Y:S01]  /*37ca0*/  LDL.LU R12, [R1+0xd0c] ;  /* 0x000d0c00010c7983 */ /* 0x000ea20000300800 */
[----:B0-----:R-:W-:-:S02]  /*37cb0*/  IADD3 R6, P6, PT, R9, R2, RZ ;  /* 0x0000000209067210 */ /* 0x001fc40007fde0ff */
[----:B------:R-:W-:Y:S02]  /*37cc0*/  PRMT R22, R22, 0x7773, RZ ;  /* 0x0000777316167816 */ /* 0x000fe400000000ff */
[----:B------:R-:W-:Y:S02]  /*37cd0*/  LEA.HI.X.SX32 R7, R9, R3, 0x1, P6 ;  /* 0x0000000309077211 */ /* 0x000fe400030f0eff */
[----:B---3--:R-:W-:Y:S01]  /*37ce0*/  ISETP.LT.AND P1, PT, R13, UR4, !P0 ;  /* 0x000000040d007c0c */ /* 0x008fe2000c721270 */
[C---:B------:R-:W-:Y:S01]  /*37cf0*/  IMAD R9, R8.reuse, 0x2, R9 ;  /* 0x0000000208097824 */ /* 0x040fe200078e0209 */
[----:B------:R-:W3:Y:S01]  /*37d00*/  LDL.LU R13, [R1+0xda0] ;  /* 0x000da000010d7983 */ /* 0x000ee20000300800 */
[----:B------:R-:W0:Y:S03]  /*37d10*/  LDCU UR4, c[0x0][0x39c] ;  /* 0x00007380ff0477ac */ /* 0x000e260008000800 */
[----:B------:R0:W-:Y:S01]  /*37d20*/  @P4 STG.E.U8 desc[UR22][R6.64], R22 ;  /* 0x0000001606004986 */ /* 0x0001e2000c101116 */
[----:B-1----:R-:W-:Y:S01]  /*37d30*/  ISETP.LT.AND P4, PT, R11, UR5, !P0 ;  /* 0x000000050b007c0c */ /* 0x002fe2000c781270 */
[----:B------:R-:W-:-:S02]  /*37d40*/  IMAD R5, R8, 0x2, R9 ;  /* 0x0000000208057824 */ /* 0x000fc400078e0209 */
[----:B------:R-:W3:Y:S01]  /*37d50*/  LDL.LU R11, [R1+0xdbc] ;  /* 0x000dbc00010b7983 */ /* 0x000ee20000300800 */
[-C--:B0-----:R-:W-:Y:S01]  /*37d60*/  IADD3 R6, P6, PT, R9, R2.reuse, RZ ;  /* 0x0000000209067210 */ /* 0x081fe20007fde0ff */
[----:B------:R-:W0:Y:S01]  /*37d70*/  LDCU UR5, c[0x0][0x39c] ;  /* 0x00007380ff0577ac */ /* 0x000e220008000800 */
[----:B------:R-:W-:Y:S02]  /*37d80*/  PRMT R10, R23, 0x7770, RZ ;  /* 0x00007770170a7816 */ /* 0x000fe400000000ff */
[-C--:B------:R-:W-:Y:S01]  /*37d90*/  LEA.HI.X.SX32 R7, R9, R3.reuse, 0x1, P6 ;  /* 0x0000000309077211 */ /* 0x080fe200030f0eff */
[----:B------:R-:W-:Y:S01]  /*37da0*/  IMAD R0, R8, 0x2, R5 ;  /* 0x0000000208007824 */ /* 0x000fe200078e0205 */
[----:B------:R-:W-:Y:S02]  /*37db0*/  IADD3 R4, P6, PT, R5, R2, RZ ;  /* 0x0000000205047210 */ /* 0x000fe40007fde0ff */
[----:B------:R-:W-:Y:S01]  /*37dc0*/  PRMT R9, R23, 0x7771, RZ ;  /* 0x0000777117097816 */ /* 0x000fe200000000ff */
[----:B------:R1:W-:Y:S01]  /*37dd0*/  @P2 STG.E.U8 desc[UR22][R6.64], R10 ;  /* 0x0000000a06002986 */ /* 0x0003e2000c101116 */
[----:B------:R-:W-:-:S05]  /*37de0*/  LEA.HI.X.SX32 R5, R5, R3, 0x1, P6 ;  /* 0x0000000305057211 */ /* 0x000fca00030f0eff */
[----:B------:R0:W-:Y:S01]  /*37df0*/  @P3 STG.E.U8 desc[UR22][R4.64], R9 ;  /* 0x0000000904003986 */ /* 0x0001e2000c101116 */
[----:B-1----:R-:W-:-:S03]  /*37e00*/  IADD3 R6, P6, PT, R0, R2, RZ ;  /* 0x0000000200067210 */ /* 0x002fc60007fde0ff */
[----:B------:R-:W3:Y:S01]  /*37e10*/  LDL.LU R10, [R1+0xc50] ;  /* 0x000c5000010a7983 */ /* 0x000ee20000300800 */
[-C--:B------:R-:W-:Y:S02]  /*37e20*/  LEA.HI.X.SX32 R7, R0, R3.reuse, 0x1, P6 ;  /* 0x0000000300077211 */ /* 0x080fe400030f0eff */
[----:B0-----:R-:W-:Y:S01]  /*37e30*/  PRMT R9, R23, 0x7772, RZ ;  /* 0x0000777217097816 */ /* 0x001fe200000000ff */
[C---:B----4-:R-:W-:Y:S01]  /*37e40*/  IMAD R5, R15.reuse, R8, RZ ;  /* 0x000000080f057224 */ /* 0x050fe200078e02ff */
[----:B------:R-:W-:Y:S01]  /*37e50*/  ISETP.LT.AND P2, PT, R15, UR4, !P0 ;  /* 0x000000040f007c0c */ /* 0x000fe2000c741270 */
[----:B------:R-:W3:Y:S02]  /*37e60*/  LDCU UR4, c[0x0][0x39c] ;  /* 0x00007380ff0477ac */ /* 0x000ee40008000800 */
[----:B------:R0:W-:Y:S01]  /*37e70*/  @P1 STG.E.U8 desc[UR22][R6.64], R9 ;  /* 0x0000000906001986 */ /* 0x0001e2000c101116 */
[C---:B------:R-:W-:Y:S02]  /*37e80*/  IADD3 R4, P6, PT, R5.reuse, R2, RZ ;  /* 0x0000000205047210 */ /* 0x040fe40007fde0ff */
[----:B--2---:R-:W-:Y:S01]  /*37e90*/  ISETP.LT.AND P3, PT, R14, UR6, !P0 ;  /* 0x000000060e007c0c */ /* 0x004fe2000c761270 */
[----:B------:R-:W1:Y:S01]  /*37ea0*/  LDCU UR6, c[0x0][0x39c] ;  /* 0x00007380ff0677ac */ /* 0x000e620008000800 */
[----:B------:R-:W-:Y:S01]  /*37eb0*/  ISETP.LT.AND P1, PT, R12, UR5, !P0 ;  /* 0x000000050c007c0c */ /* 0x000fe2000c721270 */
[----:B------:R-:W2:Y:S01]  /*37ec0*/  LDCU UR5, c[0x0][0x39c] ;  /* 0x00007380ff0577ac */ /* 0x000ea20008000800 */
[----:B------:R-:W4:Y:S01]  /*37ed0*/  LDL.LU R12, [R1+0xcf0] ;  /* 0x000cf000010c7983 */ /* 0x000f220000300800 */
[----:B0-----:R-:W-:Y:S01]  /*37ee0*/  IMAD R7, R8, 0x4, R0 ;  /* 0x0000000408077824 */ /* 0x001fe200078e0200 */
[----:B------:R-:W-:-:S02]  /*37ef0*/  LEA.HI.X.SX32 R5, R5, R3, 0x1, P6 ;  /* 0x0000000305057211 */ /* 0x000fc400030f0eff */
[----:B------:R-:W-:Y:S01]  /*37f00*/  PRMT R23, R23, 0x7773, RZ ;  /* 0x0000777317177816 */ /* 0x000fe200000000ff */
[----:B------:R-:W-:Y:S01]  /*37f10*/  IMAD R0, R8, 0x2, R7 ;  /* 0x0000000208007824 */ /* 0x000fe200078e0207 */
[----:B------:R-:W-:-:S03]  /*37f20*/  IADD3 R6, P6, PT, R7, R2, RZ ;  /* 0x0000000207067210 */ /* 0x000fc60007fde0ff */
[----:B------:R0:W-:Y:S01]  /*37f30*/  @P2 STG.E.U8 desc[UR22][R4.64], R23 ;  /* 0x0000001704002986 */ /* 0x0001e2000c101116 */
[----:B------:R-:W-:Y:S02]  /*37f40*/  LEA.HI.X.SX32 R7, R7, R3, 0x1, P6 ;  /* 0x0000000307077211 */ /* 0x000fe400030f0eff */
[----:B---3--:R-:W-:Y:S01]  /*37f50*/  ISETP.LT.AND P2, PT, R13, UR4, !P0 ;  /* 0x000000040d007c0c */ /* 0x008fe2000c741270 */
[----:B------:R-:W3:Y:S01]  /*37f60*/  LDCU UR4, c[0x0][0x39c] ;  /* 0x00007380ff0477ac */ /* 0x000ee20008000800 */
[----:B------:R-:W3:Y:S01]  /*37f70*/  LDL.LU R13, [R1+0xd38] ;  /* 0x000d3800010d7983 */ /* 0x000ee20000300800 */
[----:B0-----:R-:W-:-:S04]  /*37f80*/  IADD3 R4, P6, PT, R0, R2, RZ ;  /* 0x0000000200047210 */ /* 0x001fc80007fde0ff */
[----:B------:R-:W-:Y:S02]  /*37f90*/  LEA.HI.X.SX32 R5, R0, R3, 0x1, P6 ;  /* 0x0000000300057211 */ /* 0x000fe400030f0eff */
[----:B-1----:R-:W-:Y:S01]  /*37fa0*/  ISETP.LT.AND P6, PT, R11, UR6, !P0 ;  /* 0x000000060b007c0c */ /* 0x002fe2000c7c1270 */
[----:B------:R-:W4:Y:S01]  /*37fb0*/  LDCU UR6, c[0x0][0x39c] ;  /* 0x00007380ff0677ac */ /* 0x000f220008000800 */
[----:B------:R-:W3:Y:S01]  /*37fc0*/  LDL.LU R11, [R1+0xaec] ;  /* 0x000aec00010b7983 */ /* 0x000ee20000300800 */
[----:B------:R-:W-:Y:S01]  /*37fd0*/  PRMT R9, R28, 0x7770, RZ ;  /* 0x000077701c097816 */ /* 0x000fe200000000ff */
[----:B------:R-:W-:-:S04]  /*37fe0*/  IMAD R0, R8, 0x2, R0 ;  /* 0x0000000208007824 */ /* 0x000fc800078e0200 */
[----:B------:R0:W-:Y:S02]  /*37ff0*/  @P5 STG.E.U8 desc[UR22][R6.64], R9 ;  /* 0x0000000906005986 */ /* 0x0001e4000c101116 */
[----:B0-----:R-:W-:-:S05]  /*38000*/  PRMT R6, R28, 0x7771, RZ ;  /* 0x000077711c067816 */ /* 0x001fca00000000ff */
[----:B------:R0:W-:Y:S01]  /*38010*/  @P4 STG.E.U8 desc[UR22][R4.64], R6 ;  /* 0x0000000604004986 */ /* 0x0001e2000c101116 */
[----:B--2---:R-:W-:Y:S01]  /*38020*/  ISETP.LT.AND P4, PT, R10, UR5, !P0 ;  /* 0x000000050a007c0c */ /* 0x004fe2000c781270 */
[----:B------:R-:W1:Y:S02]  /*38030*/  LDCU UR5, c[0x0][0x39c] ;  /* 0x00007380ff0577ac */ /* 0x000e640008000800 */
[----:B------:R-:W1:Y:S01]  /*38040*/  LDL.LU R10, [R1+0xdd8] ;  /* 0x000dd800010a7983 */ /* 0x000e620000300800 */
[----:B------:R-:W-:-:S03]  /*38050*/  PRMT R9, R28, 0x7772, RZ ;  /* 0x000077721c097816 */ /* 0x000fc600000000ff */
[----:B------:R-:W2:Y:S01]  /*38060*/  LDL.LU R15, [R1+0xc8c] ;  /* 0x000c8c00010f7983 */ /* 0x000ea20000300800 */
[----:B0-----:R-:W-:-:S04]  /*38070*/  IADD3 R6, P5, PT, R0, R2, RZ ;  /* 0x0000000200067210 */ /* 0x001fc80007fbe0ff */
[----:B------:R-:W-:Y:S01]  /*38080*/  LEA.HI.X.SX32 R7, R0, R3, 0x1, P5 ;  /* 0x0000000300077211 */ /* 0x000fe200028f0eff */
[----:B------:R-:W-:-:S04]  /*38090*/  IMAD R5, R8, 0x2, R0 ;  /* 0x0000000208057824 */ /* 0x000fc800078e0200 */
[----:B------:R0:W-:Y:S01]  /*380a0*/  @P3 STG.E.U8 desc[UR22][R6.64], R9 ;  /* 0x0000000906003986 */ /* 0x0001e2000c101116 */
[----:B----4-:R-:W-:Y:S01]  /*380b0*/  ISETP.LT.AND P3, PT, R12, UR6, !P0 ;  /* 0x000000060c007c0c */ /* 0x010fe2000c761270 */
[----:B------:R-:W-:Y:S01]  /*380c0*/  IMAD R0, R8, 0x2, R5 ;  /* 0x0000000208007824 */ /* 0x000fe200078e0205 */
[CC--:B------:R-:W-:Y:S01]  /*380d0*/  IADD3 R4, P5, PT, R5.reuse, R2.reuse, RZ ;  /* 0x0000000205047210 */ /* 0x0c0fe20007fbe0ff */
[----:B------:R-:W4:Y:S01]  /*380e0*/  LDL.LU R12, [R1+0xca4] ;  /* 0x000ca400010c7983 */ /* 0x000f220000300800 */
[----:B------:R-:W-:Y:S01]  /*380f0*/  PRMT R28, R28, 0x7773, RZ ;  /* 0x000077731c1c7816 */ /* 0x000fe200000000ff */
[----:B------:R-:W2:Y:S01]  /*38100*/  LDCU UR6, c[0x0][0x39c] ;  /* 0x00007380ff0677ac */ /* 0x000ea20008000800 */
[----:B------:R-:W-:Y:S01]  /*38110*/  LEA.HI.X.SX32 R5, R5, R3, 0x1, P5 ;  /* 0x0000000305057211 */ /* 0x000fe200028f0eff */
[----:B------:R-:W2:Y:S01]  /*38120*/  LDL.LU R14, [R1+0xd08] ;  /* 0x000d0800010e7983 */ /* 0x000ea20000300800 */
[----:B0-----:R-:W-:-:S03]  /*38130*/  IADD3 R6, P5, PT, R0, R2, RZ ;  /* 0x0000000200067210 */ /* 0x001fc60007fbe0ff */
[----:B------:R0:W-:Y:S01]  /*38140*/  @P1 STG.E.U8 desc[UR22][R4.64], R28 ;  /* 0x0000001c04001986 */ /* 0x0001e2000c101116 */
[----:B------:R-:W-:Y:S02]  /*38150*/  LEA.HI.X.SX32 R7, R0, R3, 0x1, P5 ;  /* 0x0000000300077211 */ /* 0x000fe400028f0eff */
[----:B---3--:R-:W-:Y:S01]  /*38160*/  ISETP.LT.AND P1, PT, R13, UR7, !P0 ;  /* 0x000000070d007c0c */ /* 0x008fe2000c721270 */
[----:B------:R-:W3:Y:S01]  /*38170*/  LDCU UR7, c[0x0][0x39c] ;  /* 0x00007380ff0777ac */ /* 0x000ee20008000800 */
[----:B------:R-:W3:Y:S01]  /*38180*/  LDL.LU R13, [R1+0xd9c] ;  /* 0x000d9c00010d7983 */ /* 0x000ee20000300800 */
[----:B0-----:R-:W-:-:S05]  /*38190*/  PRMT R5, R29, 0x7770, RZ ;  /* 0x000077701d057816 */ /* 0x001fca00000000ff */
[----:B------:R0:W-:Y:S01]  /*381a0*/  @P2 STG.E.U8 desc[UR22][R6.64], R5 ;  /* 0x0000000506002986 */ /* 0x0001e2000c101116 */
[C---:B------:R-:W-:Y:S01]  /*381b0*/  ISETP.LT.AND P2, PT, R11.reuse, UR4, !P0 ;  /* 0x000000040b007c0c */ /* 0x040fe2000c741270 */
[----:B------:R-:W-:Y:S01]  /*381c0*/  IMAD R9, R11, R8, RZ ;  /* 0x000000080b097224 */ /* 0x000fe200078e02ff */
[----:B------:R-:W4:Y:S01]  /*381d0*/  LDCU UR4, c[0x0][0x39c] ;  /* 0x00007380ff0477ac */ /* 0x000f220008000800 */
[----:B------:R-:W3:Y:S01]  /*381e0*/  LDL.LU R11, [R1+0xdb8] ;  /* 0x000db800010b7983 */ /* 0x000ee20000300800 */
[----:B------:R-:W-:Y:S01]  /*381f0*/  IMAD R4, R8, 0x2, R0 ;  /* 0x0000000208047824 */ /* 0x000fe200078e0200 */
[----:B0-----:R-:W-:-:S03]  /*38200*/  PRMT R5, R29, 0x7771, RZ ;  /* 0x000077711d057816 */ /* 0x001fc600000000ff */
[----:B------:R-:W-:Y:S01]  /*38210*/  IMAD R0, R8, 0x2, R4 ;  /* 0x0000000208007824 */ /* 0x000fe200078e0204 */
[----:B------:R-:W-:-:S04]  /*38220*/  IADD3 R6, P5, PT, R4, R2, RZ ;  /* 0x0000000204067210 */ /* 0x000fc80007fbe0ff */
[----:B------:R-:W-:Y:S02]  /*38230*/  LEA.HI.X.SX32 R7, R4, R3, 0x1, P5 ;  /* 0x0000000304077211 */ /* 0x000fe400028f0eff */
[----:B------:R-:W-:-:S03]  /*38240*/  IADD3 R4, P5, PT, R0, R2, RZ ;  /* 0x0000000200047210 */ /* 0x000fc60007fbe0ff */
[----:B------:R0:W-:Y:S02]  /*38250*/  @P6 STG.E.U8 desc[UR22][R6.64], R5 ;  /* 0x0000000506006986 */ /* 0x0001e4000c101116 */
[-C--:B0-----:R-:W-:Y:S02]  /*38260*/  LEA.HI.X.SX32 R5, R0, R3.reuse, 0x1, P5 ;  /* 0x0000000300057211 */ /* 0x081fe400028f0eff */
[----:B------:R-:W-:Y:S02]  /*38270*/  IADD3 R6, P6, PT, R9, R2, RZ ;  /* 0x0000000209067210 */ /* 0x000fe40007fde0ff */
[----:B-1----:R-:W-:Y:S01]  /*38280*/  ISETP.LT.AND P5, PT, R10, UR5, !P0 ;  /* 0x000000050a007c0c */ /* 0x002fe2000c7a1270 */
[----:B------:R-:W-:Y:S01]  /*38290*/  IMAD R0, R8, 0x4, R0 ;  /* 0x0000000408007824 */ /* 0x000fe200078e0200 */
[----:B------:R-:W-:Y:S01]  /*382a0*/  PRMT R10, R29, 0x7772, RZ ;  /* 0x000077721d0a7816 */ /* 0x000fe200000000ff */
[----:B------:R-:W0:Y:S01]  /*382b0*/  LDCU UR5, c[0x0][0x39c] ;  /* 0x00007380ff0577ac */ /* 0x000e220008000800 */
[----:B------:R-:W-:-:S02]  /*382c0*/  LEA.HI.X.SX32 R7, R9, R3, 0x1, P6 ;  /* 0x0000000309077211 */ /* 0x000fc400030f0eff */
[----:B------:R-:W-:Y:S01]  /*382d0*/  PRMT R29, R29, 0x7773, RZ ;  /* 0x000077731d1d7816 */ /* 0x000fe200000000ff */
[----:B------:R1:W-:Y:S04]  /*382e0*/  @P4 STG.E.U8 desc[UR22][R4.64], R10 ;  /* 0x0000000a04004986 */ /* 0x0003e8000c101116 */
[----:B------:R0:W-:Y:S01]  /*382f0*/  @P2 STG.E.U8 desc[UR22][R6.64], R29 ;  /* 0x0000001d06002986 */ /* 0x0001e2000c101116 */
[----:B----4-:R-:W-:Y:S01]  /*38300*/  ISETP.LT.AND P2, PT, R12, UR4, !P0 ;  /* 0x000000040c007c0c */ /* 0x010fe2000c741270 */
[----:B------:R-:W3:Y:S02]  /*38310*/  LDCU UR4, c[0x0][0x39c] ;  /* 0x00007380ff0477ac */ /* 0x000ee40008000800 */
[----:B------:R-:W4:Y:S01]  /*38320*/  LDL.LU R12, [R1+0xc4c] ;  /* 0x000c4c00010c7983 */ /* 0x000f220000300800 */
[----:B-1----:R-:W-:-:S02]  /*38330*/  IADD3 R4, P6, PT, R0, R2, RZ ;  /* 0x0000000200047210 */ /* 0x002fc40007fde0ff */
[----:B--2---:R-:W-:Y:S01]  /*38340*/  ISETP.LT.AND P4, PT, R15, UR6, !P0 ;  /* 0x000000060f007c0c */ /* 0x004fe2000c781270 */
[----:B------:R-:W1:Y:S01]  /*38350*/  LDCU UR6, c[0x0][0x39c] ;  /* 0x00007380ff0677ac */ /* 0x000e620008000800 */
[----:B------:R-:W-:Y:S01]  /*38360*/  LEA.HI.X.SX32 R5, R0, R3, 0x1, P6 ;  /* 0x0000000300057211 */ /* 0x000fe200030f0eff */
[----:B------:R-:W-:Y:S01]  /*38370*/  IMAD R0, R8, 0x2, R0 ;  /* 0x0000000208007824 */ /* 0x000fe200078e0200 */
[C---:B0-----:R-:W-:Y:S01]  /*38380*/  PRMT R6, R30.reuse, 0x7770, RZ ;  /* 0x000077701e067816 */ /* 0x041fe200000000ff */
[----:B------:R-:W2:Y:S04]  /*38390*/  LDL.LU R15, [R1+0xa5c] ;  /* 0x000a5c00010f7983 */ /* 0x000ea80000300800 */
[----:B------:R0:W-:Y:S01]  /*383a0*/  @P3 STG.E.U8 desc[UR22][R4.64], R6 ;  /* 0x0000000604003986 */ /* 0x0001e2000c101116 */
[----:B------:R-:W-:-:S02]  /*383b0*/  PRMT R10, R30, 0x7771, RZ ;  /* 0x000077711e0a7816 */ /* 0x000fc400000000ff */
        /* <DEDUP_REMOVED lines=9> */
[----:B------:R-:W4:Y:S02]  /*38450*/  LDCU UR5, c[0x0][0x39c] ;  /* 0x00007380ff0577ac */ /* 0x000f240008000800 */
[----:B------:R0:W-:Y:S04]  /*38460*/  @P5 STG.E.U8 desc[UR22][R4.64], R0 ;  /* 0x0000000004005986 */ /* 0x0001e8000c101116 */
[----:B------:R-:W2:Y:S01]  /*38470*/  LDL.LU R14, [R1+0xaa0] ;  /* 0x000aa000010e7983 */ /* 0x000ea20000300800 */
[----:B---3--:R-:W-:Y:S01]  /*38480*/  ISETP.LT.AND P1, PT, R13, UR4, !P0 ;  /* 0x000000040d007c0c */ /* 0x008fe2000c721270 */
[----:B------:R-:W2:Y:S01]  /*38490*/  LDCU UR4, c[0x0][0x39c] ;  /* 0x00007380ff0477ac */ /* 0x000ea20008000800 */
[----:B-1----:R-:W-:Y:S01]  /*384a0*/  ISETP.LT.AND P5, PT, R11, UR6, !P0 ;  /* 0x000000060b007c0c */ /* 0x002fe2000c7a1270 */
[----:B------:R-:W1:Y:S01]  /*384b0*/  LDCU UR6, c[0x0][0x39c] ;  /* 0x00007380ff0677ac */ /* 0x000e620008000800 */
[----:B------:R-:W3:Y:S04]  /*384c0*/  LDL.LU R11, [R1+0xaa4] ;  /* 0x000aa400010b7983 */ /* 0x000ee80000300800 */
[----:B------:R-:W3:Y:S01]  /*384d0*/  LDL.LU R13, [R1+0xde0] ;  /* 0x000de000010d7983 */ /* 0x000ee20000300800 */
[----:B0-----:R-:W-:-:S02]  /*384e0*/  IADD3 R6, P6, PT, R9, R2, RZ ;  /* 0x0000000209067210 */ /* 0x001fc40007fde0ff */
[----:B------:R-:W-:Y:S02]  /*384f0*/  PRMT R30, R30, 0x7773, RZ ;  /* 0x000077731e1e7816 */ /* 0x000fe400000000ff */
[----:B------:R-:W-:Y:S01]  /*38500*/  LEA.HI.X.SX32 R7, R9, R3, 0x1, P6 ;  /* 0x0000000309077211 */ /* 0x000fe200030f0eff */
[----:B------:R-:W-:-:S04]  /*38510*/  IMAD R9, R8, 0x2, R9 ;  /* 0x0000000208097824 */ /* 0x000fc800078e0209 */
[----:B------:R0:W-:Y:S01]  /*38520*/  @P4 STG.E.U8 desc[UR22][R6.64], R30 ;  /* 0x0000001e06004986 */ /* 0x0001e2000c101116 */
[----:B------:R-:W-:Y:S01]  /*38530*/  IMAD R5, R8, 0x2, R9 ;  /* 0x0000000208057824 */ /* 0x000fe200078e0209 */
[----:B------:R-:W-:-:S03]  /*38540*/  PRMT R10, R31, 0x7770, RZ ;  /* 0x000077701f0a7816 */ /* 0x000fc600000000ff */
[----:B------:R-:W-:Y:S01]  /*38550*/  IMAD R0, R8, 0x2, R5 ;  /* 0x0000000208007824 */ /* 0x000fe200078e0205 */
[----:B0-----:R-:W-:-:S04]  /*38560*/  IADD3 R6, P6, PT, R9, R2, RZ ;  /* 0x0000000209067210 */ /* 0x001fc80007fde0ff */
[-C--:B------:R-:W-:Y:S02]  /*38570*/  LEA.HI.X.SX32 R7, R9, R3.reuse, 0x1, P6 ;  /* 0x0000000309077211 */ /* 0x080fe400030f0eff */
[----:B------:R-:W-:Y:S02]  /*38580*/  IADD3 R4, P6, PT, R5, R2, RZ ;  /* 0x0000000205047210 */ /* 0x000fe40007fde0ff */
[----:B------:R-:W-:Y:S01]  /*38590*/  PRMT R9, R31, 0x7771, RZ ;  /* 0x000077711f097816 */ /* 0x000fe200000000ff */
[----:B------:R0:W-:Y:S01]  /*385a0*/  @P2 STG.E.U8 desc[UR22][R6.64], R10 ;  /* 0x0000000a06002986 */ /* 0x0001e2000c101116 */
[----:B----4-:R-:W-:Y:S01]  /*385b0*/  ISETP.LT.AND P4, PT, R12, UR5, !P0 ;  /* 0x000000050c007c0c */ /* 0x010fe2000c781270 */
[----:B------:R-:W3:Y:S02]  /*385c0*/  LDCU UR5, c[0x0][0x39c] ;  /* 0x00007380ff0577ac */ /* 0x000ee40008000800 */
[----:B------:R-:W4:Y:S01]  /*385d0*/  LDL.LU R12, [R1+0xddc] ;  /* 0x000ddc00010c7983 */ /* 0x000f220000300800 */
[----:B------:R-:W-:-:S02]  /*385e0*/  LEA.HI.X.SX32 R5, R5, R3, 0x1, P6 ;  /* 0x0000000305057211 */ /* 0x000fc400030f0eff */
[C---:B0-----:R-:W-:Y:S01]  /*385f0*/  IADD3 R6, P6, PT, R0.reuse, R2, RZ ;  /* 0x0000000200067210 */ /* 0x041fe20007fde0ff */
[----:B------:R-:W4:Y:S01]  /*38600*/  LDL.LU R10, [R1+0xab0] ;  /* 0x000ab000010a7983 */ /* 0x000f220000300800 */
[C---:B--2---:R-:W-:Y:S01]  /*38610*/  ISETP.LT.AND P2, PT, R15.reuse, UR4, !P0 ;  /* 0x000000040f007c0c */ /* 0x044fe2000c741270 */
[----:B------:R-:W0:Y:S02]  /*38620*/  LDCU UR4, c[0x0][0x39c] ;  /* 0x00007380ff0477ac */ /* 0x000e240008000800 */
[----:B------:R2:W-:Y:S01]  /*38630*/  @P3 STG.E.U8 desc[UR22][R4.64], R9 ;  /* 0x0000000904003986 */ /* 0x0005e2000c101116 */
[----:B------:R-:W-:Y:S01]  /*38640*/  LEA.HI.X.SX32 R7, R0, R3, 0x1, P6 ;  /* 0x0000000300077211 */ /* 0x000fe200030f0eff */
[----:B--2---:R-:W-:Y:S01]  /*38650*/  IMAD R5, R15, R8, RZ ;  /* 0x000000080f057224 */ /* 0x004fe200078e02ff */
[----:B------:R-:W-:-:S04]  /*38660*/  PRMT R9, R31, 0x7772, RZ ;  /* 0x000077721f097816 */ /* 0x000fc800000000ff */
[----:B------:R-:W-:Y:S01]  /*38670*/  IADD3 R4, P6, PT, R5, R2, RZ ;  /* 0x0000000205047210 */ /* 0x000fe20007fde0ff */
[----:B------:R2:W-:Y:S01]  /*38680*/  @P1 STG.E.U8 desc[UR22][R6.64], R9 ;  /* 0x0000000906001986 */ /* 0x0005e2000c101116 */
[----:B------:R-:W-:Y:S02]  /*38690*/  PRMT R31, R31, 0x7773, RZ ;  /* 0x000077731f1f7816 */ /* 0x000fe400000000ff */
[----:B------:R-:W-:-:S05]  /*386a0*/  LEA.HI.X.SX32 R5, R5, R3, 0x1, P6 ;  /* 0x0000000305057211 */ /* 0x000fca00030f0eff */
[----:B------:R0:W-:Y:S01]  /*386b0*/  @P2 STG.E.U8 desc[UR22][R4.64], R31 ;  /* 0x0000001f04002986 */ /* 0x0001e2000c101116 */
[----:B-1----:R-:W-:Y:S01]  /*386c0*/  ISETP.LT.AND P3, PT, R14, UR6, !P0 ;  /* 0x000000060e007c0c */ /* 0x002fe2000c761270 */
[----:B------:R-:W4:Y:S01]  /*386d0*/  LDCU UR6, c[0x0][0x39c] ;  /* 0x00007380ff0677ac */ /* 0x000f220008000800 */
[----:B---3--:R-:W-:Y:S01]  /*386e0*/  ISETP.LT.AND P1, PT, R11, UR5, !P0 ;  /* 0x000000050b007c0c */ /* 0x008fe2000c721270 */
[----:B------:R-:W-:Y:S01]  /*386f0*/  IMAD R0, R8, 0x4, R0 ;  /* 0x0000000408007824 */ /* 0x000fe200078e0200 */
[----:B------:R-:W3:Y:S01]  /*38700*/  LDL.LU R11, [R1+0xdf0] ;  /* 0x000df000010b7983 */ /* 0x000ee20000300800 */
[----:B------:R-:W1:Y:S01]  /*38710*/  LDCU UR5, c[0x0][0x39c] ;  /* 0x00007380ff0577ac */ /* 0x000e620008000800 */
[----:B0-----:R-:W-:Y:S02]  /*38720*/  ISETP.LT.AND P2, PT, R13, UR4, !P0 ;  /* 0x000000040d007c0c */ /* 0x001fe4000c741270 */
[----:B------:R-:W3:Y:S01]  /*38730*/  LDL.LU R13, [R1+0xdf8] ;  /* 0x000df800010d7983 */ /* 0x000ee20000300800 */
[----:B--2---:R-:W-:Y:S01]  /*38740*/  IADD3 R6, P6, PT, R0, R2, RZ ;  /* 0x0000000200067210 */ /* 0x004fe20007fde0ff */
[----:B------:R-:W-:Y:S01]  /*38750*/  IMAD R9, R8, 0x2, R0 ;  /* 0x0000000208097824 */ /* 0x000fe200078e0200 */
[----:B------:R-:W0:Y:S01]  /*38760*/  LDCU UR4, c[0x0][0x39c] ;  /* 0x00007380ff0477ac */ /* 0x000e220008000800 */
[----:B------:R-:W0:Y:S04]  /*38770*/  LDL.LU R15, [R1+0xa58] ;  /* 0x000a5800010f7983 */ /* 0x000e280000300800 */
[----:B------:R-:W2:Y:S01]  /*38780*/  LDL.LU R14, [R1+0xaa8] ;  /* 0x000aa800010e7983 */ /* 0x000ea20000300800 */
[----:B------:R-:W-:-:S02]  /*38790*/  LEA.HI.X.SX32 R7, R0, R3, 0x1, P6 ;  /* 0x0000000300077211 */ /* 0x000fc400030f0eff */
[----:B------:R-:W-:Y:S02]  /*387a0*/  PRMT R0, R36, 0x7770, RZ ;  /* 0x0000777024007816 */ /* 0x000fe400000000ff */
[----:B------:R-:W-:-:S03]  /*387b0*/  IADD3 R4, P6, PT, R9, R2, RZ ;  /* 0x0000000209047210 */ /* 0x000fc60007fde0ff */
[----:B------:R1:W-:Y:S01]  /*387c0*/  @P5 STG.E.U8 desc[UR22][R6.64], R0 ;  /* 0x0000000006005986 */ /* 0x0003e2000c101116 */
[----:B------:R-:W-:Y:S01]  /*387d0*/  LEA.HI.X.SX32 R5, R9, R3, 0x1, P6 ;  /* 0x0000000309057211 */ /* 0x000fe200030f0eff */
[----:B------:R-:W-:Y:S01]  /*387e0*/  IMAD R9, R8, 0x2, R9 ;  /* 0x0000000208097824 */ /* 0x000fe200078e0209 */
[----:B-1----:R-:W-:-:S04]  /*387f0*/  PRMT R0, R36, 0x7771, RZ ;  /* 0x0000777124007816 */ /* 0x002fc800000000ff */
[C---:B------:R-:W-:Y:S01]  /*38800*/  IADD3 R6, P5, PT, R9.reuse, R2, RZ ;  /* 0x0000000209067210 */ /* 0x040fe20007fbe0ff */
[----:B------:R1:W-:Y:S01]  /*38810*/  @P4 STG.E.U8 desc[UR22][R4.64], R0 ;  /* 0x0000000004004986 */ /* 0x0003e2000c101116 */
[----:B----4-:R-:W-:Y:S01]  /*38820*/  ISETP.LT.AND P6, PT, R12, UR6, !P0 ;  /* 0x000000060c007c0c */ /* 0x010fe2000c7c1270 */
[----:B------:R-:W3:Y:S02]  /*38830*/  LDCU UR6, c[0x0][0x39c] ;  /* 0x00007380ff0677ac */ /* 0x000ee40008000800 */
[----:B------:R-:W4:Y:S01]  /*38840*/  LDL.LU R12, [R1+0xaac] ;  /* 0x000aac00010c7983 */ /* 0x000f220000300800 */
[----:B-1----:R-:W-:Y:S01]  /*38850*/  IMAD R0, R8, 0x2, R9 ;  /* 0x0000000208007824 */ /* 0x002fe200078e0209 */
[----:B------:R-:W-:Y:S01]  /*38860*/  ISETP.LT.AND P4, PT, R10, UR5, !P0 ;  /* 0x000000050a007c0c */ /* 0x000fe2000c781270 */
[----:B------:R-:W2:Y:S01]  /*38870*/  LDCU UR5, c[0x0][0x39c] ;  /* 0x00007380ff0577ac */ /* 0x000ea20008000800 */
[----:B------:R-:W-:Y:S01]  /*38880*/  LEA.HI.X.SX32 R7, R9, R3, 0x1, P5 ;  /* 0x0000000309077211 */ /* 0x000fe200028f0eff */
[----:B------:R-:W-:Y:S01]  /*38890*/  IMAD R9, R8, 0x2, R0 ;  /* 0x0000000208097824 */ /* 0x000fe200078e0200 */
[----:B------:R-:W-:-:S02]  /*388a0*/  PRMT R10, R36, 0x7772, RZ ;  /* 0x00007772240a7816 */ /* 0x000fc400000000ff */
[----:B------:R-:W-:-:S03]  /*388b0*/  IADD3 R4, P5, PT, R0, R2, RZ ;  /* 0x0000000200047210 */ /* 0x000fc60007fbe0ff */
[----:B------:R1:W-:Y:S01]  /*388c0*/  @P3 STG.E.U8 desc[UR22][R6.64], R10 ;  /* 0x0000000a06003986 */ /* 0x0003e2000c101116 */
[----:B------:R-:W-:Y:S02]  /*388d0*/  LEA.HI.X.SX32 R5, R0, R3, 0x1, P5 ;  /* 0x0000000300057211 */ /* 0x000fe400028f0eff */
[----:B------:R-:W-:Y:S02]  /*388e0*/  PRMT R36, R36, 0x7773, RZ ;  /* 0x0000777324247816 */ /* 0x000fe400000000ff */
[----:B------:R-:W-:Y:S02]  /*388f0*/  PRMT R0, R37, 0x7770, RZ ;  /* 0x0000777025007816 */ /* 0x000fe400000000ff */
[----:B-1----:R-:W-:-:S04]  /*38900*/  IADD3 R6, P5, PT, R9, R2, RZ ;  /* 0x0000000209067210 */ /* 0x002fc80007fbe0ff */
[----:B------:R-:W-:Y:S01]  /*38910*/  LEA.HI.X.SX32 R7, R9, R3, 0x1, P5 ;  /* 0x0000000309077211 */ /* 0x000fe200028f0eff */
[C---:B------:R-:W-:Y:S01]  /*38920*/  IMAD R9, R8.reuse, 0x2, R9 ;  /* 0x0000000208097824 */ /* 0x040fe200078e0209 */
[----:B------:R1:W-:Y:S04]  /*38930*/  @P1 STG.E.U8 desc[UR22][R4.64], R36 ;  /* 0x0000002404001986 */ /* 0x0003e8000c101116 */
[----:B------:R1:W-:Y:S02]  /*38940*/  @P2 STG.E.U8 desc[UR22][R6.64], R0 ;  /* 0x0000000006002986 */ /* 0x0003e4000c101116 */
[----:B-1----:R-:W-:Y:S01]  /*38950*/  IADD3 R4, P5, PT, R9, R2, RZ ;  /* 0x0000000209047210 */ /* 0x002fe20007fbe0ff */
[----:B------:R-:W-:-:S03]  /*38960*/  IMAD R0, R8, 0x2, R9 ;  /* 0x0000000208007824 */ /* 0x000fc600078e0209 */
[----:B------:R-:W-:Y:S02]  /*38970*/  LEA.HI.X.SX32 R5, R9, R3, 0x1, P5 ;  /* 0x0000000309057211 */ /* 0x000fe400028f0eff */
[----:B------:R-:W-:Y:S02]  /*38980*/  PRMT R7, R37, 0x7771, RZ ;  /* 0x0000777125077816 */ /* 0x000fe400000000ff */
[----:B------:R-:W-:-:S03]  /*38990*/  IADD3 R6, P5, PT, R0, R2, RZ ;  /* 0x0000000200067210 */ /* 0x000fc60007fbe0ff */
[----:B------:R1:W-:Y:S02]  /*389a0*/  @P6 STG.E.U8 desc[UR22][R4.64], R7 ;  /* 0x0000000704006986 */ /* 0x0003e4000c101116 */
[-C--:B-1----:R-:W-:Y:S02]  /*389b0*/  LEA.HI.X.SX32 R7, R0, R3.reuse, 0x1, P5 ;  /* 0x0000000300077211 */ /* 0x082fe400028f0eff */
[----:B---3--:R-:W-:Y:S01]  /*389c0*/  ISETP.LT.AND P3, PT, R11, UR6, !P0 ;  /* 0x000000060b007c0c */ /* 0x008fe2000c761270 */
[----:B------:R-:W4:Y:S01]  /*389d0*/  LDCU UR6, c[0x0][0x39c] ;  /* 0x00007380ff0677ac */ /* 0x000f220008000800 */
[----:B------:R-:W3:Y:S01]  /*389e0*/  LDL.LU R11, [R1+0xdd0] ;  /* 0x000dd000010b7983 */ /* 0x000ee20000300800 */
[----:B------:R-:W-:Y:S02]  /*389f0*/  ISETP.LT.AND P1, PT, R13, UR7, !P0 ;  /* 0x000000070d007c0c */ /* 0x000fe4000c721270 */
[----:B------:R-:W-:Y:S01]  /*38a00*/  PRMT R10, R37, 0x7772, RZ ;  /* 0x00007772250a7816 */ /* 0x000fe200000000ff */
[----:B------:R-:W3:Y:S01]  /*38a10*/  LDL.LU R13, [R1+0xde8] ;  /* 0x000de800010d7983 */ /* 0x000ee20000300800 */
[C---:B0-----:R-:W-:Y:S01]  /*38a20*/  ISETP.LT.AND P2, PT, R15.reuse, UR4, !P0 ;  /* 0x000000040f007c0c */ /* 0x041fe2000c741270 */
[----:B------:R-:W-:Y:S01]  /*38a30*/  IMAD R9, R15, R8, RZ ;  /* 0x000000080f097224 */ /* 0x000fe200078e02ff */
[----:B------:R-:W3:Y:S01]  /*38a40*/  LDCU UR4, c[0x0][0x39c] ;  /* 0x00007380ff0477ac */ /* 0x000ee20008000800 */
[----:B------:R-:W3:Y:S01]  /*38a50*/  LDL.LU R16, [R1+0xa9c] ;  /* 0x000a9c0001107983 */ /* 0x000ee20000300800 */
[----:B--2---:R-:W-:Y:S01]  /*38a60*/  ISETP.LT.AND P5, PT, R14, UR5, !P0 ;  /* 0x000000050e007c0c */ /* 0x004fe2000c7a1270 */
[----:B------:R-:W-:Y:S01]  /*38a70*/  IMAD R0, R8, 0x4, R0 ;  /* 0x0000000408007824 */ /* 0x000fe200078e0200 */
[----:B------:R-:W-:Y:S01]  /*38a80*/  PRMT R17, R38, 0x7770, RZ ;  /* 0x0000777026117816 */ /* 0x000fe200000000ff */
[----:B------:R-:W2:Y:S01]  /*38a90*/  LDL.LU R14, [R1+0xdf4] ;  /* 0x000df400010e7983 */ /* 0x000ea20000300800 */
[----:B------:R-:W0:Y:S03]  /*38aa0*/  LDCU UR7, c[0x0][0x39c] ;  /* 0x00007380ff0777ac */ /* 0x000e260008000800 */
[----:B------:R1:W-:Y:S01]  /*38ab0*/  @P4 STG.E.U8 desc[UR22][R6.64], R10 ;  /* 0x0000000a06004986 */ /* 0x0003e2000c101116 */
[C---:B------:R-:W-:Y:S01]  /*38ac0*/  IADD3 R4, P6, PT, R9.reuse, R2, RZ ;  /* 0x0000000209047210 */ /* 0x040fe20007fde0ff */
[----:B------:R-:W0:Y:S03]  /*38ad0*/  LDCU UR5, c[0x0][0x39c] ;  /* 0x00007380ff0577ac */ /* 0x000e260008000800 */
[----:B------:R-:W-:Y:S01]  /*38ae0*/  LEA.HI.X.SX32 R5, R9, R3, 0x1, P6 ;  /* 0x0000000309057211 */ /* 0x000fe200030f0eff */
[----:B------:R-:W-:Y:S01]  /*38af0*/  IMAD R9, R8, 0x2, R0 ;  /* 0x0000000208097824 */ /* 0x000fe200078e0200 */
[----:B------:R-:W-:-:S02]  /*38b00*/  PRMT R37, R37, 0x7773, RZ ;  /* 0x0000777325257816 */ /* 0x000fc400000000ff */
[----:B-1----:R-:W-:Y:S02]  /*38b10*/  IADD3 R6, P6, PT, R0, R2, RZ ;  /* 0x0000000200067210 */ /* 0x002fe40007fde0ff */
[----:B----4-:R-:W-:Y:S01]  /*38b20*/  ISETP.LT.AND P4, PT, R12, UR6, !P0 ;  /* 0x000000060c007c0c */ /* 0x010fe2000c781270 */
[----:B------:R-:W2:Y:S01]  /*38b30*/  LDCU UR6, c[0x0][0x39c] ;  /* 0x00007380ff0677ac */ /* 0x000ea20008000800 */
[----:B------:R-:W4:Y:S01]  /*38b40*/  LDL.LU R12, [R1+0xdfc] ;  /* 0x000dfc00010c7983 */ /* 0x000f220000300800 */
[----:B------:R-:W-:-:S03]  /*38b50*/  LEA.HI.X.SX32 R7, R0, R3, 0x1, P6 ;  /* 0x0000000300077211 */ /* 0x000fc600030f0eff */
[----:B------:R-:W4:Y:S04]  /*38b60*/  LDL.LU R0, [R1+0xa54] ;  /* 0x000a540001007983 */ /* 0x000f280000300800 */
[----:B------:R-:W4:Y:S04]  /*38b70*/  LDL.LU R18, [R1+0xa98] ;  /* 0x000a980001127983 */ /* 0x000f280000300800 */
[----:B------:R-:W4:Y:S04]  /*38b80*/  LDL.LU R10, [R1+0xa94] ;  /* 0x000a9400010a7983 */ /* 0x000f280000300800 */
[----:B------:R-:W-:Y:S04]  /*38b90*/  @P2 STG.E.U8 desc[UR22][R4.64], R37 ;  /* 0x0000002504002986 */ /* 0x000fe8000c101116 */
[----:B------:R1:W-:Y:S01]  /*38ba0*/  @P3 STG.E.U8 desc[UR22][R6.64], R17 ;  /* 0x0000001106003986 */ /* 0x0003e2000c101116 */
[----:B------:R-:W-:-:S02]  /*38bb0*/  PRMT R15, R38, 0x7771, RZ ;  /* 0x00007771260f7816 */ /* 0x000fc400000000ff */
[----:B-1----:R-:W-:-:S04]  /*38bc0*/  IADD3 R6, P6, PT, R9, R2, RZ ;  /* 0x0000000209067210 */ /* 0x002fc80007fde0ff */
[----:B------:R-:W-:-:S05]  /*38bd0*/  LEA.HI.X.SX32 R7, R9, R3, 0x1, P6 ;  /* 0x0000000309077211 */ /* 0x000fca00030f0eff */
[----:B------:R1:W-:Y:S01]  /*38be0*/  @P1 STG.E.U8 desc[UR22][R6.64], R15 ;  /* 0x0000000f06001986 */ /* 0x0003e2000c101116 */
[----:B---3--:R-:W-:Y:S01]  /*38bf0*/  ISETP.LT.AND P2, PT, R11, UR4, !P0 ;  /* 0x000000040b007c0c */ /* 0x008fe2000c741270 */
[----:B------:R-:W-:Y:S01]  /*38c00*/  IMAD R11, R8, 0x2, R9 ;  /* 0x00000002080b7824 */ /* 0x000fe200078e0209 */
[----:B------:R-:W3:Y:S04]  /*38c10*/  LDCU UR4, c[0x0][0x39c] ;  /* 0x00007380ff0477ac */ /* 0x000ee80008000800 */
[----:B------:R-:W-:Y:S02]  /*38c20*/  IADD3 R4, P6, PT, R11, R2, RZ ;  /* 0x000000020b047210 */ /* 0x000fe40007fde0ff */
[----:B0-----:R-:W-:Y:S01]  /*38c30*/  ISETP.LT.AND P3, PT, R13, UR5, !P0 ;  /* 0x000000050d007c0c */ /* 0x001fe2000c761270 */
[----:B------:R-:W4:Y:S01]  /*38c40*/  LDCU UR5, c[0x0][0x39c] ;  /* 0x00007380ff0577ac */ /* 0x000f220008000800 */
[----:B------:R-:W-:-:S02]  /*38c50*/  PRMT R13, R38, 0x7772, RZ ;  /* 0x00007772260d7816 */ /* 0x000fc400000000ff */
[----:B------:R-:W-:-:S05]  /*38c60*/  LEA.HI.X.SX32 R5, R11, R3, 0x1, P6 ;  /* 0x000000030b057211 */ /* 0x000fca00030f0eff */
[----:B------:R-:W-:Y:S01]  /*38c70*/  @P5 STG.E.U8 desc[UR22][R4.64], R13 ;  /* 0x0000000d04005986 */ /* 0x000fe2000c101116 */
[----:B--2---:R-:W-:Y:S01]  /*38c80*/  ISETP.LT.AND P5, PT, R14, UR6, !P0 ;  /* 0x000000060e007c0c */ /* 0x004fe2000c7a1270 */
[----:B------:R-:W-:Y:S01]  /*38c90*/  IMAD R9, R8, 0x2, R11 ;  /* 0x0000000208097824 */ /* 0x000fe200078e020b */
[----:B------:R-:W-:Y:S01]  /*38ca0*/  PRMT R17, R38, 0x7773, RZ ;  /* 0x0000777326117816 */ /* 0x000fe200000000ff */
[----:B------:R-:W2:Y:S01]  /*38cb0*/  LDL.LU R14, [R1+0xe00] ;  /* 0x000e0000010e7983 */ /* 0x000ea20000300800 */
[----:B---3--:R-:W-:Y:S01]  /*38cc0*/  ISETP.LT.AND P1, PT, R16, UR4, !P0 ;  /* 0x0000000410007c0c */ /* 0x008fe2000c721270 */
[----:B------:R-:W0:Y:S01]  /*38cd0*/  LDCU UR4, c[0x0][0x39c] ;  /* 0x00007380ff0477ac */ /* 0x000e220008000800 */
[----:B-1----:R-:W-:Y:S01]  /*38ce0*/  IADD3 R6, P6, PT, R9, R2, RZ ;  /* 0x0000000209067210 */ /* 0x002fe20007fde0ff */
[----:B------:R-:W3:Y:S01]  /*38cf0*/  LDL.LU R16, [R1+0xd50] ;  /* 0x000d500001107983 */ /* 0x000ee20000300800 */
[----:B------:R-:W-:Y:S01]  /*38d00*/  PRMT R15, R39, 0x7770, RZ ;  /* 0x00007770270f7816 */ /* 0x000fe200000000ff */
[----:B------:R-:W1:Y:S01]  /*38d10*/  LDCU UR6, c[0x0][0x39c] ;  /* 0x00007380ff0677ac */ /* 0x000e620008000800 */
[----:B------:R-:W-:Y:S01]  /*38d20*/  LEA.HI.X.SX32 R7, R9, R3, 0x1, P6 ;  /* 0x0000000309077211 */ /* 0x000fe200030f0eff */
[----:B------:R-:W-:-:S04]  /*38d30*/  IMAD R9, R8, 0x2, R9 ;  /* 0x0000000208097824 */ /* 0x000fc800078e0209 */
[----:B------:R0:W-:Y:S01]  /*38d40*/  @P4 STG.E.U8 desc[UR22][R6.64], R17 ;  /* 0x0000001106004986 */ /* 0x0001e2000c101116 */
[----:B------:R-:W-:Y:S01]  /*38d50*/  IMAD R11, R8, 0x2, R9 ;  /* 0x00000002080b7824 */ /* 0x000fe200078e0209 */
[CC--:B0-----:R-:W-:Y:S02]  /*38d60*/  IADD3 R6, P6, PT, R9.reuse, R2.reuse, RZ ;  /* 0x0000000209067210 */ /* 0x0c1fe40007fde0ff */
[----:B----4-:R-:W-:Y:S01]  /*38d70*/  ISETP.LT.AND P4, PT, R12, UR5, !P0 ;  /* 0x000000050c007c0c */ /* 0x010fe2000c781270 */
[----:B------:R-:W0:Y:S01]  /*38d80*/  LDCU UR5, c[0x0][0x39c] ;  /* 0x00007380ff0577ac */ /* 0x000e220008000800 */
[-C--:B------:R-:W-:Y:S01]  /*38d90*/  LEA.HI.X.SX32 R7, R9, R3.reuse, 0x1, P6 ;  /* 0x0000000309077211 */ /* 0x080fe200030f0eff */
[----:B------:R-:W-:Y:S01]  /*38da0*/  IMAD R9, R8, 0x2, R11 ;  /* 0x0000000208097824 */ /* 0x000fe200078e020b */
[C---:B------:R-:W-:Y:S01]  /*38db0*/  IADD3 R4, P6, PT, R11.reuse, R2, RZ ;  /* 0x000000020b047210 */ /* 0x040fe20007fde0ff */
[----:B------:R-:W4:Y:S03]  /*38dc0*/  LDL.LU R12, [R1+0xa90] ;  /* 0x000a9000010c7983 */ /* 0x000f260000300800 */
[----:B------:R-:W-:Y:S01]  /*38dd0*/  LEA.HI.X.SX32 R5, R11, R3, 0x1, P6 ;  /* 0x000000030b057211 */ /* 0x000fe200030f0eff */
[----:B------:R0:W-:Y:S01]  /*38de0*/  @P2 STG.E.U8 desc[UR22][R6.64], R15 ;  /* 0x0000000f06002986 */ /* 0x0001e2000c101116 */
[----:B------:R-:W-:-:S02]  /*38df0*/  PRMT R11, R39, 0x7771, RZ ;  /* 0x00007771270b7816 */ /* 0x000fc400000000ff */
[----:B------:R-:W-:Y:S02]  /*38e00*/  PRMT R13, R39, 0x7772, RZ ;  /* 0x00007772270d7816 */ /* 0x000fe400000000ff */
[----:B0-----:R-:W-:-:S04]  /*38e10*/  IADD3 R6, P6, PT, R9, R2, RZ ;  /* 0x0000000209067210 */ /* 0x001fc80007fde0ff */
[-C--:B------:R-:W-:Y:S01]  /*38e20*/  LEA.HI.X.SX32 R7, R9, R3.reuse, 0x1, P6 ;  /* 0x0000000309077211 */ /* 0x080fe200030f0eff */
[----:B------:R0:W-:Y:S01]  /*38e30*/  @P3 STG.E.U8 desc[UR22][R4.64], R11 ;  /* 0x0000000b04003986 */ /* 0x0001e2000c101116 */
[----:B------:R-:W-:Y:S01]  /*38e40*/  ISETP.LT.AND P2, PT, R0, UR4, !P0 ;  /* 0x0000000400007c0c */ /* 0x000fe2000c741270 */
[----:B------:R-:W2:Y:S02]  /*38e50*/  LDCU UR4, c[0x0][0x39c] ;  /* 0x00007380ff0477ac */ /* 0x000ea40008000800 */
[----:B------:R2:W-:Y:S01]  /*38e60*/  @P1 STG.E.U8 desc[UR22][R6.64], R13 ;  /* 0x0000000d06001986 */ /* 0x0005e2000c101116 */
[----:B------:R-:W-:Y:S01]  /*38e70*/  ISETP.LT.AND P1, PT, R10, UR5, !P0 ;  /* 0x000000050a007c0c */ /* 0x000fe2000c721270 */
[----:B------:R-:W-:Y:S01]  /*38e80*/  IMAD R0, R0, R8, RZ ;  /* 0x0000000800007224 */ /* 0x000fe200078e02ff */
[----:B------:R-:W-:Y:S01]  /*38e90*/  PRMT R39, R39, 0x7773, RZ ;  /* 0x0000777327277816 */ /* 0x000fe200000000ff */
[----:B------:R-:W4:Y:S01]  /*38ea0*/  LDL.LU R10, [R1+0xdec] ;  /* 0x000dec00010a7983 */ /* 0x000f220000300800 */
[----:B-1----:R-:W-:Y:S01]  /*38eb0*/  ISETP.LT.AND P3, PT, R18, UR6, !P0 ;  /* 0x0000000612007c0c */ /* 0x002fe2000c761270 */
[----:B------:R-:W3:Y:S01]  /*38ec0*/  LDCU UR6, c[0x0][0x39c] ;  /* 0x00007380ff0677ac */ /* 0x000ee20008000800 */
[----:B0-----:R-:W-:Y:S01]  /*38ed0*/  IADD3 R4, P6, PT, R0, R2, RZ ;  /* 0x0000000200047210 */ /* 0x001fe20007fde0ff */
[----:B------:R-:W-:Y:S01]  /*38ee0*/  IMAD R9, R8, 0x4, R9 ;  /* 0x0000000408097824 */ /* 0x000fe200078e0209 */
[----:B------:R-:W4:Y:S02]  /*38ef0*/  LDCU UR5, c[0x0][0x39c] ;  /* 0x00007380ff0577ac */ /* 0x000f240008000800 */
[----:B------:R-:W-:-:S05]  /*38f00*/  LEA.HI.X.SX32 R5, R0, R3, 0x1, P6 ;  /* 0x0000000300057211 */ /* 0x000fca00030f0eff */
[----:B------:R0:W-:Y:S01]  /*38f10*/  @P2 STG.E.U8 desc[UR22][R4.64], R39 ;  /* 0x0000002704002986 */ /* 0x0001e2000c101116 */
[----:B--2---:R-:W-:Y:S01]  /*38f20*/  ISETP.LT.AND P2, PT, R14, UR4, !P0 ;  /* 0x000000040e007c0c */ /* 0x004fe2000c741270 */
[----:B------:R-:W-:Y:S02]  /*38f30*/  IMAD R11, R8, 0x2, R9 ;  /* 0x00000002080b7824 */ /* 0x000fe400078e0209 */
[----:B------:R-:W2:Y:S01]  /*38f40*/  LDL.LU R14, [R1+0xbec] ;  /* 0x000bec00010e7983 */ /* 0x000ea20000300800 */
[CC--:B------:R-:W-:Y:S01]  /*38f50*/  IADD3 R6, P6, PT, R9.reuse, R2.reuse, RZ ;  /* 0x0000000209067210 */ /* 0x0c0fe20007fde0ff */
[----:B------:R-:W1:Y:S01]  /*38f60*/  LDCU UR4, c[0x0][0x39c] ;  /* 0x00007380ff0477ac */ /* 0x000e620008000800 */
[----:B------:R-:W-:Y:S01]  /*38f70*/  PRMT R17, R48, 0x7770, RZ ;  /* 0x0000777030117816 */ /* 0x000fe200000000ff */
[----:B------:R-:W1:Y:S01]  /*38f80*/  LDL.LU R0, [R1+0xa50] ;  /* 0x000a500001007983 */ /* 0x000e620000300800 */
[----:B------:R-:W-:Y:S02]  /*38f90*/  LEA.HI.X.SX32 R7, R9, R3, 0x1, P6 ;  /* 0x0000000309077211 */ /* 0x000fe400030f0eff */
[----:B0-----:R-:W-:-:S04]  /*38fa0*/  IADD3 R4, P6, PT, R11, R2, RZ ;  /* 0x000000020b047210 */ /* 0x001fc80007fde0ff */
[----:B------:R-:W-:Y:S02]  /*38fb0*/  LEA.HI.X.SX32 R5, R11, R3, 0x1, P6 ;  /* 0x000000030b057211 */ /* 0x000fe400030f0eff */
[----:B---3--:R-:W-:Y:S01]  /*38fc0*/  ISETP.LT.AND P6, PT, R16, UR6, !P0 ;  /* 0x0000000610007c0c */ /* 0x008fe2000c7c1270 */
[----:B------:R-:W0:Y:S01]  /*38fd0*/  LDCU UR6, c[0x0][0x39c] ;  /* 0x00007380ff0677ac */ /* 0x000e220008000800 */
[----:B------:R-:W-:Y:S01]  /*38fe0*/  PRMT R15, R48, 0x7771, RZ ;  /* 0x00007771300f7816 */ /* 0x000fe200000000ff */
[----:B------:R-:W-:Y:S01]  /*38ff0*/  IMAD R11, R8, 0x2, R11 ;  /* 0x00000002080b7824 */ /* 0x000fe200078e020b */
[----:B------:R3:W-:Y:S04]  /*39000*/  @P5 STG.E.U8 desc[UR22][R6.64], R17 ;  /* 0x0000001106005986 */ /* 0x0007e8000c101116 */
[----:B------:R0:W-:Y:S01]  /*39010*/  @P4 STG.E.U8 desc[UR22][R4.64], R15 ;  /* 0x0000000f04004986 */ /* 0x0001e2000c101116 */
[----:B---3--:R-:W-:-:S02]  /*39020*/  PRMT R17, R48, 0x7772, RZ ;  /* 0x0000777230117816 */ /* 0x008fc400000000ff */
[----:B0-----:R-:W-:-:S04]  /*39030*/  IADD3 R4, P5, PT, R11, R2, RZ ;  /* 0x000000020b047210 */ /* 0x001fc80007fbe0ff */
[----:B------:R-:W-:Y:S02]  /*39040*/  LEA.HI.X.SX32 R5, R11, R3, 0x1, P5 ;  /* 0x000000030b057211 */ /* 0x000fe400028f0eff */
[----:B----4-:R-:W-:Y:S01]  /*39050*/  ISETP.LT.AND P4, PT, R12, UR5, !P0 ;  /* 0x000000050c007c0c */ /* 0x010fe2000c781270 */
[----:B------:R-:W-:Y:S01]  /*39060*/  IMAD R9, R8, 0x2, R11 ;  /* 0x0000000208097824 */ /* 0x000fe200078e020b */
[----:B------:R-:W3:Y:S01]  /*39070*/  LDL.LU R12, [R1+0xa8c] ;  /* 0x000a8c00010c7983 */ /* 0x000ee20000300800 */
[----:B------:R-:W-:Y:S01]  /*39080*/  PRMT R13, R48, 0x7773, RZ ;  /* 0x00007773300d7816 */ /* 0x000fe200000000ff */
[----:B------:R-:W3:Y:S02]  /*39090*/  LDCU UR5, c[0x0][0x39c] ;  /* 0x00007380ff0577ac */ /* 0x000ee40008000800 */
[----:B------:R0:W-:Y:S01]  /*390a0*/  @P3 STG.E.U8 desc[UR22][R4.64], R17 ;  /* 0x0000001104003986 */ /* 0x0001e2000c101116 */
[----:B------:R-:W-:-:S03]  /*390b0*/  IADD3 R6, P5, PT, R9, R2, RZ ;  /* 0x0000000209067210 */ /* 0x000fc60007fbe0ff */
[----:B0-----:R-:W4:Y:S01]  /*390c0*/  LDL.LU R17, [R1+0xa88] ;  /* 0x000a880001117983 */ /* 0x001f220000300800 */
[----:B------:R-:W-:Y:S01]  /*390d0*/  ISETP.LT.AND P3, PT, R10, UR6, !P0 ;  /* 0x000000060a007c0c */ /* 0x000fe2000c761270 */
[----:B------:R-:W-:Y:S01]  /*390e0*/  IMAD R11, R8, 0x2, R9 ;  /* 0x00000002080b7824 */ /* 0x000fe200078e0209 */
[----:B------:R-:W-:Y:S01]  /*390f0*/  LEA.HI.X.SX32 R7, R9, R3, 0x1, P5 ;  /* 0x0000000309077211 */ /* 0x000fe200028f0eff */
[----:B------:R-:W4:Y:S01]  /*39100*/  LDL.LU R10, [R1+0xc28] ;  /* 0x000c2800010a7983 */ /* 0x000f220000300800 */
[----:B------:R-:W-:Y:S01]  /*39110*/  PRMT R15, R49, 0x7770, RZ ;  /* 0x00007770310f7816 */ /* 0x000fe200000000ff */
[----:B------:R-:W0:Y:S02]  /*39120*/  LDCU UR6, c[0x0][0x39c] ;  /* 0x00007380ff0677ac */ /* 0x000e240008000800 */
[----:B------:R0:W-:Y:S04]  /*39130*/  @P1 STG.E.U8 desc[UR22][R6.64], R13 ;  /* 0x0000000d06001986 */ /* 0x0001e8000c101116 */
[----:B------:R-:W4:Y:S01]  /*39140*/  LDL.LU R16, [R1+0xc48] ;  /* 0x000c480001107983 */ /* 0x000f220000300800 */
[----:B--2---:R-:W-:Y:S01]  /*39150*/  ISETP.LT.AND P1, PT, R14, UR7, !P0 ;  /* 0x000000070e007c0c */ /* 0x004fe2000c721270 */
[----:B------:R-:W2:Y:S02]  /*39160*/  LDCU UR7, c[0x0][0x39c] ;  /* 0x00007380ff0777ac */ /* 0x000ea40008000800 */
[----:B------:R-:W2:Y:S01]  /*39170*/  LDL.LU R14, [R1+0xa84] ;  /* 0x000a8400010e7983 */ /* 0x000ea20000300800 */
[----:B------:R-:W-:-:S04]  /*39180*/  IADD3 R4, P5, PT, R11, R2, RZ ;  /* 0x000000020b047210 */ /* 0x000fc80007fbe0ff */
[----:B------:R-:W-:Y:S01]  /*39190*/  LEA.HI.X.SX32 R5, R11, R3, 0x1, P5 ;  /* 0x000000030b057211 */ /* 0x000fe200028f0eff */
[----:B------:R-:W-:-:S04]  /*391a0*/  IMAD R11, R8, 0x2, R11 ;  /* 0x00000002080b7824 */ /* 0x000fc800078e020b */
[----:B------:R0:W-:Y:S01]  /*391b0*/  @P2 STG.E.U8 desc[UR22][R4.64], R15 ;  /* 0x0000000f04002986 */ /* 0x0001e2000c101116 */
[----:B-1----:R-:W-:Y:S01]  /*391c0*/  ISETP.LT.AND P2, PT, R0, UR4, !P0 ;  /* 0x0000000400007c0c */ /* 0x002fe2000c741270 */
[----:B------:R-:W4:Y:S01]  /*391d0*/  LDCU UR4, c[0x0][0x39c] ;  /* 0x00007380ff0477ac */ /* 0x000f220008000800 */
[----:B------:R-:W-:Y:S01]  /*391e0*/  IMAD R9, R8, 0x2, R11 ;  /* 0x0000000208097824 */ /* 0x000fe200078e020b */
[----:B0-----:R-:W-:Y:S01]  /*391f0*/  PRMT R13, R49, 0x7771, RZ ;  /* 0x00007771310d7816 */ /* 0x001fe200000000ff */
[----:B------:R-:W-:Y:S01]  /*39200*/  IMAD R0, R0, R8, RZ ;  /* 0x0000000800007224 */ /* 0x000fe200078e02ff */
[----:B------:R-:W-:-:S04]  /*39210*/  IADD3 R4, P5, PT, R11, R2, RZ ;  /* 0x000000020b047210 */ /* 0x000fc80007fbe0ff */
[----:B------:R-:W-:Y:S02]  /*39220*/  LEA.HI.X.SX32 R5, R11, R3, 0x1, P5 ;  /* 0x000000030b057211 */ /* 0x000fe400028f0eff */
[----:B------:R-:W-:-:S03]  /*39230*/  IADD3 R6, P5, PT, R9, R2, RZ ;  /* 0x0000000209067210 */ /* 0x000fc60007fbe0ff */
[----:B------:R0:W-:Y:S01]  /*39240*/  @P6 STG.E.U8 desc[UR22][R4.64], R13 ;  /* 0x0000000d04006986 */ /* 0x0001e2000c101116 */
[----:B------:R-:W-:Y:S01]  /*39250*/  LEA.HI.X.SX32 R7, R9, R3, 0x1, P5 ;  /* 0x0000000309077211 */ /* 0x000fe200028f0eff */
[----:B------:R-:W-:Y:S01]  /*39260*/  IMAD R9, R8, 0x4, R9 ;  /* 0x0000000408097824 */ /* 0x000fe200078e0209 */
[C---:B------:R-:W-:Y:S02]  /*39270*/  PRMT R11, R49.reuse, 0x7772, RZ ;  /* 0x00007772310b7816 */ /* 0x040fe400000000ff */
[----:B------:R-:W-:Y:S02]  /*39280*/  PRMT R49, R49, 0x7773, RZ ;  /* 0x0000777331317816 */ /* 0x000fe400000000ff */
[----:B0-----:R-:W-:-:S04]  /*39290*/  IADD3 R4, P6, PT, R0, R2, RZ ;  /* 0x0000000200047210 */ /* 0x001fc80007fde0ff */
[----:B------:R-:W-:Y:S01]  /*392a0*/  LEA.HI.X.SX32 R5, R0, R3, 0x1, P6 ;  /* 0x0000000300057211 */ /* 0x000fe200030f0eff */
[----:B------:R0:W-:Y:S01]  /*392b0*/  @P4 STG.E.U8 desc[UR22][R6.64], R11 ;  /* 0x0000000b06004986 */ /* 0x0001e2000c101116 */
[----:B---3--:R-:W-:Y:S01]  /*392c0*/  ISETP.LT.AND P5, PT, R12, UR5, !P0 ;  /* 0x000000050c007c0c */ /* 0x008fe2000c7a1270 */
[----:B------:R-:W1:Y:S02]  /*392d0*/  LDCU UR5, c[0x0][0x39c] ;  /* 0x00007380ff0577ac */ /* 0x000e640008000800 */
[----:B------:R-:W-:Y:S01]  /*392e0*/  @P2 STG.E.U8 desc[UR22][R4.64], R49 ;  /* 0x0000003104002986 */ /* 0x000fe2000c101116 */
[----:B------:R-:W-:-:S03]  /*392f0*/  PRMT R13, R50, 0x7770, RZ ;  /* 0x00007770320d7816 */ /* 0x000fc600000000ff */
[----:B------:R-:W3:Y:S01]  /*39300*/  LDL.LU R12, [R1+0xbe8] ;  /* 0x000be800010c7983 */ /* 0x000ee20000300800 */
[----:B----4-:R-:W-:Y:S01]  /*39310*/  ISETP.LT.AND P2, PT, R10, UR4, !P0 ;  /* 0x000000040a007c0c */ /* 0x010fe2000c741270 */
[----:B------:R-:W2:Y:S01]  /*39320*/  LDCU UR4, c[0x0][0x39c] ;  /* 0x00007380ff0477ac */ /* 0x000ea20008000800 */
[CC--:B0-----:R-:W-:Y:S01]  /*39330*/  IADD3 R6, P6, PT, R9.reuse, R2.reuse, RZ ;  /* 0x0000000209067210 */ /* 0x0c1fe20007fde0ff */
[----:B------:R-:W4:Y:S03]  /*39340*/  LDL.LU R10, [R1+0xbe0] ;  /* 0x000be000010a7983 */ /* 0x000f260000300800 */
[----:B------:R-:W-:Y:S01]  /*39350*/  LEA.HI.X.SX32 R7, R9, R3, 0x1, P6 ;  /* 0x0000000309077211 */ /* 0x000fe200030f0eff */
[----:B------:R-:W-:Y:S01]  /*39360*/  IMAD R9, R8, 0x2, R9 ;  /* 0x0000000208097824 */ /* 0x000fe200078e0209 */
[----:B------:R-:W-:Y:S01]  /*39370*/  ISETP.LT.AND P4, PT, R17, UR6, !P0 ;  /* 0x0000000611007c0c */ /* 0x000fe2000c781270 */
[----:B------:R-:W4:Y:S04]  /*39380*/  LDL.LU R0, [R1+0xa4c] ;  /* 0x000a4c0001007983 */ /* 0x000f280000300800 */
[----:B------:R0:W-:Y:S01]  /*39390*/  @P3 STG.E.U8 desc[UR22][R6.64], R13 ;  /* 0x0000000d06003986 */ /* 0x0001e2000c101116 */
[----:B------:R-:W-:Y:S01]  /*393a0*/  PRMT R17, R50, 0x7771, RZ ;  /* 0x0000777132117816 */ /* 0x000fe200000000ff */
[----:B------:R-:W-:Y:S01]  /*393b0*/  IMAD R11, R8, 0x2, R9 ;  /* 0x00000002080b7824 */ /* 0x000fe200078e0209 */
[----:B------:R-:W3:Y:S01]  /*393c0*/  LDCU UR6, c[0x0][0x39c] ;  /* 0x00007380ff0677ac */ /* 0x000ee20008000800 */
[----:B0-----:R-:W-:-:S04]  /*393d0*/  IADD3 R6, P6, PT, R9, R2, RZ ;  /* 0x0000000209067210 */ /* 0x001fc80007fde0ff */
[----:B------:R-:W-:-:S05]  /*393e0*/  LEA.HI.X.SX32 R7, R9, R3, 0x1, P6 ;  /* 0x0000000309077211 */ /* 0x000fca00030f0eff */
[----:B------:R0:W-:Y:S04]  /*393f0*/  @P1 STG.E.U8 desc[UR22][R6.64], R17 ;  /* 0x0000001106001986 */ /* 0x0001e8000c101116 */
[----:B0-----:R-:W4:Y:S01]  /*39400*/  LDL.LU R17, [R1+0xa80] ;  /* 0x000a800001117983 */ /* 0x001f220000300800 */
[----:B--2---:R-:W-:Y:S02]  /*39410*/  ISETP.LT.AND P1, PT, R14, UR4, !P0 ;  /* 0x000000040e007c0c */ /* 0x004fe4000c721270 */
[----:B-1----:R-:W-:Y:S01]  /*39420*/  ISETP.LT.AND P3, PT, R16, UR5, !P0 ;  /* 0x0000000510007c0c */ /* 0x002fe2000c761270 */
[----:B------:R-:W2:Y:S01]  /*39430*/  LDL.LU R14, [R1+0xa7c] ;  /* 0x000a7c00010e7983 */ /* 0x000ea20000300800 */
[----:B------:R-:W4:Y:S01]  /*39440*/  LDCU UR5, c[0x0][0x39c] ;  /* 0x00007380ff0577ac */ /* 0x000f220008000800 */
[C---:B------:R-:W-:Y:S01]  /*39450*/  IADD3 R4, P6, PT, R11.reuse, R2, RZ ;  /* 0x000000020b047210 */ /* 0x040fe20007fde0ff */
[----:B------:R-:W-:Y:S01]  /*39460*/  IMAD R9, R8, 0x2, R11 ;  /* 0x0000000208097824 */ /* 0x000fe200078e020b */
[----:B------:R-:W-:Y:S01]  /*39470*/  PRMT R15, R50, 0x7772, RZ ;  /* 0x00007772320f7816 */ /* 0x000fe200000000ff */
[----:B------:R-:W0:Y:S01]  /*39480*/  LDCU UR4, c[0x0][0x39c] ;  /* 0x00007380ff0477ac */ /* 0x000e220008000800 */
[----:B------:R-:W-:-:S02]  /*39490*/  LEA.HI.X.SX32 R5, R11, R3, 0x1, P6 ;  /* 0x000000030b057211 */ /* 0x000fc400030f0eff */
[C---:B------:R-:W-:Y:S02]  /*394a0*/  IADD3 R6, P6, PT, R9.reuse, R2, RZ ;  /* 0x0000000209067210 */ /* 0x040fe40007fde0ff */
[----:B------:R-:W-:Y:S02]  /*394b0*/  PRMT R13, R50, 0x7773, RZ ;  /* 0x00007773320d7816 */ /* 0x000fe400000000ff */
[----:B------:R-:W-:Y:S01]  /*394c0*/  LEA.HI.X.SX32 R7, R9, R3, 0x1, P6 ;  /* 0x0000000309077211 */ /* 0x000fe200030f0eff */
[C---:B------:R-:W-:Y:S01]  /*394d0*/  IMAD R9, R8.reuse, 0x2, R9 ;  /* 0x0000000208097824 */ /* 0x040fe200078e0209 */
[----:B------:R1:W-:Y:S03]  /*394e0*/  @P5 STG.E.U8 desc[UR22][R4.64], R15 ;  /* 0x0000000f04005986 */ /* 0x0003e6000c101116 */
[----:B------:R-:W-:Y:S01]  /*394f0*/  IMAD R11, R8, 0x2, R9 ;  /* 0x00000002080b7824 */ /* 0x000fe200078e0209 */
[----:B------:R0:W-:Y:S01]  /*39500*/  @P4 STG.E.U8 desc[UR22][R6.64], R13 ;  /* 0x0000000d06004986 */ /* 0x0001e2000c101116 */
[----:B-1----:R-:W-:-:S02]  /*39510*/  PRMT R15, R51, 0x7770, RZ ;  /* 0x00007770330f7816 */ /* 0x002fc400000000ff */
[----:B0-----:R-:W-:-:S04]  /*39520*/  IADD3 R6, P6, PT, R9, R2, RZ ;  /* 0x0000000209067210 */ /* 0x001fc80007fde0ff */
[----:B------:R-:W-:Y:S01]  /*39530*/  LEA.HI.X.SX32 R7, R9, R3, 0x1, P6 ;  /* 0x0000000309077211 */ /* 0x000fe200030f0eff */
[----:B------:R-:W-:Y:S01]  /*39540*/  IMAD R9, R8, 0x2, R11 ;  /* 0x0000000208097824 */ /* 0x000fe200078e020b */
[----:B------:R-:W-:-:S03]  /*39550*/  IADD3 R4, P6, PT, R11, R2, RZ ;  /* 0x000000020b047210 */ /* 0x000fc60007fde0ff */
[----:B------:R0:W-:Y:S01]  /*39560*/  @P2 STG.E.U8 desc[UR22][R6.64], R15 ;  /* 0x0000000f06002986 */ /* 0x0001e2000c101116 */
[----:B------:R-:W-:Y:S02]  /*39570*/  LEA.HI.X.SX32 R5, R11, R3, 0x1, P6 ;  /* 0x000000030b057211 */ /* 0x000fe400030f0eff */
[----:B---3--:R-:W-:Y:S01]  /*39580*/  ISETP.LT.AND P5, PT, R12, UR6, !P0 ;  /* 0x000000060c007c0c */ /* 0x008fe2000c7a1270 */
[----:B------:R-:W1:Y:S01]  /*39590*/  LDCU UR6, c[0x0][0x39c] ;  /* 0x00007380ff0677ac */ /* 0x000e620008000800 */
[----:B------:R-:W3:Y:S01]  /*395a0*/  LDL.LU R12, [R1+0xbd4] ;  /* 0x000bd400010c7983 */ /* 0x000ee20000300800 */
[----:B----4-:R-:W-:-:S03]  /*395b0*/  ISETP.LT.AND P4, PT, R10, UR5, !P0 ;  /* 0x000000050a007c0c */ /* 0x010fc6000c781270 */
[----:B------:R-:W4:Y:S01]  /*395c0*/  LDL.LU R16, [R1+0xbd0] ;  /* 0x000bd00001107983 */ /* 0x000f220000300800 */
[----:B------:R-:W2:Y:S01]  /*395d0*/  LDCU UR5, c[0x0][0x39c] ;  /* 0x00007380ff0577ac */ /* 0x000ea20008000800 */
[----:B0-----:R-:W-:Y:S02]  /*395e0*/  IADD3 R6, P6, PT, R9, R2, RZ ;  /* 0x0000000209067210 */ /* 0x001fe40007fde0ff */
[----:B------:R-:W-:Y:S01]  /*395f0*/  PRMT R11, R51, 0x7771, RZ ;  /* 0x00007771330b7816 */ /* 0x000fe200000000ff */
[----:B------:R-:W4:Y:S01]  /*39600*/  LDL.LU R10, [R1+0xa78] ;  /* 0x000a7800010a7983 */ /* 0x000f220000300800 */
[----:B------:R-:W-:Y:S02]  /*39610*/  LEA.HI.X.SX32 R7, R9, R3, 0x1, P6 ;  /* 0x0000000309077211 */ /* 0x000fe400030f0eff */
[----:B------:R-:W-:Y:S01]  /*39620*/  PRMT R13, R51, 0x7772, RZ ;  /* 0x00007772330d7816 */ /* 0x000fe200000000ff */
[----:B------:R0:W-:Y:S04]  /*39630*/  @P3 STG.E.U8 desc[UR22][R4.64], R11 ;  /* 0x0000000b04003986 */ /* 0x0001e8000c101116 */
[----:B------:R0:W-:Y:S01]  /*39640*/  @P1 STG.E.U8 desc[UR22][R6.64], R13 ;  /* 0x0000000d06001986 */ /* 0x0001e2000c101116 */
[----:B--2---:R-:W-:-:S02]  /*39650*/  ISETP.LT.AND P1, PT, R14, UR5, !P0 ;  /* 0x000000050e007c0c */ /* 0x004fc4000c721270 */
[C---:B------:R-:W-:Y:S01]  /*39660*/  ISETP.LT.AND P2, PT, R0.reuse, UR4, !P0 ;  /* 0x0000000400007c0c */ /* 0x040fe2000c741270 */
[----:B------:R-:W2:Y:S01]  /*39670*/  LDL.LU R14, [R1+0xbcc] ;  /* 0x000bcc00010e7983 */ /* 0x000ea20000300800 */
[----:B------:R-:W-:Y:S01]  /*39680*/  IMAD R0, R0, R8, RZ ;  /* 0x0000000800007224 */ /* 0x000fe200078e02ff */
[----:B------:R-:W3:Y:S01]  /*39690*/  LDCU UR4, c[0x0][0x39c] ;  /* 0x00007380ff0477ac */ /* 0x000ee20008000800 */
[----:B-1----:R-:W-:Y:S01]  /*396a0*/  ISETP.LT.AND P3, PT, R17, UR6, !P0 ;  /* 0x0000000611007c0c */ /* 0x002fe2000c761270 */
[----:B------:R-:W4:Y:S02]  /*396b0*/  LDCU UR6, c[0x0][0x39c] ;  /* 0x00007380ff0677ac */ /* 0x000f240008000800 */
[-C--:B0-----:R-:W-:Y:S01]  /*396c0*/  IADD3 R4, P6, PT, R0, R2.reuse, RZ ;  /* 0x0000000200047210 */ /* 0x081fe20007fde0ff */
[----:B------:R-:W-:Y:S01]  /*396d0*/  IMAD R9, R8, 0x4, R9 ;  /* 0x0000000408097824 */ /* 0x000fe200078e0209 */
        /* <DEDUP_REMOVED lines=8> */
[----:B-1----:R-:W-:-:S04]  /*39760*/  IADD3 R4, P6, PT, R11, R2, RZ ;  /* 0x000000020b047210 */ /* 0x002fc80007fde0ff */
[----:B------:R-:W-:Y:S01]  /*39770*/  LEA.HI.X.SX32 R5, R11, R3, 0x1, P6 ;  /* 0x000000030b057211 */ /* 0x000fe200030f0eff */
[----:B------:R-:W-:Y:S01]  /*39780*/  IMAD R11, R8, 0x2, R11 ;  /* 0x00000002080b7824 */ /* 0x000fe200078e020b */
[----:B------:R-:W-:Y:S01]  /*39790*/  PRMT R13, R64, 0x7771, RZ ;  /* 0x00007771400d7816 */ /* 0x000fe200000000ff */
[----:B------:R-:W-:Y:S04]  /*397a0*/  @P5 STG.E.U8 desc[UR22][R6.64], R15 ;  /* 0x0000000f06005986 */ /* 0x000fe8000c101116 */
[----:B------:R1:W-:Y:S01]  /*397b0*/  @P4 STG.E.U8 desc[UR22][R4.64], R13 ;  /* 0x0000000d04004986 */ /* 0x0003e2000c101116 */
[----:B---3--:R-:W-:Y:S02]  /*397c0*/  ISETP.LT.AND P2, PT, R12, UR4, !P0 ;  /* 0x000000040c007c0c */ /* 0x008fe4000c741270 */
[----:B----4-:R-:W-:Y:S01]  /*397d0*/  ISETP.LT.AND P6, PT, R16, UR6, !P0 ;  /* 0x0000000610007c0c */ /* 0x010fe2000c7c1270 */
[----:B------:R-:W3:Y:S01]  /*397e0*/  LDL.LU R12, [R1+0xbc4] ;  /* 0x000bc400010c7983 */ /* 0x000ee20000300800 */
[----:B------:R-:W2:Y:S03]  /*397f0*/  LDCU UR6, c[0x0][0x39c] ;  /* 0x00007380ff0677ac */ /* 0x000ea60008000800 */
[----:B------:R-:W4:Y:S01]  /*39800*/  LDL.LU R0, [R1+0xa48] ;  /* 0x000a480001007983 */ /* 0x000f220000300800 */
[----:B-1----:R-:W-:-:S02]  /*39810*/  IADD3 R4, P4, PT, R11, R2, RZ ;  /* 0x000000020b047210 */ /* 0x002fc40007f9e0ff */
[----:B------:R-:W-:Y:S01]  /*39820*/  PRMT R17, R64, 0x7772, RZ ;  /* 0x0000777240117816 */ /* 0x000fe200000000ff */
[----:B------:R-:W-:Y:S01]  /*39830*/  IMAD R9, R8, 0x2, R11 ;  /* 0x0000000208097824 */ /* 0x000fe200078e020b */
[-C--:B------:R-:W-:Y:S01]  /*39840*/  LEA.HI.X.SX32 R5, R11, R3.reuse, 0x1, P4 ;  /* 0x000000030b057211 */ /* 0x080fe200020f0eff */
[----:B------:R-:W4:Y:S01]  /*39850*/  LDCU UR4, c[0x0][0x39c] ;  /* 0x00007380ff0477ac */ /* 0x000f220008000800 */
[----:B0-----:R-:W-:Y:S02]  /*39860*/  ISETP.LT.AND P5, PT, R10, UR5, !P0 ;  /* 0x000000050a007c0c */ /* 0x001fe4000c7a1270 */
[----:B------:R-:W3:Y:S01]  /*39870*/  LDL.LU R10, [R1+0xa74] ;  /* 0x000a7400010a7983 */ /* 0x000ee20000300800 */
[----:B------:R-:W-:Y:S01]  /*39880*/  IADD3 R6, P4, PT, R9, R2, RZ ;  /* 0x0000000209067210 */ /* 0x000fe20007f9e0ff */
[----:B------:R-:W-:Y:S01]  /*39890*/  IMAD R11, R8, 0x2, R9 ;  /* 0x00000002080b7824 */ /* 0x000fe200078e0209 */
[----:B------:R-:W-:Y:S01]  /*398a0*/  PRMT R15, R64, 0x7773, RZ ;  /* 0x00007773400f7816 */ /* 0x000fe200000000ff */
[----:B------:R0:W-:Y:S01]  /*398b0*/  @P3 STG.E.U8 desc[UR22][R4.64], R17 ;  /* 0x0000001104003986 */ /* 0x0001e2000c101116 */
[----:B------:R-:W-:Y:S01]  /*398c0*/  PRMT R13, R65, 0x7770, RZ ;  /* 0x00007770410d7816 */ /* 0x000fe200000000ff */
[----:B------:R-:W1:Y:S02]  /*398d0*/  LDCU UR5, c[0x0][0x39c] ;  /* 0x00007380ff0577ac */ /* 0x000e640008000800 */
[----:B------:R-:W3:Y:S01]  /*398e0*/  LDL.LU R18, [R1+0xa6c] ;  /* 0x000a6c0001127983 */ /* 0x000ee20000300800 */
[----:B--2---:R-:W-:Y:S01]  /*398f0*/  ISETP.LT.AND P3, PT, R14, UR6, !P0 ;  /* 0x000000060e007c0c */ /* 0x004fe2000c761270 */
[----:B------:R-:W2:Y:S02]  /*39900*/  LDCU UR6, c[0x0][0x39c] ;  /* 0x00007380ff0677ac */ /* 0x000ea40008000800 */
[----:B------:R-:W2:Y:S01]  /*39910*/  LDL.LU R14, [R1+0xbc8] ;  /* 0x000bc800010e7983 */ /* 0x000ea20000300800 */
[----:B------:R-:W-:-:S02]  /*39920*/  LEA.HI.X.SX32 R7, R9, R3, 0x1, P4 ;  /* 0x0000000309077211 */ /* 0x000fc400020f0eff */
[C---:B0-----:R-:W-:Y:S01]  /*39930*/  IADD3 R4, P4, PT, R11.reuse, R2, RZ ;  /* 0x000000020b047210 */ /* 0x041fe20007f9e0ff */
[----:B------:R-:W2:Y:S03]  /*39940*/  LDL.LU R17, [R1+0xbc0] ;  /* 0x000bc00001117983 */ /* 0x000ea60000300800 */
[----:B------:R-:W-:Y:S01]  /*39950*/  LEA.HI.X.SX32 R5, R11, R3, 0x1, P4 ;  /* 0x000000030b057211 */ /* 0x000fe200020f0eff */
[C---:B------:R-:W-:Y:S01]  /*39960*/  IMAD R11, R8.reuse, 0x2, R11 ;  /* 0x00000002080b7824 */ /* 0x040fe200078e020b */
[----:B------:R0:W-:Y:S04]  /*39970*/  @P1 STG.E.U8 desc[UR22][R6.64], R15 ;  /* 0x0000000f06001986 */ /* 0x0001e8000c101116 */
[----:B------:R1:W-:Y:S01]  /*39980*/  @P2 STG.E.U8 desc[UR22][R4.64], R13 ;  /* 0x0000000d04002986 */ /* 0x0003e2000c101116 */
[----:B------:R-:W-:-:S03]  /*39990*/  IMAD R9, R8, 0x2, R11 ;  /* 0x0000000208097824 */ /* 0x000fc600078e020b */
[----:B------:R-:W2:Y:S01]  /*399a0*/  LDL.LU R16, [R1+0xa68] ;  /* 0x000a680001107983 */ /* 0x000ea20000300800 */
[----:B0-----:R-:W-:Y:S02]  /*399b0*/  PRMT R15, R65, 0x7771, RZ ;  /* 0x00007771410f7816 */ /* 0x001fe400000000ff */
[----:B-1----:R-:W-:-:S04]  /*399c0*/  IADD3 R4, P4, PT, R11, R2, RZ ;  /* 0x000000020b047210 */ /* 0x002fc80007f9e0ff */
[----:B------:R-:W-:Y:S02]  /*399d0*/  LEA.HI.X.SX32 R5, R11, R3, 0x1, P4 ;  /* 0x000000030b057211 */ /* 0x000fe400020f0eff */
[----:B------:R-:W-:-:S03]  /*399e0*/  IADD3 R6, P4, PT, R9, R2, RZ ;  /* 0x0000000209067210 */ /* 0x000fc60007f9e0ff */
[----:B------:R0:W-:Y:S01]  /*399f0*/  @P6 STG.E.U8 desc[UR22][R4.64], R15 ;  /* 0x0000000f04006986 */ /* 0x0001e2000c101116 */
[----:B------:R-:W-:Y:S02]  /*39a00*/  LEA.HI.X.SX32 R7, R9, R3, 0x1, P4 ;  /* 0x0000000309077211 */ /* 0x000fe400020f0eff */
[C---:B------:R-:W-:Y:S02]  /*39a10*/  PRMT R13, R65.reuse, 0x7772, RZ ;  /* 0x00007772410d7816 */ /* 0x040fe400000000ff */
[----:B------:R-:W-:-:S03]  /*39a20*/  PRMT R65, R65, 0x7773, RZ ;  /* 0x0000777341417816 */ /* 0x000fc600000000ff */
[----:B------:R1:W-:Y:S01]  /*39a30*/  @P5 STG.E.U8 desc[UR22][R6.64], R13 ;  /* 0x0000000d06005986 */ /* 0x0003e2000c101116 */
[C---:B----4-:R-:W-:Y:S01]  /*39a40*/  ISETP.LT.AND P2, PT, R0.reuse, UR4, !P0 ;  /* 0x0000000400007c0c */ /* 0x050fe2000c741270 */
[----:B------:R-:W2:Y:S01]  /*39a50*/  LDCU UR4, c[0x0][0x39c] ;  /* 0x00007380ff0477ac */ /* 0x000ea20008000800 */
[----:B------:R-:W-:-:S05]  /*39a60*/  IMAD R0, R0, R8, RZ ;  /* 0x0000000800007224 */ /* 0x000fca00078e02ff */
[----:B0-----:R-:W-:-:S04]  /*39a70*/  IADD3 R4, P6, PT, R0, R2, RZ ;  /* 0x0000000200047210 */ /* 0x001fc80007fde0ff */
[----:B------:R-:W-:Y:S02]  /*39a80*/  LEA.HI.X.SX32 R5, R0, R3, 0x1, P6 ;  /* 0x0000000300057211 */ /* 0x000fe400030f0eff */
[----:B---3--:R-:W-:Y:S01]  /*39a90*/  ISETP.LT.AND P1, PT, R12, UR7, !P0 ;  /* 0x000000070c007c0c */ /* 0x008fe2000c721270 */
[----:B------:R-:W-:Y:S01]  /*39aa0*/  IMAD R9, R8, 0x4, R9 ;  /* 0x0000000408097824 */ /* 0x000fe200078e0209 */
[----:B------:R-:W3:Y:S01]  /*39ab0*/  LDL.LU R12, [R1+0xbbc] ;  /* 0x000bbc00010c7983 */ /* 0x000ee20000300800 */
[----:B------:R-:W-:Y:S01]  /*39ac0*/  ISETP.LT.AND P4, PT, R10, UR5, !P0 ;  /* 0x000000050a007c0c */ /* 0x000fe2000c781270 */
[----:B------:R-:W0:Y:S02]  /*39ad0*/  LDCU UR5, c[0x0][0x39c] ;  /* 0x00007380ff0577ac */ /* 0x000e240008000800 */
[----:B------:R4:W-:Y:S01]  /*39ae0*/  @P2 STG.E.U8 desc[UR22][R4.64], R65 ;  /* 0x0000004104002986 */ /* 0x0009e2000c101116 */
[----:B------:R-:W-:Y:S01]  /*39af0*/  PRMT R15, R66, 0x7770, RZ ;  /* 0x00007770420f7816 */ /* 0x000fe200000000ff */
[----:B------:R-:W0:Y:S01]  /*39b00*/  LDCU UR7, c[0x0][0x39c] ;  /* 0x00007380ff0777ac */ /* 0x000e220008000800 */
[----:B--2---:R-:W-:Y:S01]  /*39b10*/  ISETP.LT.AND P2, PT, R14, UR4, !P0 ;  /* 0x000000040e007c0c */ /* 0x004fe2000c741270 */
[----:B------:R-:W2:Y:S01]  /*39b20*/  LDCU UR4, c[0x0][0x39c] ;  /* 0x00007380ff0477ac */ /* 0x000ea20008000800 */
[----:B------:R-:W3:Y:S01]  /*39b30*/  LDL.LU R14, [R1+0xbb8] ;  /* 0x000bb800010e7983 */ /* 0x000ee20000300800 */
[----:B------:R-:W-:-:S03]  /*39b40*/  IADD3 R10, P6, PT, R9, R2, RZ ;  /* 0x00000002090a7210 */ /* 0x000fc60007fde0ff */
[----:B------:R-:W3:Y:S01]  /*39b50*/  LDL.LU R0, [R1+0xa44] ;  /* 0x000a440001007983 */ /* 0x000ee20000300800 */
[----:B------:R-:W-:Y:S01]  /*39b60*/  LEA.HI.X.SX32 R11, R9, R3, 0x1, P6 ;  /* 0x00000003090b7211 */ /* 0x000fe200030f0eff */
[----:B------:R-:W-:Y:S01]  /*39b70*/  IMAD R9, R8, 0x2, R9 ;  /* 0x0000000208097824 */ /* 0x000fe200078e0209 */
[----:B------:R-:W-:Y:S01]  /*39b80*/  PRMT R19, R66, 0x7771, RZ ;  /* 0x0000777142137816 */ /* 0x000fe200000000ff */
[----:B------:R-:W3:Y:S03]  /*39b90*/  LDL.LU R21, [R1+0xa64] ;  /* 0x000a640001157983 */ /* 0x000ee60000300800 */
[----:B-1----:R-:W-:-:S04]  /*39ba0*/  IADD3 R6, P6, PT, R9, R2, RZ ;  /* 0x0000000209067210 */ /* 0x002fc80007fde0ff */
[-C--:B------:R-:W-:Y:S01]  /*39bb0*/  LEA.HI.X.SX32 R7, R9, R3.reuse, 0x1, P6 ;  /* 0x0000000309077211 */ /* 0x080fe200030f0eff */
[----:B------:R1:W-:Y:S01]  /*39bc0*/  @P3 STG.E.U8 desc[UR22][R10.64], R15 ;  /* 0x0000000f0a003986 */ /* 0x0003e2000c101116 */
[----:B------:R-:W-:Y:S01]  /*39bd0*/  IMAD R13, R8, 0x2, R9 ;  /* 0x00000002080d7824 */ /* 0x000fe200078e0209 */
[----:B0-----:R-:W-:Y:S01]  /*39be0*/  ISETP.LT.AND P3, PT, R17, UR5, !P0 ;  /* 0x0000000511007c0c */ /* 0x001fe2000c761270 */
[----:B------:R-:W3:Y:S01]  /*39bf0*/  LDCU UR5, c[0x0][0x39c] ;  /* 0x00007380ff0577ac */ /* 0x000ee20008000800 */
[----:B------:R0:W-:Y:S01]  /*39c00*/  @P1 STG.E.U8 desc[UR22][R6.64], R19 ;  /* 0x0000001306001986 */ /* 0x0001e2000c101116 */
[----:B--2---:R-:W-:Y:S01]  /*39c10*/  ISETP.LT.AND P1, PT, R16, UR4, !P0 ;  /* 0x0000000410007c0c */ /* 0x004fe2000c721270 */
[----:B------:R-:W-:Y:S01]  /*39c20*/  IMAD R9, R8, 0x2, R13 ;  /* 0x0000000208097824 */ /* 0x000fe200078e020d */
[CC--:B----4-:R-:W-:Y:S01]  /*39c30*/  IADD3 R4, P6, PT, R13.reuse, R2.reuse, RZ ;  /* 0x000000020d047210 */ /* 0x0d0fe20007fde0ff */
[----:B------:R-:W2:Y:S01]  /*39c40*/  LDL.LU R16, [R1+0xa60] ;  /* 0x000a600001107983 */ /* 0x000ea20000300800 */
[----:B------:R-:W-:Y:S01]  /*39c50*/  ISETP.LT.AND P5, PT, R18, UR6, !P0 ;  /* 0x0000000612007c0c */ /* 0x000fe2000c7a1270 */
[----:B------:R-:W4:Y:S01]  /*39c60*/  LDCU UR6, c[0x0][0x39c] ;  /* 0x00007380ff0677ac */ /* 0x000f220008000800 */
[-C--:B------:R-:W-:Y:S01]  /*39c70*/  LEA.HI.X.SX32 R5, R13, R3.reuse, 0x1, P6 ;  /* 0x000000030d057211 */ /* 0x080fe200030f0eff */
[----:B------:R-:W2:Y:S01]  /*39c80*/  LDL.LU R20, [R1+0xbb4] ;  /* 0x000bb40001147983 */ /* 0x000ea20000300800 */
[C---:B-1----:R-:W-:Y:S01]  /*39c90*/  IADD3 R10, P6, PT, R9.reuse, R2, RZ ;  /* 0x00000002090a7210 */ /* 0x042fe20007fde0ff */
[----:B------:R-:W1:Y:S01]  /*39ca0*/  LDCU UR4, c[0x0][0x39c] ;  /* 0x00007380ff0477ac */ /* 0x000e620008000800 */
[----:B------:R-:W-:Y:S01]  /*39cb0*/  PRMT R17, R66, 0x7772, RZ ;  /* 0x0000777242117816 */ /* 0x000fe200000000ff */
[----:B------:R-:W2:Y:S01]  /*39cc0*/  LDL.LU R18, [R1+0xbb0] ;  /* 0x000bb00001127983 */ /* 0x000ea20000300800 */
[----:B------:R-:W-:-:S02]  /*39cd0*/  LEA.HI.X.SX32 R11, R9, R3, 0x1, P6 ;  /* 0x00000003090b7211 */ /* 0x000fc400030f0eff */
[----:B------:R-:W-:Y:S01]  /*39ce0*/  PRMT R15, R66, 0x7773, RZ ;  /* 0x00007773420f7816 */ /* 0x000fe200000000ff */
[----:B------:R0:W-:Y:S04]  /*39cf0*/  @P4 STG.E.U8 desc[UR22][R4.64], R17 ;  /* 0x0000001104004986 */ /* 0x0001e8000c101116 */
[----:B------:R0:W-:Y:S01]  /*39d00*/  @P5 STG.E.U8 desc[UR22][R10.64], R15 ;  /* 0x0000000f0a005986 */ /* 0x0001e2000c101116 */
[----:B------:R-:W-:Y:S01]  /*39d10*/  IMAD R9, R8, 0x2, R9 ;  /* 0x0000000208097824 */ /* 0x000fe200078e0209 */
[----:B---3--:R-:W-:-:S03]  /*39d20*/  ISETP.LT.AND P5, PT, R14, UR5, !P0 ;  /* 0x000000050e007c0c */ /* 0x008fc6000c7a1270 */
[----:B0-----:R-:W-:Y:S01]  /*39d30*/  IMAD R7, R8, 0x2, R9 ;  /* 0x0000000208077824 */ /* 0x001fe200078e0209 */
[----:B------:R-:W3:Y:S01]  /*39d40*/  LDL.LU R14, [R1+0xa2c] ;  /* 0x000a2c00010e7983 */ /* 0x000ee20000300800 */
[----:B----4-:R-:W-:Y:S01]  /*39d50*/  ISETP.LT.AND P4, PT, R12, UR6, !P0 ;  /* 0x000000060c007c0c */ /* 0x010fe2000c781270 */
[----:B------:R-:W2:Y:S01]  /*39d60*/  LDCU UR5, c[0x0][0x39c] ;  /* 0x00007380ff0577ac */ /* 0x000ea20008000800 */
[-C--:B------:R-:W-:Y:S02]  /*39d70*/  IADD3 R12, P6, PT, R9, R2.reuse, RZ ;  /* 0x00000002090c7210 */ /* 0x080fe40007fde0ff */
[----:B------:R-:W-:Y:S01]  /*39d80*/  PRMT R19, R67, 0x7770, RZ ;  /* 0x0000777043137816 */ /* 0x000fe200000000ff */
[----:B------:R-:W0:Y:S01]  /*39d90*/  LDCU UR6, c[0x0][0x39c] ;  /* 0x00007380ff0677ac */ /* 0x000e220008000800 */
[----:B------:R-:W-:Y:S01]  /*39da0*/  LEA.HI.X.SX32 R13, R9, R3, 0x1, P6 ;  /* 0x00000003090d7211 */ /* 0x000fe200030f0eff */
[----:B------:R-:W-:Y:S01]  /*39db0*/  IMAD R9, R8, 0x2, R7 ;  /* 0x0000000208097824 */ /* 0x000fe200078e0207 */
[----:B------:R-:W-:-:S03]  /*39dc0*/  IADD3 R4, P6, PT, R7, R2, RZ ;  /* 0x0000000207047210 */ /* 0x000fc60007fde0ff */
[----:B------:R4:W-:Y:S01]  /*39dd0*/  @P2 STG.E.U8 desc[UR22][R12.64], R19 ;  /* 0x000000130c002986 */ /* 0x0009e2000c101116 */
[-C--:B------:R-:W-:Y:S02]  /*39de0*/  LEA.HI.X.SX32 R5, R7, R3.reuse, 0x1, P6 ;  /* 0x0000000307057211 */ /* 0x080fe400030f0eff */
[C---:B-1----:R-:W-:Y:S01]  /*39df0*/  ISETP.LT.AND P6, PT, R0.reuse, UR4, !P0 ;  /* 0x0000000400007c0c */ /* 0x042fe2000c7c1270 */
[----:B------:R-:W-:Y:S01]  /*39e00*/  IMAD R0, R0, R8, RZ ;  /* 0x0000000800007224 */ /* 0x000fe200078e02ff */
[CC--:B------:R-:W-:Y:S01]  /*39e10*/  IADD3 R6, P2, PT, R9.reuse, R2.reuse, RZ ;  /* 0x0000000209067210 */ /* 0x0c0fe20007f5e0ff */
[----:B------:R-:W1:Y:S03]  /*39e20*/  LDCU UR4, c[0x0][0x39c] ;  /* 0x00007380ff0477ac */ /* 0x000e660008000800 */
[----:B------:R-:W-:Y:S02]  /*39e30*/  LEA.HI.X.SX32 R7, R9, R3, 0x1, P2 ;  /* 0x0000000309077211 */ /* 0x000fe400010f0eff */
[----:B------:R-:W-:Y:S01]  /*39e40*/  IADD3 R10, P2, PT, R0, R2, RZ ;  /* 0x00000002000a7210 */ /* 0x000fe20007f5e0ff */
[----:B------:R-:W-:Y:S01]  /*39e50*/  IMAD R9, R8, 0x4, R9 ;  /* 0x0000000408097824 */ /* 0x000fe200078e0209 */
[----:B------:R-:W-:-:S02]  /*39e60*/  PRMT R17, R67, 0x7771, RZ ;  /* 0x0000777143117816 */ /* 0x000fc400000000ff */
[----:B------:R-:W-:Y:S02]  /*39e70*/  LEA.HI.X.SX32 R11, R0, R3, 0x1, P2 ;  /* 0x00000003000b7211 */ /* 0x000fe400010f0eff */
[----:B--2---:R-:W-:Y:S01]  /*39e80*/  ISETP.LT.AND P2, PT, R16, UR5, !P0 ;  /* 0x0000000510007c0c */ /* 0x004fe2000c741270 */
[----:B------:R-:W3:Y:S01]  /*39e90*/  LDCU UR5, c[0x0][0x39c] ;  /* 0x00007380ff0577ac */ /* 0x000ee20008000800 */
[----:B------:R-:W2:Y:S01]  /*39ea0*/  LDL.LU R16, [R1+0xbac] ;  /* 0x000bac0001107983 */ /* 0x000ea20000300800 */
[C---:B------:R-:W-:Y:S01]  /*39eb0*/  PRMT R15, R67.reuse, 0x7772, RZ ;  /* 0x00007772430f7816 */ /* 0x040fe200000000ff */
[----:B----4-:R-:W-:Y:S01]  /*39ec0*/  IMAD R13, R8, 0x2, R9 ;  /* 0x00000002080d7824 */ /* 0x010fe200078e0209 */
[----:B------:R-:W-:Y:S01]  /*39ed0*/  PRMT R67, R67, 0x7773, RZ ;  /* 0x0000777343437816 */ /* 0x000fe200000000ff */
[----:B------:R-:W4:Y:S04]  /*39ee0*/  LDL.LU R12, [R1+0xba8] ;  /* 0x000ba800010c7983 */ /* 0x000f280000300800 */
[----:B------:R0:W-:Y:S04]  /*39ef0*/  @P3 STG.E.U8 desc[UR22][R4.64], R17 ;  /* 0x0000001104003986 */ /* 0x0001e8000c101116 */
[----:B------:R1:W-:Y:S04]  /*39f00*/  @P1 STG.E.U8 desc[UR22][R6.64], R15 ;  /* 0x0000000f06001986 */ /* 0x0003e8000c101116 */
[----:B------:R-:W-:Y:S01]  /*39f10*/  @P6 STG.E.U8 desc[UR22][R10.64], R67 ;  /* 0x000000430a006986 */ /* 0x000fe2000c101116 */
[----:B0-----:R-:W-:-:S03]  /*39f20*/  IADD3 R4, P1, PT, R9, R2, RZ ;  /* 0x0000000209047210 */ /* 0x001fc60007f3e0ff */
[----:B------:R-:W4:Y:S01]  /*39f30*/  LDL.LU R0, [R1+0xa04] ;  /* 0x000a040001007983 */ /* 0x000f220000300800 */
[----:B-1----:R-:W-:Y:S02]  /*39f40*/  IADD3 R6, P6, PT, R13, R2, RZ ;  /* 0x000000020d067210 */ /* 0x002fe40007fde0ff */
[-C--:B------:R-:W-:Y:S02]  /*39f50*/  LEA.HI.X.SX32 R5, R9, R3.reuse, 0x1, P1 ;  /* 0x0000000309057211 */ /* 0x080fe400008f0eff */
[C---:B------:R-:W-:Y:S02]  /*39f60*/  PRMT R19, R68.reuse, 0x7770, RZ ;  /* 0x0000777044137816 */ /* 0x040fe400000000ff */
[----:B------:R-:W-:Y:S02]  /*39f70*/  LEA.HI.X.SX32 R7, R13, R3, 0x1, P6 ;  /* 0x000000030d077211 */ /* 0x000fe400030f0eff */
[----:B------:R-:W-:Y:S01]  /*39f80*/  PRMT R17, R68, 0x7771, RZ ;  /* 0x0000777144117816 */ /* 0x000fe200000000ff */
[----:B------:R0:W-:Y:S04]  /*39f90*/  @P4 STG.E.U8 desc[UR22][R4.64], R19 ;  /* 0x0000001304004986 */ /* 0x0001e8000c101116 */
[----:B------:R1:W-:Y:S01]  /*39fa0*/  @P5 STG.E.U8 desc[UR22][R6.64], R17 ;  /* 0x0000001106005986 */ /* 0x0003e2000c101116 */
[----:B---3--:R-:W-:-:S02]  /*39fb0*/  ISETP.LT.AND P5, PT, R14, UR5, !P0 ;  /* 0x000000050e007c0c */ /* 0x008fc4000c7a1270 */
[----:B------:R-:W-:Y:S01]  /*39fc0*/  ISETP.LT.AND P3, PT, R21, UR6, !P0 ;  /* 0x0000000615007c0c */ /* 0x000fe2000c761270 */
[----:B------:R-:W3:Y:S01]  /*39fd0*/  LDL.LU R14, [R1+0xa28] ;  /* 0x000a2800010e7983 */ /* 0x000ee20000300800 */
[----:B------:R-:W1:Y:S01]  /*39fe0*/  LDCU UR6, c[0x0][0x39c] ;  /* 0x00007380ff0677ac */ /* 0x000e620008000800 */
[----:B------:R-:W-:Y:S01]  /*39ff0*/  IMAD R13, R8, 0x2, R13 ;  /* 0x00000002080d7824 */ /* 0x000fe200078e020d */
[C---:B0-----:R-:W-:Y:S02]  /*3a000*/  PRMT R19, R68.reuse, 0x7772, RZ ;  /* 0x0000777244137816 */ /* 0x041fe400000000ff */
[----:B------:R-:W-:Y:S01]  /*3a010*/  PRMT R15, R68, 0x7773, RZ ;  /* 0x00007773440f7816 */ /* 0x000fe200000000ff */
[----:B------:R-:W3:Y:S01]  /*3a020*/  LDCU UR5, c[0x0][0x39c] ;  /* 0x00007380ff0577ac */ /* 0x000ee20008000800 */
[----:B------:R-:W-:Y:S01]  /*3a030*/  IADD3 R10, P6, PT, R13, R2, RZ ;  /* 0x000000020d0a7210 */ /* 0x000fe20007fde0ff */
[----:B------:R-:W-:-:S03]  /*3a040*/  IMAD R9, R8, 0x2, R13 ;  /* 0x0000000208097824 */ /* 0x000fc600078e020d */
[-C--:B------:R-:W-:Y:S02]  /*3a050*/  LEA.HI.X.SX32 R11, R13, R3.reuse, 0x1, P6 ;  /* 0x000000030d0b7211 */ /* 0x080fe400030f0eff */
[----:B-1----:R-:W-:Y:S01]  /*3a060*/  ISETP.LT.AND P4, PT, R18, UR6, !P0 ;  /* 0x0000000612007c0c */ /* 0x002fe2000c781270 */
[----:B------:R-:W4:Y:S01]  /*3a070*/  LDCU UR6, c[0x0][0x39c] ;  /* 0x00007380ff0677ac */ /* 0x000f220008000800 */
[CC--:B------:R-:W-:Y:S01]  /*3a080*/  IADD3 R4, P6, PT, R9.reuse, R2.reuse, RZ ;  /* 0x0000000209047210 */ /* 0x0c0fe20007fde0ff */
[----:B------:R-:W-:Y:S01]  /*3a090*/  IMAD R13, R8, 0x2, R9 ;  /* 0x00000002080d7824 */ /* 0x000fe200078e0209 */
[----:B------:R0:W-:Y:S02]  /*3a0a0*/  @P3 STG.E.U8 desc[UR22][R10.64], R19 ;  /* 0x000000130a003986 */ /* 0x0001e4000c101116 */
[----:B------:R-:W-:Y:S02]  /*3a0b0*/  LEA.HI.X.SX32 R5, R9, R3, 0x1, P6 ;  /* 0x0000000309057211 */ /* 0x000fe400030f0eff */
[----:B------:R-:W-:-:S02]  /*3a0c0*/  IADD3 R6, P6, PT, R13, R2, RZ ;  /* 0x000000020d067210 */ /* 0x000fc40007fde0ff */
[----:B--2---:R-:W-:Y:S01]  /*3a0d0*/  ISETP.LT.AND P3, PT, R16, UR7, !P0 ;  /* 0x0000000710007c0c */ /* 0x004fe2000c761270 */
[----:B0-----:R-:W2:Y:S01]  /*3a0e0*/  LDL.LU R19, [R1+0xa24] ;  /* 0x000a240001137983 */ /* 0x001ea20000300800 */
[----:B------:R-:W-:Y:S01]  /*3a0f0*/  LEA.HI.X.SX32 R7, R13, R3, 0x1, P6 ;  /* 0x000000030d077211 */ /* 0x000fe200030f0eff */
[----:B------:R-:W-:Y:S01]  /*3a100*/  IMAD R13, R8, 0x2, R13 ;  /* 0x00000002080d7824 */ /* 0x000fe200078e020d */
[----:B------:R-:W-:Y:S01]  /*3a110*/  ISETP.LT.AND P1, PT, R20, UR4, !P0 ;  /* 0x0000000414007c0c */ /* 0x000fe2000c721270 */
[----:B------:R-:W2:Y:S01]  /*3a120*/  LDL.LU R16, [R1+0xba4] ;  /* 0x000ba40001107983 */ /* 0x000ea20000300800 */
[----:B------:R-:W-:-:S03]  /*3a130*/  PRMT R17, R69, 0x7770, RZ ;  /* 0x0000777045117816 */ /* 0x000fc600000000ff */
[----:B------:R0:W-:Y:S01]  /*3a140*/  @P2 STG.E.U8 desc[UR22][R4.64], R15 ;  /* 0x0000000f04002986 */ /* 0x0001e2000c101116 */
[----:B----4-:R-:W-:Y:S01]  /*3a150*/  ISETP.LT.AND P2, PT, R12, UR6, !P0 ;  /* 0x000000060c007c0c */ /* 0x010fe2000c741270 */
[----:B------:R-:W-:Y:S01]  /*3a160*/  IMAD R9, R8, 0x2, R13 ;  /* 0x0000000208097824 */ /* 0x000fe200078e020d */
[CC--:B------:R-:W-:Y:S01]  /*3a170*/  IADD3 R10, P6, PT, R13.reuse, R2.reuse, RZ ;  /* 0x000000020d0a7210 */ /* 0x0c0fe20007fde0ff */
[----:B------:R-:W4:Y:S01]  /*3a180*/  LDL.LU R18, [R1+0xba0] ;  /* 0x000ba00001127983 */ /* 0x000f220000300800 */
[----:B------:R-:W1:Y:S03]  /*3a190*/  LDCU UR4, c[0x0][0x39c] ;  /* 0x00007380ff0477ac */ /* 0x000e660008000800 */
[----:B------:R-:W4:Y:S01]  /*3a1a0*/  LDL.LU R12, [R1+0xa20] ;  /* 0x000a2000010c7983 */ /* 0x000f220000300800 */
[----:B------:R-:W-:Y:S01]  /*3a1b0*/  LEA.HI.X.SX32 R11, R13, R3, 0x1, P6 ;  /* 0x000000030d0b7211 */ /* 0x000fe200030f0eff */
[----:B------:R-:W2:Y:S01]  /*3a1c0*/  LDCU UR6, c[0x0][0x39c] ;  /* 0x00007380ff0677ac */ /* 0x000ea20008000800 */
[----:B------:R-:W-:Y:S01]  /*3a1d0*/  PRMT R13, R69, 0x7771, RZ ;  /* 0x00007771450d7816 */ /* 0x000fe200000000ff */
[----:B------:R-:W-:Y:S01]  /*3a1e0*/  @P1 STG.E.U8 desc[UR22][R6.64], R17 ;  /* 0x0000001106001986 */ /* 0x000fe2000c101116 */
[----:B------:R-:W0:Y:S03]  /*3a1f0*/  LDCU UR7, c[0x0][0x39c] ;  /* 0x00007380ff0777ac */ /* 0x000e260008000800 */
[----:B------:R0:W-:Y:S01]  /*3a200*/  @P4 STG.E.U8 desc[UR22][R10.64], R13 ;  /* 0x0000000d0a004986 */ /* 0x0001e2000c101116 */
[----:B---3--:R-:W-:Y:S01]  /*3a210*/  ISETP.LT.AND P4, PT, R14, UR5, !P0 ;  /* 0x000000050e007c0c */ /* 0x008fe2000c781270 */
[----:B------:R-:W4:Y:S02]  /*3a220*/  LDCU UR5, c[0x0][0x39c] ;  /* 0x00007380ff0577ac */ /* 0x000f240008000800 */
[----:B------:R-:W3:Y:S01]  /*3a230*/  LDL.LU R14, [R1+0xb9c] ;  /* 0x000b9c00010e7983 */ /* 0x000ee20000300800 */
[----:B0-----:R-:W-:-:S02]  /*3a240*/  IADD3 R4, P6, PT, R9, R2, RZ ;  /* 0x0000000209047210 */ /* 0x001fc40007fde0ff */
[----:B------:R-:W-:Y:S02]  /*3a250*/  PRMT R15, R69, 0x7772, RZ ;  /* 0x00007772450f7816 */ /* 0x000fe400000000ff */
[-C--:B------:R-:W-:Y:S01]  /*3a260*/  LEA.HI.X.SX32 R5, R9, R3.reuse, 0x1, P6 ;  /* 0x0000000309057211 */ /* 0x080fe200030f0eff */
[----:B------:R-:W-:Y:S01]  /*3a270*/  IMAD R9, R8, 0x4, R9 ;  /* 0x0000000408097824 */ /* 0x000fe200078e0209 */
[C---:B-1----:R-:W-:Y:S01]  /*3a280*/  ISETP.LT.AND P1, PT, R0.reuse, UR4, !P0 ;  /* 0x0000000400007c0c */ /* 0x042fe2000c721270 */
[----:B------:R-:W-:Y:S01]  /*3a290*/  IMAD R0, R0, R8, RZ ;  /* 0x0000000800007224 */ /* 0x000fe200078e02ff */
[----:B------:R-:W-:Y:S01]  /*3a2a0*/  PRMT R69, R69, 0x7773, RZ ;  /* 0x0000777345457816 */ /* 0x000fe200000000ff */
[----:B------:R0:W-:Y:S01]  /*3a2b0*/  @P5 STG.E.U8 desc[UR22][R4.64], R15 ;  /* 0x0000000f04005986 */ /* 0x0001e2000c101116 */
[CC--:B------:R-:W-:Y:S01]  /*3a2c0*/  IADD3 R10, P5, PT, R9.reuse, R2.reuse, RZ ;  /* 0x00000002090a7210 */ /* 0x0c0fe20007fbe0ff */
[----:B------:R-:W-:Y:S01]  /*3a2d0*/  IMAD R13, R8, 0x2, R9 ;  /* 0x00000002080d7824 */ /* 0x000fe200078e0209 */
[----:B------:R-:W-:Y:S01]  /*3a2e0*/  IADD3 R6, P6, PT, R0, R2, RZ ;  /* 0x0000000200067210 */ /* 0x000fe20007fde0ff */
[----:B------:R-:W1:Y:S01]  /*3a2f0*/  LDCU UR4, c[0x0][0x39c] ;  /* 0x00007380ff0477ac */ /* 0x000e620008000800 */
[----:B------:R-:W-:-:S02]  /*3a300*/  LEA.HI.X.SX32 R11, R9, R3, 0x1, P5 ;  /* 0x00000003090b7211 */ /* 0x000fc400028f0eff */
[-C--:B------:R-:W-:Y:S02]  /*3a310*/  LEA.HI.X.SX32 R7, R0, R3.reuse, 0x1, P6 ;  /* 0x0000000300077211 */ /* 0x080fe400030f0eff */
[C---:B0-----:R-:W-:Y:S02]  /*3a320*/  IADD3 R4, P5, PT, R13.reuse, R2, RZ ;  /* 0x000000020d047210 */ /* 0x041fe40007fbe0ff */
[C---:B------:R-:W-:Y:S02]  /*3a330*/  PRMT R17, R70.reuse, 0x7771, RZ ;  /* 0x0000777146117816 */ /* 0x040fe400000000ff */
[----:B------:R-:W-:Y:S01]  /*3a340*/  LEA.HI.X.SX32 R5, R13, R3, 0x1, P5 ;  /* 0x000000030d057211 */ /* 0x000fe200028f0eff */
[----:B------:R0:W-:Y:S01]  /*3a350*/  @P1 STG.E.U8 desc[UR22][R6.64], R69 ;  /* 0x0000004506001986 */ /* 0x0001e2000c101116 */
[----:B--2---:R-:W-:Y:S01]  /*3a360*/  ISETP.LT.AND P6, PT, R19, UR6, !P0 ;  /* 0x0000000613007c0c */ /* 0x004fe2000c7c1270 */
[----:B------:R-:W3:Y:S01]  /*3a370*/  LDCU UR6, c[0x0][0x39c] ;  /* 0x00007380ff0677ac */ /* 0x000ee20008000800 */
[----:B------:R-:W-:-:S02]  /*3a380*/  PRMT R19, R70, 0x7770, RZ ;  /* 0x0000777046137816 */ /* 0x000fc400000000ff */
[----:B------:R-:W-:Y:S01]  /*3a390*/  ISETP.LT.AND P1, PT, R16, UR7, !P0 ;  /* 0x0000000710007c0c */ /* 0x000fe2000c721270 */
[----:B------:R-:W-:Y:S01]  /*3a3a0*/  IMAD R9, R8, 0x2, R13 ;  /* 0x0000000208097824 */ /* 0x000fe200078e020d */
[----:B------:R-:W2:Y:S01]  /*3a3b0*/  LDL.LU R16, [R1+0xb98] ;  /* 0x000b980001107983 */ /* 0x000ea20000300800 */
[----:B------:R-:W-:Y:S01]  /*3a3c0*/  PRMT R15, R70, 0x7772, RZ ;  /* 0x00007772460f7816 */ /* 0x000fe200000000ff */
[----:B------:R-:W1:Y:S02]  /*3a3d0*/  LDCU UR7, c[0x0][0x39c] ;  /* 0x00007380ff0777ac */ /* 0x000e640008000800 */
[----:B------:R-:W-:Y:S04]  /*3a3e0*/  @P3 STG.E.U8 desc[UR22][R10.64], R19 ;  /* 0x000000130a003986 */ /* 0x000fe8000c101116 */
[----:B------:R1:W-:Y:S01]  /*3a3f0*/  @P2 STG.E.U8 desc[UR22][R4.64], R17 ;  /* 0x0000001104002986 */ /* 0x0003e2000c101116 */
[----:B----4-:R-:W-:Y:S01]  /*3a400*/  ISETP.LT.AND P2, PT, R12, UR5, !P0 ;  /* 0x000000050c007c0c */ /* 0x010fe2000c741270 */
[----:B------:R-:W2:Y:S02]  /*3a410*/  LDCU UR5, c[0x0][0x39c] ;  /* 0x00007380ff0577ac */ /* 0x000ea40008000800 */
[----:B------:R-:W4:Y:S04]  /*3a420*/  LDL.LU R0, [R1+0xa00] ;  /* 0x000a000001007983 */ /* 0x000f280000300800 */
[----:B------:R-:W4:Y:S01]  /*3a430*/  LDL.LU R12, [R1+0xa1c] ;  /* 0x000a1c00010c7983 */ /* 0x000f220000300800 */
[----:B0-----:R-:W-:-:S04]  /*3a440*/  IADD3 R6, P5, PT, R9, R2, RZ ;  /* 0x0000000209067210 */ /* 0x001fc80007fbe0ff */
[-C--:B------:R-:W-:Y:S02]  /*3a450*/  LEA.HI.X.SX32 R7, R9, R3.reuse, 0x1, P5 ;  /* 0x0000000309077211 */ /* 0x080fe400028f0eff */
[----:B---3--:R-:W-:Y:S01]  /*3a460*/  ISETP.LT.AND P5, PT, R14, UR6, !P0 ;  /* 0x000000060e007c0c */ /* 0x008fe2000c7a1270 */
[C---:B------:R-:W-:Y:S01]  /*3a470*/  IMAD R9, R8.reuse, 0x2, R9 ;  /* 0x0000000208097824 */ /* 0x040fe200078e0209 */
[----:B------:R-:W3:Y:S01]  /*3a480*/  LDL.LU R14, [R1+0xa0c] ;  /* 0x000a0c00010e7983 */ /* 0x000ee20000300800 */
[----:B------:R-:W4:Y:S02]  /*3a490*/  LDCU UR6, c[0x0][0x39c] ;  /* 0x00007380ff0677ac */ /* 0x000f240008000800 */
[----:B-1----:R-:W-:Y:S01]  /*3a4a0*/  IMAD R5, R8, 0x2, R9 ;  /* 0x0000000208057824 */ /* 0x002fe200078e0209 */
[----:B------:R0:W-:Y:S01]  /*3a4b0*/  @P4 STG.E.U8 desc[UR22][R6.64], R15 ;  /* 0x0000000f06004986 */ /* 0x0001e2000c101116 */
[C---:B------:R-:W-:Y:S02]  /*3a4c0*/  IADD3 R10, P4, PT, R9.reuse, R2, RZ ;  /* 0x00000002090a7210 */ /* 0x040fe40007f9e0ff */
[----:B------:R-:W-:Y:S01]  /*3a4d0*/  PRMT R13, R70, 0x7773, RZ ;  /* 0x00007773460d7816 */ /* 0x000fe200000000ff */
[----:B------:R-:W3:Y:S01]  /*3a4e0*/  LDL.LU R19, [R1+0xb94] ;  /* 0x000b940001137983 */ /* 0x000ee20000300800 */
[----:B------:R-:W-:-:S02]  /*3a4f0*/  LEA.HI.X.SX32 R11, R9, R3, 0x1, P4 ;  /* 0x00000003090b7211 */ /* 0x000fc400020f0eff */
[-C--:B------:R-:W-:Y:S01]  /*3a500*/  IADD3 R4, P4, PT, R5, R2.reuse, RZ ;  /* 0x0000000205047210 */ /* 0x080fe20007f9e0ff */
[----:B------:R-:W-:Y:S01]  /*3a510*/  IMAD R9, R8, 0x2, R5 ;  /* 0x0000000208097824 */ /* 0x000fe200078e0205 */
[----:B------:R-:W-:Y:S02]  /*3a520*/  PRMT R17, R71, 0x7770, RZ ;  /* 0x0000777047117816 */ /* 0x000fe400000000ff */
[----:B------:R-:W-:Y:S01]  /*3a530*/  LEA.HI.X.SX32 R5, R5, R3, 0x1, P4 ;  /* 0x0000000305057211 */ /* 0x000fe200020f0eff */
[----:B------:R1:W-:Y:S01]  /*3a540*/  @P6 STG.E.U8 desc[UR22][R10.64], R13 ;  /* 0x0000000d0a006986 */ /* 0x0003e2000c101116 */
[----:B0-----:R-:W-:-:S03]  /*3a550*/  IADD3 R6, P6, PT, R9, R2, RZ ;  /* 0x0000000209067210 */ /* 0x001fc60007fde0ff */
[----:B------:R0:W-:Y:S01]  /*3a560*/  @P1 STG.E.U8 desc[UR22][R4.64], R17 ;  /* 0x0000001104001986 */ /* 0x0001e2000c101116 */
[-C--:B------:R-:W-:Y:S01]  /*3a570*/  LEA.HI.X.SX32 R7, R9, R3.reuse, 0x1, P6 ;  /* 0x0000000309077211 */ /* 0x080fe200030f0eff */
[----:B------:R-:W-:Y:S01]  /*3a580*/  IMAD R9, R8, 0x2, R9 ;  /* 0x0000000208097824 */ /* 0x000fe200078e0209 */
[----:B------:R-:W-:Y:S01]  /*3a590*/  ISETP.LT.AND P3, PT, R18, UR4, !P0 ;  /* 0x0000000412007c0c */ /* 0x000fe2000c761270 */
[----:B------:R-:W0:Y:S01]  /*3a5a0*/  LDCU UR4, c[0x0][0x39c] ;  /* 0x00007380ff0477ac */ /* 0x000e220008000800 */
[----:B------:R-:W-:Y:S02]  /*3a5b0*/  PRMT R15, R71, 0x7771, RZ ;  /* 0x00007771470f7816 */ /* 0x000fe400000000ff */
[C---:B-1----:R-:W-:Y:S02]  /*3a5c0*/  IADD3 R10, P6, PT, R9.reuse, R2, RZ ;  /* 0x00000002090a7210 */ /* 0x042fe40007fde0ff */
[----:B--2---:R-:W-:Y:S01]  /*3a5d0*/  ISETP.LT.AND P4, PT, R16, UR5, !P0 ;  /* 0x0000000510007c0c */ /* 0x004fe2000c781270 */
[----:B------:R-:W3:Y:S01]  /*3a5e0*/  LDCU UR5, c[0x0][0x39c] ;  /* 0x00007380ff0577ac */ /* 0x000ee20008000800 */
[----:B------:R-:W2:Y:S01]  /*3a5f0*/  LDL.LU R16, [R1+0xb90] ;  /* 0x000b900001107983 */ /* 0x000ea20000300800 */
[----:B------:R-:W-:-:S02]  /*3a600*/  LEA.HI.X.SX32 R11, R9, R3, 0x1, P6 ;  /* 0x00000003090b7211 */ /* 0x000fc400030f0eff */
[C---:B------:R-:W-:Y:S02]  /*3a610*/  PRMT R13, R71.reuse, 0x7772, RZ ;  /* 0x00007772470d7816 */ /* 0x040fe400000000ff */
[----:B----4-:R-:W-:Y:S01]  /*3a620*/  ISETP.LT.AND P1, PT, R12, UR6, !P0 ;  /* 0x000000060c007c0c */ /* 0x010fe2000c721270 */
[----:B------:R1:W-:Y:S01]  /*3a630*/  @P3 STG.E.U8 desc[UR22][R6.64], R15 ;  /* 0x0000000f06003986 */ /* 0x0003e2000c101116 */
[----:B------:R-:W-:Y:S01]  /*3a640*/  IMAD R9, R8, 0x4, R9 ;  /* 0x0000000408097824 */ /* 0x000fe200078e0209 */
[----:B------:R-:W-:Y:S01]  /*3a650*/  PRMT R71, R71, 0x7773, RZ ;  /* 0x0000777347477816 */ /* 0x000fe200000000ff */
[----:B------:R-:W4:Y:S01]  /*3a660*/  LDCU UR6, c[0x0][0x39c] ;  /* 0x00007380ff0677ac */ /* 0x000f220008000800 */
[----:B------:R-:W4:Y:S04]  /*3a670*/  LDL.LU R12, [R1+0xa18] ;  /* 0x000a1800010c7983 */ /* 0x000f280000300800 */
[----:B------:R0:W-:Y:S04]  /*3a680*/  @P2 STG.E.U8 desc[UR22][R10.64], R13 ;  /* 0x0000000d0a002986 */ /* 0x0001e8000c101116 */
[----:B------:R-:W4:Y:S01]  /*3a690*/  LDL.LU R18, [R1+0xb8c] ;  /* 0x000b8c0001127983 */ /* 0x000f220000300800 */
[----:B---3--:R-:W-:Y:S01]  /*3a6a0*/  ISETP.LT.AND P2, PT, R14, UR5, !P0 ;  /* 0x000000050e007c0c */ /* 0x008fe2000c741270 */
[----:B------:R-:W4:Y:S02]  /*3a6b0*/  LDCU UR5, c[0x0][0x39c] ;  /* 0x00007380ff0577ac */ /* 0x000f240008000800 */
[----:B------:R-:W3:Y:S01]  /*3a6c0*/  LDL.LU R14, [R1+0xb88] ;  /* 0x000b8800010e7983 */ /* 0x000ee20000300800 */
[C---:B0-----:R-:W-:Y:S01]  /*3a6d0*/  ISETP.LT.AND P3, PT, R0.reuse, UR4, !P0 ;  /* 0x0000000400007c0c */ /* 0x041fe2000c761270 */
[----:B------:R-:W-:Y:S01]  /*3a6e0*/  IMAD R0, R0, R8, RZ ;  /* 0x0000000800007224 */ /* 0x000fe200078e02ff */
[----:B------:R-:W2:Y:S04]  /*3a6f0*/  LDCU UR4, c[0x0][0x39c] ;  /* 0x00007380ff0477ac */ /* 0x000ea80008000800 */
[----:B------:R-:W-:-:S04]  /*3a700*/  IADD3 R4, P6, PT, R0, R2, RZ ;  /* 0x0000000200047210 */ /* 0x000fc80007fde0ff */
[-C--:B------:R-:W-:Y:S02]  /*3a710*/  LEA.HI.X.SX32 R5, R0, R3.reuse, 0x1, P6 ;  /* 0x0000000300057211 */ /* 0x080fe400030f0eff */
[C---:B-1----:R-:W-:Y:S01]  /*3a720*/  IADD3 R6, P6, PT, R9.reuse, R2, RZ ;  /* 0x0000000209067210 */ /* 0x042fe20007fde0ff */
[----:B------:R-:W3:Y:S03]  /*3a730*/  LDL.LU R0, [R1+0x9f8] ;  /* 0x0009f80001007983 */ /* 0x000ee60000300800 */
[----:B------:R-:W-:Y:S01]  /*3a740*/  LEA.HI.X.SX32 R7, R9, R3, 0x1, P6 ;  /* 0x0000000309077211 */ /* 0x000fe200030f0eff */
[----:B------:R-:W-:Y:S01]  /*3a750*/  IMAD R9, R8, 0x2, R9 ;  /* 0x0000000208097824 */ /* 0x000fe200078e0209 */
[----:B------:R0:W-:Y:S01]  /*3a760*/  @P3 STG.E.U8 desc[UR22][R4.64], R71 ;  /* 0x0000004704003986 */ /* 0x0001e2000c101116 */
[----:B------:R-:W-:-:S03]  /*3a770*/  PRMT R15, R80, 0x7770, RZ ;  /* 0x00007770500f7816 */ /* 0x000fc600000000ff */
[----:B------:R-:W-:Y:S02]  /*3a780*/  IADD3 R10, P6, PT, R9, R2, RZ ;  /* 0x00000002090a7210 */ /* 0x000fe40007fde0ff */
[----:B------:R-:W-:Y:S01]  /*3a790*/  ISETP.LT.AND P3, PT, R19, UR7, !P0 ;  /* 0x0000000713007c0c */ /* 0x000fe2000c761270 */
[----:B------:R-:W-:Y:S01]  /*3a7a0*/  IMAD R13, R8, 0x2, R9 ;  /* 0x00000002080d7824 */ /* 0x000fe200078e0209 */
[----:B------:R-:W-:Y:S01]  /*3a7b0*/  LEA.HI.X.SX32 R11, R9, R3, 0x1, P6 ;  /* 0x00000003090b7211 */ /* 0x000fe200030f0eff */
[----:B------:R1:W-:Y:S01]  /*3a7c0*/  @P5 STG.E.U8 desc[UR22][R6.64], R15 ;  /* 0x0000000f06005986 */ /* 0x0003e2000c101116 */
[----:B------:R-:W-:Y:S01]  /*3a7d0*/  PRMT R19, R80, 0x7771, RZ ;  /* 0x0000777150137816 */ /* 0x000fe200000000ff */
[----:B------:R-:W3:Y:S01]  /*3a7e0*/  LDCU UR7, c[0x0][0x39c] ;  /* 0x00007380ff0777ac */ /* 0x000ee20008000800 */
[----:B------:R-:W-:-:S03]  /*3a7f0*/  IMAD R9, R8, 0x2, R13 ;  /* 0x0000000208097824 */ /* 0x000fc600078e020d */
[----:B------:R4:W-:Y:S01]  /*3a800*/  @P4 STG.E.U8 desc[UR22][R10.64], R19 ;  /* 0x000000130a004986 */ /* 0x0009e2000c101116 */
[----:B0-----:R-:W-:-:S04]  /*3a810*/  IADD3 R4, P6, PT, R13, R2, RZ ;  /* 0x000000020d047210 */ /* 0x001fc80007fde0ff */
[-C--:B------:R-:W-:Y:S02]  /*3a820*/  LEA.HI.X.SX32 R5, R13, R3.reuse, 0x1, P6 ;  /* 0x000000030d057211 */ /* 0x080fe400030f0eff */
[CC--:B-1----:R-:W-:Y:S02]  /*3a830*/  IADD3 R6, P6, PT, R9.reuse, R2.reuse, RZ ;  /* 0x0000000209067210 */ /* 0x0c2fe40007fde0ff */
[----:B--2---:R-:W-:Y:S01]  /*3a840*/  ISETP.LT.AND P5, PT, R16, UR4, !P0 ;  /* 0x0000000410007c0c */ /* 0x004fe2000c7a1270 */
[----:B------:R-:W0:Y:S01]  /*3a850*/  LDCU UR4, c[0x0][0x39c] ;  /* 0x00007380ff0477ac */ /* 0x000e220008000800 */
[----:B------:R-:W-:Y:S02]  /*3a860*/  PRMT R17, R80, 0x7772, RZ ;  /* 0x0000777250117816 */ /* 0x000fe400000000ff */
[----:B----4-:R-:W-:Y:S02]  /*3a870*/  ISETP.LT.AND P4, PT, R12, UR5, !P0 ;  /* 0x000000050c007c0c */ /* 0x010fe4000c781270 */
[----:B------:R-:W-:Y:S01]  /*3a880*/  PRMT R15, R80, 0x7773, RZ ;  /* 0x00007773500f7816 */ /* 0x000fe200000000ff */
[----:B------:R-:W2:Y:S01]  /*3a890*/  LDL.LU R12, [R1+0xa14] ;  /* 0x000a1400010c7983 */ /* 0x000ea20000300800 */
[-C--:B------:R-:W-:Y:S01]  /*3a8a0*/  LEA.HI.X.SX32 R7, R9, R3.reuse, 0x1, P6 ;  /* 0x0000000309077211 */ /* 0x080fe200030f0eff */
[----:B------:R-:W2:Y:S02]  /*3a8b0*/  LDCU UR5, c[0x0][0x39c] ;  /* 0x00007380ff0577ac */ /* 0x000ea40008000800 */
[----:B------:R-:W4:Y:S04]  /*3a8c0*/  LDL.LU R16, [R1+0xa08] ;  /* 0x000a080001107983 */ /* 0x000f280000300800 */
[----:B------:R1:W-:Y:S04]  /*3a8d0*/  @P1 STG.E.U8 desc[UR22][R4.64], R17 ;  /* 0x0000001104001986 */ /* 0x0003e8000c101116 */
[----:B------:R0:W-:Y:S01]  /*3a8e0*/  @P2 STG.E.U8 desc[UR22][R6.64], R15 ;  /* 0x0000000f06002986 */ /* 0x0001e2000c101116 */
[----:B------:R-:W-:Y:S01]  /*3a8f0*/  ISETP.LT.AND P1, PT, R18, UR6, !P0 ;  /* 0x0000000612007c0c */ /* 0x000fe2000c721270 */
[----:B------:R-:W-:Y:S01]  /*3a900*/  IMAD R9, R8, 0x2, R9 ;  /* 0x0000000208097824 */ /* 0x000fe200078e0209 */
[----:B------:R-:W-:Y:S01]  /*3a910*/  PRMT R19, R81, 0x7770, RZ ;  /* 0x0000777051137816 */ /* 0x000fe200000000ff */
[----:B------:R-:W4:Y:S01]  /*3a920*/  LDCU UR6, c[0x0][0x39c] ;  /* 0x00007380ff0677ac */ /* 0x000f220008000800 */
[----:B---3--:R-:W-:Y:S01]  /*3a930*/  ISETP.LT.AND P2, PT, R14, UR7, !P0 ;  /* 0x000000070e007c0c */ /* 0x008fe2000c741270 */
[C---:B------:R-:W-:Y:S01]  /*3a940*/  IMAD R13, R8.reuse, 0x2, R9 ;  /* 0x00000002080d7824 */ /* 0x040fe200078e0209 */
[----:B------:R-:W3:Y:S01]  /*3a950*/  LDL.LU R14, [R1+0x9fc] ;  /* 0x0009fc00010e7983 */ /* 0x000ee20000300800 */
[CC--:B------:R-:W-:Y:S01]  /*3a960*/  IADD3 R10, P6, PT, R9.reuse, R2.reuse, RZ ;  /* 0x00000002090a7210 */ /* 0x0c0fe20007fde0ff */
[----:B------:R-:W2:Y:S02]  /*3a970*/  LDCU UR7, c[0x0][0x39c] ;  /* 0x00007380ff0777ac */ /* 0x000ea40008000800 */
[----:B------:R-:W3:Y:S04]  /*3a980*/  LDL.LU R21, [R1+0xb84] ;  /* 0x000b840001157983 */ /* 0x000ee80000300800 */
[----:B------:R-:W3:Y:S04]  /*3a990*/  LDL.LU R20, [R1+0xb80] ;  /* 0x000b800001147983 */ /* 0x000ee80000300800 */
[----:B------:R-:W3:Y:S01]  /*3a9a0*/  LDL.LU R18, [R1+0xa10] ;  /* 0x000a100001127983 */ /* 0x000ee20000300800 */
[----:B------:R-:W-:Y:S01]  /*3a9b0*/  LEA.HI.X.SX32 R11, R9, R3, 0x1, P6 ;  /* 0x00000003090b7211 */ /* 0x000fe200030f0eff */
[----:B------:R-:W-:Y:S01]  /*3a9c0*/  IMAD R9, R8, 0x2, R13 ;  /* 0x0000000208097824 */ /* 0x000fe200078e020d */
[----:B-1----:R-:W-:-:S02]  /*3a9d0*/  IADD3 R4, P6, PT, R13, R2, RZ ;  /* 0x000000020d047210 */ /* 0x002fc40007fde0ff */
[----:B0-----:R-:W-:Y:S01]  /*3a9e0*/  PRMT R15, R81, 0x7771, RZ ;  /* 0x00007771510f7816 */ /* 0x001fe200000000ff */
[----:B------:R-:W-:Y:S01]  /*3a9f0*/  @P3 STG.E.U8 desc[UR22][R10.64], R19 ;  /* 0x000000130a003986 */ /* 0x000fe2000c101116 */
[-C--:B------:R-:W-:Y:S02]  /*3aa00*/  LEA.HI.X.SX32 R5, R13, R3.reuse, 0x1, P6 ;  /* 0x000000030d057211 */ /* 0x080fe400030f0eff */
[C---:B------:R-:W-:Y:S01]  /*3aa10*/  ISETP.LT.AND P3, PT, R0.reuse, UR4, !P0 ;  /* 0x0000000400007c0c */ /* 0x040fe2000c761270 */
[----:B------:R-:W-:Y:S01]  /*3aa20*/  IMAD R0, R0, R8, RZ ;  /* 0x0000000800007224 */ /* 0x000fe200078e02ff */
[----:B------:R-:W-:Y:S01]  /*3aa30*/  IADD3 R6, P6, PT, R9, R2, RZ ;  /* 0x0000000209067210 */ /* 0x000fe20007fde0ff */
[----:B------:R0:W-:Y:S01]  /*3aa40*/  @P5 STG.E.U8 desc[UR22][R4.64], R15 ;  /* 0x0000000f04005986 */ /* 0x0001e2000c101116 */
[----:B------:R-:W-:Y:S01]  /*3aa50*/  PRMT R17, R81, 0x7772, RZ ;  /* 0x0000777251117816 */ /* 0x000fe200000000ff */
[----:B------:R-:W1:Y:S01]  /*3aa60*/  LDCU UR4, c[0x0][0x39c] ;  /* 0x00007380ff0477ac */ /* 0x000e620008000800 */
[----:B------:R-:W-:Y:S01]  /*3aa70*/  LEA.HI.X.SX32 R7, R9, R3, 0x1, P6 ;  /* 0x0000000309077211 */ /* 0x000fe200030f0eff */
[----:B------:R-:W-:Y:S01]  /*3aa80*/  IMAD R9, R8, 0x4, R9 ;  /* 0x0000000408097824 */ /* 0x000fe200078e0209 */
[----:B------:R-:W-:-:S03]  /*3aa90*/  PRMT R81, R81, 0x7773, RZ ;  /* 0x0000777351517816 */ /* 0x000fc600000000ff */
[----:B------:R1:W-:Y:S01]  /*3aaa0*/  @P4 STG.E.U8 desc[UR22][R6.64], R17 ;  /* 0x0000001106004986 */ /* 0x0003e2000c101116 */
[----:B0-----:R-:W-:Y:S01]  /*3aab0*/  IMAD R5, R8, 0x2, R9 ;  /* 0x0000000208057824 */ /* 0x001fe200078e0209 */
[----:B------:R-:W-:-:S03]  /*3aac0*/  PRMT R15, R82, 0x7770, RZ ;  /* 0x00007770520f7816 */ /* 0x000fc600000000ff */
[----:B-1----:R-:W-:Y:S01]  /*3aad0*/  IMAD R7, R8, 0x2, R5 ;  /* 0x0000000208077824 */ /* 0x002fe200078e0205 */
[----:B--2---:R-:W-:Y:S01]  /*3aae0*/  ISETP.LT.AND P5, PT, R12, UR5, !P0 ;  /* 0x000000050c007c0c */ /* 0x004fe2000c7a1270 */
[----:B------:R-:W0:Y:S01]  /*3aaf0*/  LDCU UR5, c[0x0][0x39c] ;  /* 0x00007380ff0577ac */ /* 0x000e220008000800 */
[----:B------:R-:W-:-:S04]  /*3ab00*/  IADD3 R12, P6, PT, R0, R2, RZ ;  /* 0x00000002000c7210 */ /* 0x000fc80007fde0ff */
[-C--:B------:R-:W-:Y:S02]  /*3ab10*/  LEA.HI.X.SX32 R13, R0, R3.reuse, 0x1, P6 ;  /* 0x00000003000d7211 */ /* 0x080fe400030f0eff */
[CC--:B------:R-:W-:Y:S02]  /*3ab20*/  IADD3 R10, P6, PT, R9.reuse, R2.reuse, RZ ;  /* 0x00000002090a7210 */ /* 0x0c0fe40007fde0ff */
[----:B----4-:R-:W-:Y:S01]  /*3ab30*/  ISETP.LT.AND P4, PT, R16, UR6, !P0 ;  /* 0x0000000610007c0c */ /* 0x010fe2000c781270 */
[----:B------:R1:W-:Y:S01]  /*3ab40*/  @P3 STG.E.U8 desc[UR22][R12.64], R81 ;  /* 0x000000510c003986 */ /* 0x0003e2000c101116 */
[----:B------:R-:W2:Y:S01]  /*3ab50*/  LDCU UR6, c[0x0][0x39c] ;  /* 0x00007380ff0677ac */ /* 0x000ea20008000800 */
[----:B------:R-:W-:Y:S01]  /*3ab60*/  LEA.HI.X.SX32 R11, R9, R3, 0x1, P6 ;  /* 0x00000003090b7211 */ /* 0x000fe200030f0eff */
[----:B------:R-:W-:Y:S01]  /*3ab70*/  IMAD R9, R8, 0x2, R7 ;  /* 0x0000000208097824 */ /* 0x000fe200078e0207 */
[----:B------:R-:W-:Y:S02]  /*3ab80*/  IADD3 R4, P3, PT, R5, R2, RZ ;  /* 0x0000000205047210 */ /* 0x000fe40007f7e0ff */
[----:B------:R-:W-:-:S02]  /*3ab90*/  PRMT R19, R82, 0x7771, RZ ;  /* 0x0000777152137816 */ /* 0x000fc400000000ff */
[-C--:B------:R-:W-:Y:S02]  /*3aba0*/  LEA.HI.X.SX32 R5, R5, R3.reuse, 0x1, P3 ;  /* 0x0000000305057211 */ /* 0x080fe400018f0eff */
[CC--:B------:R-:W-:Y:S01]  /*3abb0*/  IADD3 R6, P3, PT, R7.reuse, R2.reuse, RZ ;  /* 0x0000000207067210 */ /* 0x0c0fe20007f7e0ff */
[C---:B-1----:R-:W-:Y:S01]  /*3abc0*/  IMAD R13, R8.reuse, 0x2, R9 ;  /* 0x00000002080d7824 */ /* 0x042fe200078e0209 */
[----:B------:R1:W-:Y:S02]  /*3abd0*/  @P1 STG.E.U8 desc[UR22][R10.64], R15 ;  /* 0x0000000f0a001986 */ /* 0x0003e4000c101116 */
[-C--:B------:R-:W-:Y:S02]  /*3abe0*/  LEA.HI.X.SX32 R7, R7, R3.reuse, 0x1, P3 ;  /* 0x0000000307077211 */ /* 0x080fe400018f0eff */
[----:B------:R4:W-:Y:S01]  /*3abf0*/  @P2 STG.E.U8 desc[UR22][R4.64], R19 ;  /* 0x0000001304002986 */ /* 0x0009e2000c101116 */
[-C--:B------:R-:W-:Y:S02]  /*3ac00*/  IADD3 R12, P3, PT, R13, R2.reuse, RZ ;  /* 0x000000020d0c7210 */ /* 0x080fe40007f7e0ff */
[----:B-1----:R-:W-:Y:S01]  /*3ac10*/  IADD3 R10, P6, PT, R9, R2, RZ ;  /* 0x00000002090a7210 */ /* 0x002fe20007fde0ff */
[----:B------:R-:W-:Y:S01]  /*3ac20*/  IMAD R15, R8, 0x2, R13 ;  /* 0x00000002080f7824 */ /* 0x000fe200078e020d */
[----:B------:R-:W-:-:S02]  /*3ac30*/  LEA.HI.X.SX32 R13, R13, R3, 0x1, P3 ;  /* 0x000000030d0d7211 */ /* 0x000fc400018f0eff */
[----:B------:R-:W-:Y:S02]  /*3ac40*/  LEA.HI.X.SX32 R11, R9, R3, 0x1, P6 ;  /* 0x00000003090b7211 */ /* 0x000fe400030f0eff */
[----:B------:R-:W-:Y:S02]  /*3ac50*/  PRMT R23, R82, 0x7772, RZ ;  /* 0x0000777252177816 */ /* 0x000fe400000000ff */
[C---:B----4-:R-:W-:Y:S02]  /*3ac60*/  PRMT R5, R83.reuse, 0x7773, RZ ;  /* 0x0000777353057816 */ /* 0x050fe400000000ff */
[C---:B------:R-:W-:Y:S02]  /*3ac70*/  PRMT R9, R83.reuse, 0x7772, RZ ;  /* 0x0000777253097816 */ /* 0x040fe400000000ff */
[C---:B------:R-:W-:Y:S02]  /*3ac80*/  PRMT R19, R83.reuse, 0x7771, RZ ;  /* 0x0000777153137816 */ /* 0x040fe400000000ff */
[----:B------:R-:W-:Y:S01]  /*3ac90*/  PRMT R83, R83, 0x7770, RZ ;  /* 0x0000777053537816 */ /* 0x000fe200000000ff */
[----:B------:R1:W-:Y:S01]  /*3aca0*/  @P5 STG.E.U8 desc[UR22][R6.64], R23 ;  /* 0x0000001706005986 */ /* 0x0003e2000c101116 */
[C---:B---3--:R-:W-:Y:S01]  /*3acb0*/  IMAD R0, R14.reuse, R8, RZ ;  /* 0x000000080e007224 */ /* 0x048fe200078e02ff */
[----:B------:R-:W-:-:S04]  /*3acc0*/  ISETP.LT.AND P1, PT, R14, UR7, !P0 ;  /* 0x000000070e007c0c */ /* 0x000fc8000c721270 */
[-C--:B------:R-:W-:Y:S01]  /*3acd0*/  IADD3 R16, P2, PT, R0, R2.reuse, RZ ;  /* 0x0000000200107210 */ /* 0x080fe20007f5e0ff */
[----:B------:R-:W-:Y:S01]  /*3ace0*/  IMAD R8, R8, 0x2, R15 ;  /* 0x0000000208087824 */ /* 0x000fe200078e020f */
[----:B------:R-:W-:Y:S02]  /*3acf0*/  ISETP.LT.AND P3, PT, R21, UR4, !P0 ;  /* 0x0000000415007c0c */ /* 0x000fe4000c761270 */
[----:B------:R-:W-:Y:S02]  /*3ad00*/  LEA.HI.X.SX32 R17, R0, R3, 0x1, P2 ;  /* 0x0000000300117211 */ /* 0x000fe400010f0eff */
[----:B------:R-:W-:Y:S02]  /*3ad10*/  IADD3 R14, P6, PT, R15, R2, RZ ;  /* 0x000000020f0e7210 */ /* 0x000fe40007fde0ff */
[----:B0-----:R-:W-:Y:S02]  /*3ad20*/  ISETP.LT.AND P2, PT, R20, UR5, !P0 ;  /* 0x0000000514007c0c */ /* 0x001fe4000c741270 */
[----:B--2---:R-:W-:-:S02]  /*3ad30*/  ISETP.LT.AND P0, PT, R18, UR6, !P0 ;  /* 0x0000000612007c0c */ /* 0x004fc4000c701270 */
[-C--:B------:R-:W-:Y:S02]  /*3ad40*/  LEA.HI.X.SX32 R15, R15, R3.reuse, 0x1, P6 ;  /* 0x000000030f0f7211 */ /* 0x080fe400030f0eff */
[----:B------:R-:W-:Y:S02]  /*3ad50*/  IADD3 R2, P6, PT, R8, R2, RZ ;  /* 0x0000000208027210 */ /* 0x000fe40007fde0ff */
[----:B------:R-:W-:Y:S02]  /*3ad60*/  PRMT R21, R82, 0x7773, RZ ;  /* 0x0000777352157816 */ /* 0x000fe400000000ff */
[----:B------:R-:W-:-:S03]  /*3ad70*/  LEA.HI.X.SX32 R3, R8, R3, 0x1, P6 ;  /* 0x0000000308037211 */ /* 0x000fc600030f0eff */
[----:B------:R1:W-:Y:S04]  /*3ad80*/  @P4 STG.E.U8 desc[UR22][R10.64], R21 ;  /* 0x000000150a004986 */ /* 0x0003e8000c101116 */
[----:B------:R1:W-:Y:S04]  /*3ad90*/  @P3 STG.E.U8 desc[UR22][R12.64], R83 ;  /* 0x000000530c003986 */ /* 0x0003e8000c101116 */
[----:B------:R1:W-:Y:S04]  /*3ada0*/  @P2 STG.E.U8 desc[UR22][R14.64], R19 ;  /* 0x000000130e002986 */ /* 0x0003e8000c101116 */
[----:B------:R1:W-:Y:S04]  /*3adb0*/  @P0 STG.E.U8 desc[UR22][R2.64], R9 ;  /* 0x0000000902000986 */ /* 0x0003e8000c101116 */
[----:B------:R1:W-:Y:S01]  /*3adc0*/  @P1 STG.E.U8 desc[UR22][R16.64], R5 ;  /* 0x0000000510001986 */ /* 0x0003e2000c101116 */
[----:B------:R-:W-:Y:S06]  /*3add0*/  BAR.SYNC.DEFER_BLOCKING 0x0 ;  /* 0x0000000000007b1d */ /* 0x000fec0000010000 */
[----:B------:R-:W-:Y:S05]  /*3ade0*/  BRA.U UP0, `(.L_x_13) ;  /* 0x0000000100a07547 */ /* 0x000fea000b800000 */
[----:B------:R-:W0:Y:S01]  /*3adf0*/  S2UR UR5, SR_CgaCtaId ;  /* 0x00000000000579c3 */ /* 0x000e220000008800 */
[----:B------:R-:W-:Y:S01]  /*3ae00*/  NOP ;  /* 0x0000000000007918 */ /* 0x000fe20000000000 */
[----:B------:R-:W-:Y:S01]  /*3ae10*/  UMOV UR4, 0x50 ;  /* 0x0000005000047882 */ /* 0x000fe20000000000 */
[----:B------:R-:W-:Y:S02]  /*3ae20*/  IMAD.U32 R0, RZ, RZ, UR10 ;  /* 0x0000000aff007e24 */ /* 0x000fe4000f8e00ff */
[----:B-1----:R-:W-:Y:S02]  /*3ae30*/  IMAD.MOV.U32 R3, RZ, RZ, 0xff ;  /* 0x000000ffff037424 */ /* 0x002fe400078e00ff */
[----:B------:R-:W-:Y:S01]  /*3ae40*/  IMAD.MOV.U32 R7, RZ, RZ, 0x1 ;  /* 0x00000001ff077424 */ /* 0x000fe200078e00ff */
[----:B------:R-:W-:-:S04]  /*3ae50*/  LOP3.LUT R0, R0, 0xffff, RZ, 0xc0, !PT ;  /* 0x0000ffff00007812 */ /* 0x000fc800078ec0ff */
[----:B------:R-:W-:-:S05]  /*3ae60*/  SHF.R.U32.HI R0, RZ, 0x5, R0 ;  /* 0x00000005ff007819 */ /* 0x000fca0000011600 */
[----:B------:R-:W-:Y:S01]  /*3ae70*/  VIADD R2, R0, 0x10 ;  /* 0x0000001000027836 */ /* 0x000fe20000000000 */
[----:B------:R-:W-:Y:S01]  /*3ae80*/  SHF.L.U32 R0, R3, R0, RZ ;  /* 0x0000000003007219 */ /* 0x000fe200000006ff */
[----:B0-----:R-:W-:-:S03]  /*3ae90*/  ULEA UR6, UR5, UR4, 0x18 ;  /* 0x0000000405067291 */ /* 0x001fc6000f8ec0ff */
[----:B------:R-:W-:-:S04]  /*3aea0*/  SHF.L.U32 R3, R7, R2, RZ ;  /* 0x0000000207037219 */ /* 0x000fc800000006ff */
[----:B------:R-:W-:Y:S02]  /*3aeb0*/  LOP3.LUT R0, R3, R0, RZ, 0xfc, !PT ;  /* 0x0000000003007212 */ /* 0x000fe400078efcff */
[----:B------:R-:W0:Y:S02]  /*3aec0*/  LDS R5, [UR6] ;  /* 0x00000006ff057984 */ /* 0x000e240008000800 */
[C---:B------:R-:W-:Y:S02]  /*3aed0*/  LOP3.LUT R2, R0.reuse, 0xffff, RZ, 0xc0, !PT ;  /* 0x0000ffff00027812 */ /* 0x040fe400078ec0ff */
[----:B0-----:R-:W-:-:S04]  /*3aee0*/  LOP3.LUT R3, R0, 0xffff, R5, 0x80, !PT ;  /* 0x0000ffff00037812 */ /* 0x001fc800078e8005 */
[----:B------:R-:W-:-:S13]  /*3aef0*/  ISETP.NE.AND P0, PT, R3, R2, PT ;  /* 0x000000020300720c */ /* 0x000fda0003f05270 */
[----:B------:R-:W-:Y:S05]  /*3af00*/  @P0 BRA `(.L_x_14) ;  /* 0x0000000000500947 */ /* 0x000fea0003800000 */
[----:B------:R-:W-:Y:S02]  /*3af10*/  SHF.R.U32.HI R5, RZ, 0x10, R5 ;  /* 0x00000010ff057819 */ /* 0x000fe40000011605 */
[----:B------:R-:W-:-:S04]  /*3af20*/  SHF.R.U32.HI R2, RZ, 0x10, R0 ;  /* 0x00000010ff027819 */ /* 0x000fc80000011600 */
[----:B------:R-:W-:-:S04]  /*3af30*/  LOP3.LUT R5, R5, R2, RZ, 0xc0, !PT ;  /* 0x0000000205057212 */ /* 0x000fc800078ec0ff */
[----:B------:R-:W-:-:S13]  /*3af40*/  ISETP.NE.AND P0, PT, R5, R2, PT ;  /* 0x000000020500720c */ /* 0x000fda0003f05270 */
[----:B------:R-:W-:Y:S05]  /*3af50*/  @P0 BRA `(.L_x_15) ;  /* 0x0000000000300947 */ /* 0x000fea0003800000 */
[----:B------:R-:W-:Y:S01]  /*3af60*/  R2UR UR4, R0 ;  /* 0x00000000000472ca */ /* 0x000fe200000e0000 */
[----:B------:R-:W-:Y:S01]  /*3af70*/  VOTEU.ANY UR5, UPT, PT ;  /* 0x0000000000057886 */ /* 0x000fe200038e0100 */
[----:B------:R-:W0:Y:S01]  /*3af80*/  S2R R0, SR_LANEID ;  /* 0x0000000000007919 */ /* 0x000e220000000000 */
[----:B------:R-:W-:-:S10]  /*3af90*/  UFLO.U32 UR5, UR5 ;  /* 0x00000005000572bd */ /* 0x000fd400080e0000 */
[----:B------:R-:W-:-:S06]  /*3afa0*/  ULOP3.LUT UR4, URZ, UR4, URZ, 0x33, !UPT ;  /* 0x00000004ff047292 */ /* 0x000fcc000f8e33ff */
[----:B------:R-:W-:-:S04]  /*3afb0*/  IMAD.U32 R2, RZ, RZ, UR4 ;  /* 0x00000004ff027e24 */ /* 0x000fc8000f8e00ff */
[----:B------:R-:W1:Y:S02]  /*3afc0*/  REDUX UR7, R2 ;  /* 0x00000000020773c4 */ /* 0x000e640000000000 */
[----:B------:R2:W-:Y:S01]  /*3afd0*/  UTCATOMSWS.AND URZ, UR4 ;  /* 0x0000000400ff79e3 */ /* 0x0005e20008000000 */
[----:B0-----:R-:W-:Y:S01]  /*3afe0*/  ISETP.EQ.U32.AND P0, PT, R0, UR5, PT ;  /* 0x0000000500007c0c */ /* 0x001fe2000bf02070 */
[----:B-1----:R-:W-:-:S12]  /*3aff0*/  IMAD.U32 R0, RZ, RZ, UR7 ;  /* 0x00000007ff007e24 */ /* 0x002fd8000f8e00ff */
[----:B------:R2:W-:Y:S01]  /*3b000*/  @P0 ATOMS.AND RZ, [UR6], R0 ;  /* 0x00000000ffff098c */ /* 0x0005e2000a800006 */
[----:B------:R-:W-:Y:S05]  /*3b010*/  BRA `(.L_x_13) ;  /* 0x0000000000147947 */ /* 0x000fea0003800000 */
.L_x_15:
[----:B------:R-:W-:-:S07]  /*3b020*/  MOV R2, 0x3b040 ;  /* 0x0003b04000027802 */ /* 0x000fce0000000f00 */
[----:B------:R-:W-:Y:S05]  /*3b030*/  CALL.REL.NOINC `($__internal_0_$__cuda_sm10x_tcgen05_guardrail_trap_col_being_dealloced_not_returned_by_alloc) ;  /* 0x00000000002c7944 */ /* 0x000fea0003c00000 */
[----:B------:R-:W-:Y:S05]  /*3b040*/  BRA `(.L_x_13) ;  /* 0x0000000000087947 */ /* 0x000fea0003800000 */
.L_x_14:
[----:B------:R-:W-:-:S07]  /*3b050*/  MOV R2, 0x3b070 ;  /* 0x0003b07000027802 */ /* 0x000fce0000000f00 */
[----:B------:R-:W-:Y:S05]  /*3b060*/  CALL.REL.NOINC `($__internal_2_$__cuda_sm10x_tcgen05_guardrail_trap_unallocated_columns_being_dealloced) ;  /* 0x0000000000387944 */ /* 0x000fea0003c00000 */
.L_x_13:
[----:B------:R-:W-:Y:S01]  /*3b070*/  NOP ;  /* 0x0000000000007918 */ /* 0x000fe20000000000 */
[----:B--2---:R-:W-:Y:S05]  /*3b080*/  EXIT ;  /* 0x000000000000794d */ /* 0x004fea0003800000 */
.L_x_8:
[----:B------:R-:W0:Y:S02]  /*3b090*/  SYNCS.PHASECHK.TRANS64.TRYWAIT P2, [UR8], R0 ;  /* 0x00000000ff0075a7 */ /* 0x000e240008041108 */
[----:B0-----:R-:W-:Y:S05]  /*3b0a0*/  @!P2 BRA `(.L_x_8) ;  /* 0xfffffffc00f8a947 */ /* 0x001fea000383ffff */
[----:B------:R-:W-:Y:S05]  /*3b0b0*/  BRA `(.L_x_16) ;  /* 0xfffffeb000307947 */ /* 0x000fea000383ffff */
.L_x_12:
[----:B------:R-:W0:Y:S02]  /*3b0c0*/  SYNCS.PHASECHK.TRANS64.TRYWAIT P3, [UR8], R2 ;  /* 0x00000002ff0075a7 */ /* 0x000e240008061108 */
[----:B0-----:R-:W-:Y:S05]  /*3b0d0*/  @!P3 BRA `(.L_x_12) ;  /* 0xfffffffc00f8b947 */ /* 0x001fea000383ffff */
[----:B------:R-:W-:Y:S05]  /*3b0e0*/  BRA `(.L_x_11) ;  /* 0xffffff4800247947 */ /* 0x000fea000383ffff */
        .weak           $__internal_0_$__cuda_sm10x_tcgen05_guardrail_trap_col_being_dealloced_not_returned_by_alloc
        .type           $__internal_0_$__cuda_sm10x_tcgen05_guardrail_trap_col_being_dealloced_not_returned_by_alloc,@function
        .size           $__internal_0_$__cuda_sm10x_tcgen05_guardrail_trap_col_being_dealloced_not_returned_by_alloc,($__internal_1_$__cuda_sm10x_tcgen05_guardrail_trap_phase_invalid_during_alloc - $__internal_0_$__cuda_sm10x_tcgen05_guardrail_trap_col_being_dealloced_not_returned_by_alloc)
$__internal_0_$__cuda_sm10x_tcgen05_guardrail_trap_col_being_dealloced_not_returned_by_alloc:
[----:B------:R-:W-:Y:S05]  /*3b0f0*/  BPT.TRAP 0x1 ;  /* 0x000000040000795c */ /* 0x000fea0000300000 */
[----:B------:R-:W-:-:S04]  /*3b100*/  IMAD.MOV.U32 R3, RZ, RZ, 0x0 ;  /* 0x00000000ff037424 */ /* 0x000fc800078e00ff */
[----:B------:R-:W-:Y:S05]  /*3b110*/  RET.REL.NODEC R2 `(matmul_kernel) ;  /* 0xfffffc4c02b87950 */ /* 0x000fea0003c3ffff */
        .weak           $__internal_1_$__cuda_sm10x_tcgen05_guardrail_trap_phase_invalid_during_alloc
        .type           $__internal_1_$__cuda_sm10x_tcgen05_guardrail_trap_phase_invalid_during_alloc,@function
        .size           $__internal_1_$__cuda_sm10x_tcgen05_guardrail_trap_phase_invalid_during_alloc,($__internal_2_$__cuda_sm10x_tcgen05_guardrail_trap_unallocated_columns_being_dealloced - $__internal_1_$__cuda_sm10x_tcgen05_guardrail_trap_phase_invalid_during_alloc)
$__internal_1_$__cuda_sm10x_tcgen05_guardrail_trap_phase_invalid_during_alloc:
[----:B------:R-:W-:Y:S05]  /*3b120*/  BPT.TRAP 0x1 ;  /* 0x000000040000795c */ /* 0x000fea0000300000 */
[----:B------:R-:W-:-:S04]  /*3b130*/  IMAD.MOV.U32 R3, RZ, RZ, 0x0 ;  /* 0x00000000ff037424 */ /* 0x000fc800078e00ff */
[----:B------:R-:W-:Y:S05]  /*3b140*/  RET.REL.NODEC R2 `(matmul_kernel) ;  /* 0xfffffc4c02ac7950 */ /* 0x000fea0003c3ffff */
        .weak           $__internal_2_$__cuda_sm10x_tcgen05_guardrail_trap_unallocated_columns_being_dealloced
        .type           $__internal_2_$__cuda_sm10x_tcgen05_guardrail_trap_unallocated_columns_being_dealloced,@function
        .size           $__internal_2_$__cuda_sm10x_tcgen05_guardrail_trap_unallocated_columns_being_dealloced,(.L_x_20 - $__internal_2_$__cuda_sm10x_tcgen05_guardrail_trap_unallocated_columns_being_dealloced)
$__internal_2_$__cuda_sm10x_tcgen05_guardrail_trap_unallocated_columns_being_dealloced:
[----:B------:R-:W-:Y:S05]  /*3b150*/  BPT.TRAP 0x1 ;  /* 0x000000040000795c */ /* 0x000fea0000300000 */
[----:B------:R-:W-:-:S04]  /*3b160*/  IMAD.MOV.U32 R3, RZ, RZ, 0x0 ;  /* 0x00000000ff037424 */ /* 0x000fc800078e00ff */
[----:B------:R-:W-:Y:S05]  /*3b170*/  RET.REL.NODEC R2 `(matmul_kernel) ;  /* 0xfffffc4c02a07950 */ /* 0x000fea0003c3ffff */
.L_x_17:
[----:B------:R-:W-:-:S00]  /*3b180*/  BRA `(.L_x_17) ;  /* 0xfffffffc00fc7947 */ /* 0x000fc0000383ffff */
[----:B------:R-:W-:-:S00]  /*3b190*/  NOP ;  /* 0x0000000000007918 */ /* 0x000fc00000000000 */
        /* <DEDUP_REMOVED lines=14> */
.L_x_20:


//--------------------- .nv.shared.matmul_kernel  --------------------------
	.section	.nv.shared.matmul_kernel,"aw",@nobits
	.sectionflags	@""
	.align	16
	.zero		1024


//--------------------- .nv.shared.reserved.0     --------------------------
	.section	.nv.shared.reserved.0,"aw",@nobits
	.align	8
	.weak		__nv_reservedSMEM_offset_0_alias
	.size		__nv_reservedSMEM_offset_0_alias, 0, 64
	.other		__nv_reservedSMEM_offset_0_alias,@"STO_CUDA_RESERVED_SHARED STV_DEFAULT"
__nv_reservedSMEM_offset_0_alias:
	.zero		0
.nv.shared.reserved.0:
	.zero		64
	.weak		__nv_reservedSMEM_allocation_phase
	.type		__nv_reservedSMEM_allocation_phase,@object
	.size		__nv_reservedSMEM_allocation_phase,(.L_0 - __nv_reservedSMEM_allocation_phase)
__nv_reservedSMEM_allocation_phase:
	.zero		1
.L_0:
	.zero		7
	.weak		__nv_reservedSMEM_devtool_atexit_pc
	.type		__nv_reservedSMEM_devtool_atexit_pc,@object
	.size		__nv_reservedSMEM_devtool_atexit_pc,(__nv_reservedSMEM_allocation_mask - __nv_reservedSMEM_devtool_atexit_pc)
__nv_reservedSMEM_devtool_atexit_pc:
	.zero		8
	.weak		__nv_reservedSMEM_allocation_mask
	.type		__nv_reservedSMEM_allocation_mask,@object
	.size		__nv_reservedSMEM_allocation_mask,(.L_2 - __nv_reservedSMEM_allocation_mask)
__nv_reservedSMEM_allocation_mask:
	.zero		4
.L_2:


//--------------------- .nv.constant0.matmul_kernel --------------------------
	.section	.nv.constant0.matmul_kernel,"a",@progbits
	.sectionflags	@""
	.align	4
.nv.constant0.matmul_kernel:
	.zero		976


//--------------------- SYMBOLS --------------------------

	.type		.nv.reservedSmem.offset0,@object
	.size		.nv.reservedSmem.offset0,0x4
	.type		.nv.reservedSmem.cap,@object
	.size		.nv.reservedSmem.cap,0x4
